//
// Generated by NVIDIA NVVM Compiler
//
// Compiler Build ID: CL-36424714
// Cuda compilation tools, release 13.0, V13.0.88
// Based on NVVM 20.0.0
//

.version 9.0
.target sm_100
.address_size 64

	// .globl	_Z4fillPfS_iiiiiii
// _ZZ16reduce_array_sumPfllS_E17accumulate_result has been demoted
.extern .shared .align 16 .b8 arr_acc[];

.visible .entry _Z4fillPfS_iiiiiii(
	.param .u64 .ptr .align 1 _Z4fillPfS_iiiiiii_param_0,
	.param .u64 .ptr .align 1 _Z4fillPfS_iiiiiii_param_1,
	.param .u32 _Z4fillPfS_iiiiiii_param_2,
	.param .u32 _Z4fillPfS_iiiiiii_param_3,
	.param .u32 _Z4fillPfS_iiiiiii_param_4,
	.param .u32 _Z4fillPfS_iiiiiii_param_5,
	.param .u32 _Z4fillPfS_iiiiiii_param_6,
	.param .u32 _Z4fillPfS_iiiiiii_param_7,
	.param .u32 _Z4fillPfS_iiiiiii_param_8
)
{
	.reg .pred 	%p<3>;
	.reg .b32 	%r<17>;
	.reg .b32 	%f<5>;
	.reg .b64 	%rd<13>;

	ld.param.u64 	%rd3, [_Z4fillPfS_iiiiiii_param_0];
	ld.param.u64 	%rd4, [_Z4fillPfS_iiiiiii_param_1];
	ld.param.u32 	%r4, [_Z4fillPfS_iiiiiii_param_2];
	ld.param.u32 	%r5, [_Z4fillPfS_iiiiiii_param_3];
	ld.param.u32 	%r6, [_Z4fillPfS_iiiiiii_param_4];
	ld.param.u32 	%r7, [_Z4fillPfS_iiiiiii_param_5];
	ld.param.u32 	%r8, [_Z4fillPfS_iiiiiii_param_6];
	ld.param.u32 	%r9, [_Z4fillPfS_iiiiiii_param_7];
	ld.param.u32 	%r3, [_Z4fillPfS_iiiiiii_param_8];
	cvta.to.global.u64 	%rd1, %rd4;
	cvta.to.global.u64 	%rd2, %rd3;
	mov.u32 	%r10, %ctaid.x;
	mov.u32 	%r11, %tid.x;
	mov.u32 	%r12, %ctaid.y;
	add.s32 	%r13, %r5, %r11;
	mad.lo.s32 	%r14, %r13, %r4, %r12;
	mad.lo.s32 	%r1, %r6, %r10, %r14;
	add.s32 	%r15, %r7, %r11;
	mad.lo.s32 	%r16, %r15, %r4, %r12;
	mad.lo.s32 	%r2, %r8, %r10, %r16;
	setp.ge.s32 	%p1, %r2, %r9;
	@%p1 bra 	$L__BB0_4;
	setp.eq.s32 	%p2, %r3, 0;
	@%p2 bra 	$L__BB0_3;
	mul.wide.s32 	%rd5, %r1, 4;
	add.s64 	%rd6, %rd2, %rd5;
	ld.global.f32 	%f1, [%rd6];
	mul.wide.s32 	%rd7, %r2, 4;
	add.s64 	%rd8, %rd1, %rd7;
	ld.global.f32 	%f2, [%rd8];
	add.f32 	%f3, %f1, %f2;
	st.global.f32 	[%rd8], %f3;
	bra.uni 	$L__BB0_4;
$L__BB0_3:
	mul.wide.s32 	%rd9, %r1, 4;
	add.s64 	%rd10, %rd2, %rd9;
	ld.global.f32 	%f4, [%rd10];
	mul.wide.s32 	%rd11, %r2, 4;
	add.s64 	%rd12, %rd1, %rd11;
	st.global.f32 	[%rd12], %f4;
$L__BB0_4:
	ret;

}
	// .globl	_Z11sum_mat_rowPfS_S_ll
.visible .entry _Z11sum_mat_rowPfS_S_ll(
	.param .u64 .ptr .align 1 _Z11sum_mat_rowPfS_S_ll_param_0,
	.param .u64 .ptr .align 1 _Z11sum_mat_rowPfS_S_ll_param_1,
	.param .u64 .ptr .align 1 _Z11sum_mat_rowPfS_S_ll_param_2,
	.param .u64 _Z11sum_mat_rowPfS_S_ll_param_3,
	.param .u64 _Z11sum_mat_rowPfS_S_ll_param_4
)
{
	.reg .pred 	%p<3>;
	.reg .b32 	%r<8>;
	.reg .b32 	%f<4>;
	.reg .b64 	%rd<22>;

	ld.param.u64 	%rd5, [_Z11sum_mat_rowPfS_S_ll_param_0];
	ld.param.u64 	%rd6, [_Z11sum_mat_rowPfS_S_ll_param_1];
	ld.param.u64 	%rd7, [_Z11sum_mat_rowPfS_S_ll_param_2];
	ld.param.u64 	%rd9, [_Z11sum_mat_rowPfS_S_ll_param_3];
	ld.param.u64 	%rd8, [_Z11sum_mat_rowPfS_S_ll_param_4];
	mul.lo.s64 	%rd10, %rd8, %rd9;
	mov.u32 	%r1, %tid.x;
	mov.u32 	%r2, %ctaid.x;
	mov.u32 	%r3, %ntid.x;
	mad.lo.s32 	%r4, %r2, %r3, %r1;
	cvt.u64.u32 	%rd1, %r4;
	setp.le.s64 	%p1, %rd10, %rd1;
	@%p1 bra 	$L__BB1_5;
	cvta.to.global.u64 	%rd11, %rd5;
	shl.b64 	%rd12, %rd1, 2;
	add.s64 	%rd13, %rd11, %rd12;
	ld.global.f32 	%f1, [%rd13];
	and.b64  	%rd14, %rd8, -4294967296;
	setp.ne.s64 	%p2, %rd14, 0;
	@%p2 bra 	$L__BB1_3;
	cvt.u32.u64 	%r5, %rd8;
	cvt.u32.u64 	%r6, %rd1;
	rem.u32 	%r7, %r6, %r5;
	cvt.u64.u32 	%rd21, %r7;
	bra.uni 	$L__BB1_4;
$L__BB1_3:
	rem.s64 	%rd21, %rd1, %rd8;
$L__BB1_4:
	cvta.to.global.u64 	%rd15, %rd6;
	shl.b64 	%rd16, %rd21, 2;
	add.s64 	%rd17, %rd15, %rd16;
	ld.global.f32 	%f2, [%rd17];
	add.f32 	%f3, %f1, %f2;
	cvta.to.global.u64 	%rd18, %rd7;
	add.s64 	%rd20, %rd18, %rd12;
	st.global.f32 	[%rd20], %f3;
$L__BB1_5:
	ret;

}
	// .globl	_Z11sum_mat_colPfS_S_ll
.visible .entry _Z11sum_mat_colPfS_S_ll(
	.param .u64 .ptr .align 1 _Z11sum_mat_colPfS_S_ll_param_0,
	.param .u64 .ptr .align 1 _Z11sum_mat_colPfS_S_ll_param_1,
	.param .u64 .ptr .align 1 _Z11sum_mat_colPfS_S_ll_param_2,
	.param .u64 _Z11sum_mat_colPfS_S_ll_param_3,
	.param .u64 _Z11sum_mat_colPfS_S_ll_param_4
)
{
	.reg .pred 	%p<3>;
	.reg .b32 	%r<8>;
	.reg .b32 	%f<4>;
	.reg .b64 	%rd<22>;

	ld.param.u64 	%rd5, [_Z11sum_mat_colPfS_S_ll_param_0];
	ld.param.u64 	%rd6, [_Z11sum_mat_colPfS_S_ll_param_1];
	ld.param.u64 	%rd7, [_Z11sum_mat_colPfS_S_ll_param_2];
	ld.param.u64 	%rd9, [_Z11sum_mat_colPfS_S_ll_param_3];
	ld.param.u64 	%rd8, [_Z11sum_mat_colPfS_S_ll_param_4];
	mul.lo.s64 	%rd10, %rd8, %rd9;
	mov.u32 	%r1, %tid.x;
	mov.u32 	%r2, %ctaid.x;
	mov.u32 	%r3, %ntid.x;
	mad.lo.s32 	%r4, %r2, %r3, %r1;
	cvt.u64.u32 	%rd1, %r4;
	setp.le.s64 	%p1, %rd10, %rd1;
	@%p1 bra 	$L__BB2_5;
	cvta.to.global.u64 	%rd11, %rd5;
	shl.b64 	%rd12, %rd1, 2;
	add.s64 	%rd13, %rd11, %rd12;
	ld.global.f32 	%f1, [%rd13];
	and.b64  	%rd14, %rd8, -4294967296;
	setp.ne.s64 	%p2, %rd14, 0;
	@%p2 bra 	$L__BB2_3;
	cvt.u32.u64 	%r5, %rd8;
	cvt.u32.u64 	%r6, %rd1;
	div.u32 	%r7, %r6, %r5;
	cvt.u64.u32 	%rd21, %r7;
	bra.uni 	$L__BB2_4;
$L__BB2_3:
	div.s64 	%rd21, %rd1, %rd8;
$L__BB2_4:
	cvta.to.global.u64 	%rd15, %rd6;
	shl.b64 	%rd16, %rd21, 2;
	add.s64 	%rd17, %rd15, %rd16;
	ld.global.f32 	%f2, [%rd17];
	add.f32 	%f3, %f1, %f2;
	cvta.to.global.u64 	%rd18, %rd7;
	add.s64 	%rd20, %rd18, %rd12;
	st.global.f32 	[%rd20], %f3;
$L__BB2_5:
	ret;

}
	// .globl	_Z3setPffll
.visible .entry _Z3setPffll(
	.param .u64 .ptr .align 1 _Z3setPffll_param_0,
	.param .f32 _Z3setPffll_param_1,
	.param .u64 _Z3setPffll_param_2,
	.param .u64 _Z3setPffll_param_3
)
{
	.reg .pred 	%p<2>;
	.reg .b32 	%r<5>;
	.reg .b32 	%f<2>;
	.reg .b64 	%rd<9>;

	ld.param.u64 	%rd2, [_Z3setPffll_param_0];
	ld.param.f32 	%f1, [_Z3setPffll_param_1];
	ld.param.u64 	%rd3, [_Z3setPffll_param_2];
	ld.param.u64 	%rd4, [_Z3setPffll_param_3];
	mul.lo.s64 	%rd5, %rd4, %rd3;
	mov.u32 	%r1, %tid.x;
	mov.u32 	%r2, %ctaid.x;
	mov.u32 	%r3, %ntid.x;
	mad.lo.s32 	%r4, %r2, %r3, %r1;
	cvt.u64.u32 	%rd1, %r4;
	setp.le.s64 	%p1, %rd5, %rd1;
	@%p1 bra 	$L__BB3_2;
	cvta.to.global.u64 	%rd6, %rd2;
	shl.b64 	%rd7, %rd1, 2;
	add.s64 	%rd8, %rd6, %rd7;
	st.global.f32 	[%rd8], %f1;
$L__BB3_2:
	ret;

}
	// .globl	_Z4multPffll
.visible .entry _Z4multPffll(
	.param .u64 .ptr .align 1 _Z4multPffll_param_0,
	.param .f32 _Z4multPffll_param_1,
	.param .u64 _Z4multPffll_param_2,
	.param .u64 _Z4multPffll_param_3
)
{
	.reg .pred 	%p<2>;
	.reg .b32 	%r<5>;
	.reg .b32 	%f<4>;
	.reg .b64 	%rd<9>;

	ld.param.u64 	%rd2, [_Z4multPffll_param_0];
	ld.param.f32 	%f1, [_Z4multPffll_param_1];
	ld.param.u64 	%rd3, [_Z4multPffll_param_2];
	ld.param.u64 	%rd4, [_Z4multPffll_param_3];
	mul.lo.s64 	%rd5, %rd4, %rd3;
	mov.u32 	%r1, %tid.x;
	mov.u32 	%r2, %ctaid.x;
	mov.u32 	%r3, %ntid.x;
	mad.lo.s32 	%r4, %r2, %r3, %r1;
	cvt.u64.u32 	%rd1, %r4;
	setp.le.s64 	%p1, %rd5, %rd1;
	@%p1 bra 	$L__BB4_2;
	cvta.to.global.u64 	%rd6, %rd2;
	shl.b64 	%rd7, %rd1, 2;
	add.s64 	%rd8, %rd6, %rd7;
	ld.global.f32 	%f2, [%rd8];
	mul.f32 	%f3, %f1, %f2;
	st.global.f32 	[%rd8], %f3;
$L__BB4_2:
	ret;

}
	// .globl	_Z7el_multPfS_S_lll
.visible .entry _Z7el_multPfS_S_lll(
	.param .u64 .ptr .align 1 _Z7el_multPfS_S_lll_param_0,
	.param .u64 .ptr .align 1 _Z7el_multPfS_S_lll_param_1,
	.param .u64 .ptr .align 1 _Z7el_multPfS_S_lll_param_2,
	.param .u64 _Z7el_multPfS_S_lll_param_3,
	.param .u64 _Z7el_multPfS_S_lll_param_4,
	.param .u64 _Z7el_multPfS_S_lll_param_5
)
{
	.reg .pred 	%p<3>;
	.reg .b32 	%r<5>;
	.reg .b32 	%f<8>;
	.reg .b64 	%rd<20>;

	ld.param.u64 	%rd6, [_Z7el_multPfS_S_lll_param_0];
	ld.param.u64 	%rd7, [_Z7el_multPfS_S_lll_param_1];
	ld.param.u64 	%rd8, [_Z7el_multPfS_S_lll_param_2];
	ld.param.u64 	%rd5, [_Z7el_multPfS_S_lll_param_3];
	ld.param.u64 	%rd9, [_Z7el_multPfS_S_lll_param_4];
	ld.param.u64 	%rd10, [_Z7el_multPfS_S_lll_param_5];
	cvta.to.global.u64 	%rd1, %rd8;
	cvta.to.global.u64 	%rd2, %rd7;
	cvta.to.global.u64 	%rd3, %rd6;
	mul.lo.s64 	%rd11, %rd10, %rd9;
	mov.u32 	%r1, %tid.x;
	mov.u32 	%r2, %ctaid.x;
	mov.u32 	%r3, %ntid.x;
	mad.lo.s32 	%r4, %r2, %r3, %r1;
	cvt.u64.u32 	%rd4, %r4;
	setp.le.s64 	%p1, %rd11, %rd4;
	@%p1 bra 	$L__BB5_4;
	setp.eq.s64 	%p2, %rd5, 0;
	@%p2 bra 	$L__BB5_3;
	shl.b64 	%rd12, %rd4, 2;
	add.s64 	%rd13, %rd3, %rd12;
	ld.global.f32 	%f1, [%rd13];
	add.s64 	%rd14, %rd2, %rd12;
	ld.global.f32 	%f2, [%rd14];
	add.s64 	%rd15, %rd1, %rd12;
	ld.global.f32 	%f3, [%rd15];
	fma.rn.f32 	%f4, %f1, %f2, %f3;
	st.global.f32 	[%rd15], %f4;
	bra.uni 	$L__BB5_4;
$L__BB5_3:
	shl.b64 	%rd16, %rd4, 2;
	add.s64 	%rd17, %rd3, %rd16;
	ld.global.f32 	%f5, [%rd17];
	add.s64 	%rd18, %rd2, %rd16;
	ld.global.f32 	%f6, [%rd18];
	mul.f32 	%f7, %f5, %f6;
	add.s64 	%rd19, %rd1, %rd16;
	st.global.f32 	[%rd19], %f7;
$L__BB5_4:
	ret;

}
	// .globl	_Z6el_divPfS_S_lll
.visible .entry _Z6el_divPfS_S_lll(
	.param .u64 .ptr .align 1 _Z6el_divPfS_S_lll_param_0,
	.param .u64 .ptr .align 1 _Z6el_divPfS_S_lll_param_1,
	.param .u64 .ptr .align 1 _Z6el_divPfS_S_lll_param_2,
	.param .u64 _Z6el_divPfS_S_lll_param_3,
	.param .u64 _Z6el_divPfS_S_lll_param_4,
	.param .u64 _Z6el_divPfS_S_lll_param_5
)
{
	.reg .pred 	%p<3>;
	.reg .b32 	%r<5>;
	.reg .b32 	%f<9>;
	.reg .b64 	%rd<20>;

	ld.param.u64 	%rd6, [_Z6el_divPfS_S_lll_param_0];
	ld.param.u64 	%rd7, [_Z6el_divPfS_S_lll_param_1];
	ld.param.u64 	%rd8, [_Z6el_divPfS_S_lll_param_2];
	ld.param.u64 	%rd5, [_Z6el_divPfS_S_lll_param_3];
	ld.param.u64 	%rd9, [_Z6el_divPfS_S_lll_param_4];
	ld.param.u64 	%rd10, [_Z6el_divPfS_S_lll_param_5];
	cvta.to.global.u64 	%rd1, %rd8;
	cvta.to.global.u64 	%rd2, %rd7;
	cvta.to.global.u64 	%rd3, %rd6;
	mul.lo.s64 	%rd11, %rd10, %rd9;
	mov.u32 	%r1, %tid.x;
	mov.u32 	%r2, %ctaid.x;
	mov.u32 	%r3, %ntid.x;
	mad.lo.s32 	%r4, %r2, %r3, %r1;
	cvt.u64.u32 	%rd4, %r4;
	setp.le.s64 	%p1, %rd11, %rd4;
	@%p1 bra 	$L__BB6_4;
	setp.eq.s64 	%p2, %rd5, 0;
	@%p2 bra 	$L__BB6_3;
	shl.b64 	%rd12, %rd4, 2;
	add.s64 	%rd13, %rd3, %rd12;
	ld.global.f32 	%f1, [%rd13];
	add.s64 	%rd14, %rd2, %rd12;
	ld.global.f32 	%f2, [%rd14];
	div.rn.f32 	%f3, %f1, %f2;
	add.s64 	%rd15, %rd1, %rd12;
	ld.global.f32 	%f4, [%rd15];
	add.f32 	%f5, %f4, %f3;
	st.global.f32 	[%rd15], %f5;
	bra.uni 	$L__BB6_4;
$L__BB6_3:
	shl.b64 	%rd16, %rd4, 2;
	add.s64 	%rd17, %rd3, %rd16;
	ld.global.f32 	%f6, [%rd17];
	add.s64 	%rd18, %rd2, %rd16;
	ld.global.f32 	%f7, [%rd18];
	div.rn.f32 	%f8, %f6, %f7;
	add.s64 	%rd19, %rd1, %rd16;
	st.global.f32 	[%rd19], %f8;
$L__BB6_4:
	ret;

}
	// .globl	_Z3sumPffll
.visible .entry _Z3sumPffll(
	.param .u64 .ptr .align 1 _Z3sumPffll_param_0,
	.param .f32 _Z3sumPffll_param_1,
	.param .u64 _Z3sumPffll_param_2,
	.param .u64 _Z3sumPffll_param_3
)
{
	.reg .pred 	%p<2>;
	.reg .b32 	%r<5>;
	.reg .b32 	%f<4>;
	.reg .b64 	%rd<9>;

	ld.param.u64 	%rd2, [_Z3sumPffll_param_0];
	ld.param.f32 	%f1, [_Z3sumPffll_param_1];
	ld.param.u64 	%rd3, [_Z3sumPffll_param_2];
	ld.param.u64 	%rd4, [_Z3sumPffll_param_3];
	mul.lo.s64 	%rd5, %rd4, %rd3;
	mov.u32 	%r1, %tid.x;
	mov.u32 	%r2, %ctaid.x;
	mov.u32 	%r3, %ntid.x;
	mad.lo.s32 	%r4, %r2, %r3, %r1;
	cvt.u64.u32 	%rd1, %r4;
	setp.le.s64 	%p1, %rd5, %rd1;
	@%p1 bra 	$L__BB7_2;
	cvta.to.global.u64 	%rd6, %rd2;
	shl.b64 	%rd7, %rd1, 2;
	add.s64 	%rd8, %rd6, %rd7;
	ld.global.f32 	%f2, [%rd8];
	add.f32 	%f3, %f1, %f2;
	st.global.f32 	[%rd8], %f3;
$L__BB7_2:
	ret;

}
	// .globl	_Z3sumfPffS_S_ll
.visible .entry _Z3sumfPffS_S_ll(
	.param .f32 _Z3sumfPffS_S_ll_param_0,
	.param .u64 .ptr .align 1 _Z3sumfPffS_S_ll_param_1,
	.param .f32 _Z3sumfPffS_S_ll_param_2,
	.param .u64 .ptr .align 1 _Z3sumfPffS_S_ll_param_3,
	.param .u64 .ptr .align 1 _Z3sumfPffS_S_ll_param_4,
	.param .u64 _Z3sumfPffS_S_ll_param_5,
	.param .u64 _Z3sumfPffS_S_ll_param_6
)
{
	.reg .pred 	%p<3>;
	.reg .b32 	%r<5>;
	.reg .b32 	%f<13>;
	.reg .b64 	%rd<18>;

	ld.param.f32 	%f1, [_Z3sumfPffS_S_ll_param_0];
	ld.param.u64 	%rd6, [_Z3sumfPffS_S_ll_param_1];
	ld.param.f32 	%f2, [_Z3sumfPffS_S_ll_param_2];
	ld.param.u64 	%rd7, [_Z3sumfPffS_S_ll_param_3];
	ld.param.u64 	%rd8, [_Z3sumfPffS_S_ll_param_4];
	ld.param.u64 	%rd5, [_Z3sumfPffS_S_ll_param_5];
	ld.param.u64 	%rd9, [_Z3sumfPffS_S_ll_param_6];
	cvta.to.global.u64 	%rd1, %rd8;
	cvta.to.global.u64 	%rd2, %rd7;
	cvta.to.global.u64 	%rd3, %rd6;
	mov.u32 	%r1, %tid.x;
	mov.u32 	%r2, %ctaid.x;
	mov.u32 	%r3, %ntid.x;
	mad.lo.s32 	%r4, %r2, %r3, %r1;
	cvt.u64.u32 	%rd4, %r4;
	setp.le.s64 	%p1, %rd9, %rd4;
	@%p1 bra 	$L__BB8_4;
	setp.eq.s64 	%p2, %rd5, 0;
	@%p2 bra 	$L__BB8_3;
	shl.b64 	%rd10, %rd4, 2;
	add.s64 	%rd11, %rd3, %rd10;
	ld.global.f32 	%f3, [%rd11];
	add.s64 	%rd12, %rd2, %rd10;
	ld.global.f32 	%f4, [%rd12];
	mul.f32 	%f5, %f2, %f4;
	fma.rn.f32 	%f6, %f1, %f3, %f5;
	add.s64 	%rd13, %rd1, %rd10;
	ld.global.f32 	%f7, [%rd13];
	add.f32 	%f8, %f7, %f6;
	st.global.f32 	[%rd13], %f8;
	bra.uni 	$L__BB8_4;
$L__BB8_3:
	shl.b64 	%rd14, %rd4, 2;
	add.s64 	%rd15, %rd3, %rd14;
	ld.global.f32 	%f9, [%rd15];
	add.s64 	%rd16, %rd2, %rd14;
	ld.global.f32 	%f10, [%rd16];
	mul.f32 	%f11, %f2, %f10;
	fma.rn.f32 	%f12, %f1, %f9, %f11;
	add.s64 	%rd17, %rd1, %rd14;
	st.global.f32 	[%rd17], %f12;
$L__BB8_4:
	ret;

}
	// .globl	_Z16reduce_array_sumPfllS_
.visible .entry _Z16reduce_array_sumPfllS_(
	.param .u64 .ptr .align 1 _Z16reduce_array_sumPfllS__param_0,
	.param .u64 _Z16reduce_array_sumPfllS__param_1,
	.param .u64 _Z16reduce_array_sumPfllS__param_2,
	.param .u64 .ptr .align 1 _Z16reduce_array_sumPfllS__param_3
)
{
	.reg .pred 	%p<22>;
	.reg .b32 	%r<31>;
	.reg .b32 	%f<165>;
	.reg .b64 	%rd<67>;
	// demoted variable
	.shared .align 4 .b8 _ZZ16reduce_array_sumPfllS_E17accumulate_result[4];
	ld.param.u64 	%rd39, [_Z16reduce_array_sumPfllS__param_0];
	ld.param.u64 	%rd36, [_Z16reduce_array_sumPfllS__param_1];
	ld.param.u64 	%rd37, [_Z16reduce_array_sumPfllS__param_2];
	ld.param.u64 	%rd38, [_Z16reduce_array_sumPfllS__param_3];
	cvta.to.global.u64 	%rd1, %rd39;
	mov.u32 	%r7, %tid.x;
	mov.u32 	%r8, %ctaid.x;
	mov.u32 	%r9, %ntid.x;
	mad.lo.s32 	%r10, %r8, %r9, %r7;
	cvt.u64.u32 	%rd2, %r10;
	shl.b32 	%r11, %r10, 2;
	mov.u32 	%r12, arr_acc;
	add.s32 	%r1, %r12, %r11;
	mov.b32 	%r13, 0;
	st.shared.u32 	[%r1], %r13;
	setp.ne.s32 	%p1, %r10, 0;
	@%p1 bra 	$L__BB9_2;
	mov.b32 	%r14, 0;
	st.shared.u32 	[_ZZ16reduce_array_sumPfllS_E17accumulate_result], %r14;
$L__BB9_2:
	bar.sync 	0;
	setp.le.s64 	%p2, %rd36, %rd2;
	@%p2 bra 	$L__BB9_17;
	setp.lt.s64 	%p3, %rd37, 1;
	mov.f32 	%f154, 0f00000000;
	@%p3 bra 	$L__BB9_16;
	mul.lo.s64 	%rd3, %rd37, %rd2;
	and.b64  	%rd4, %rd37, 15;
	setp.lt.u64 	%p4, %rd37, 16;
	mov.f32 	%f154, 0f00000000;
	mov.b64 	%rd58, 0;
	@%p4 bra 	$L__BB9_7;
	and.b64  	%rd58, %rd37, 9223372036854775792;
	shl.b64 	%rd41, %rd3, 2;
	add.s64 	%rd42, %rd41, %rd1;
	add.s64 	%rd55, %rd42, 32;
	mov.f32 	%f154, 0f00000000;
	mov.u64 	%rd56, %rd58;
$L__BB9_6:
	.pragma "nounroll";
	ld.global.f32 	%f33, [%rd55+-32];
	add.f32 	%f34, %f154, %f33;
	ld.global.f32 	%f35, [%rd55+-28];
	add.f32 	%f36, %f34, %f35;
	ld.global.f32 	%f37, [%rd55+-24];
	add.f32 	%f38, %f36, %f37;
	ld.global.f32 	%f39, [%rd55+-20];
	add.f32 	%f40, %f38, %f39;
	ld.global.f32 	%f41, [%rd55+-16];
	add.f32 	%f42, %f40, %f41;
	ld.global.f32 	%f43, [%rd55+-12];
	add.f32 	%f44, %f42, %f43;
	ld.global.f32 	%f45, [%rd55+-8];
	add.f32 	%f46, %f44, %f45;
	ld.global.f32 	%f47, [%rd55+-4];
	add.f32 	%f48, %f46, %f47;
	ld.global.f32 	%f49, [%rd55];
	add.f32 	%f50, %f48, %f49;
	ld.global.f32 	%f51, [%rd55+4];
	add.f32 	%f52, %f50, %f51;
	ld.global.f32 	%f53, [%rd55+8];
	add.f32 	%f54, %f52, %f53;
	ld.global.f32 	%f55, [%rd55+12];
	add.f32 	%f56, %f54, %f55;
	ld.global.f32 	%f57, [%rd55+16];
	add.f32 	%f58, %f56, %f57;
	ld.global.f32 	%f59, [%rd55+20];
	add.f32 	%f60, %f58, %f59;
	ld.global.f32 	%f61, [%rd55+24];
	add.f32 	%f62, %f60, %f61;
	ld.global.f32 	%f63, [%rd55+28];
	add.f32 	%f154, %f62, %f63;
	add.s64 	%rd56, %rd56, -16;
	add.s64 	%rd55, %rd55, 64;
	setp.ne.s64 	%p5, %rd56, 0;
	@%p5 bra 	$L__BB9_6;
$L__BB9_7:
	setp.eq.s64 	%p6, %rd4, 0;
	@%p6 bra 	$L__BB9_16;
	and.b64  	%rd12, %rd37, 7;
	setp.lt.u64 	%p7, %rd4, 8;
	@%p7 bra 	$L__BB9_10;
	add.s64 	%rd43, %rd58, %rd3;
	shl.b64 	%rd44, %rd43, 2;
	add.s64 	%rd45, %rd1, %rd44;
	ld.global.f32 	%f65, [%rd45];
	add.f32 	%f66, %f154, %f65;
	ld.global.f32 	%f67, [%rd45+4];
	add.f32 	%f68, %f66, %f67;
	ld.global.f32 	%f69, [%rd45+8];
	add.f32 	%f70, %f68, %f69;
	ld.global.f32 	%f71, [%rd45+12];
	add.f32 	%f72, %f70, %f71;
	ld.global.f32 	%f73, [%rd45+16];
	add.f32 	%f74, %f72, %f73;
	ld.global.f32 	%f75, [%rd45+20];
	add.f32 	%f76, %f74, %f75;
	ld.global.f32 	%f77, [%rd45+24];
	add.f32 	%f78, %f76, %f77;
	ld.global.f32 	%f79, [%rd45+28];
	add.f32 	%f154, %f78, %f79;
	add.s64 	%rd58, %rd58, 8;
$L__BB9_10:
	setp.eq.s64 	%p8, %rd12, 0;
	@%p8 bra 	$L__BB9_16;
	and.b64  	%rd60, %rd37, 3;
	setp.lt.u64 	%p9, %rd12, 4;
	@%p9 bra 	$L__BB9_13;
	add.s64 	%rd46, %rd58, %rd3;
	shl.b64 	%rd47, %rd46, 2;
	add.s64 	%rd48, %rd1, %rd47;
	ld.global.f32 	%f81, [%rd48];
	add.f32 	%f82, %f154, %f81;
	ld.global.f32 	%f83, [%rd48+4];
	add.f32 	%f84, %f82, %f83;
	ld.global.f32 	%f85, [%rd48+8];
	add.f32 	%f86, %f84, %f85;
	ld.global.f32 	%f87, [%rd48+12];
	add.f32 	%f154, %f86, %f87;
	add.s64 	%rd58, %rd58, 4;
$L__BB9_13:
	setp.eq.s64 	%p10, %rd60, 0;
	@%p10 bra 	$L__BB9_16;
	add.s64 	%rd49, %rd58, %rd3;
	shl.b64 	%rd50, %rd49, 2;
	add.s64 	%rd61, %rd1, %rd50;
$L__BB9_15:
	.pragma "nounroll";
	ld.global.f32 	%f88, [%rd61];
	add.f32 	%f154, %f154, %f88;
	add.s64 	%rd61, %rd61, 4;
	add.s64 	%rd60, %rd60, -1;
	setp.ne.s64 	%p11, %rd60, 0;
	@%p11 bra 	$L__BB9_15;
$L__BB9_16:
	bar.sync 	0;
	st.shared.f32 	[%r1], %f154;
	bar.sync 	0;
$L__BB9_17:
	cvt.u32.u64 	%r15, %rd2;
	setp.ne.s32 	%p12, %r15, 0;
	@%p12 bra 	$L__BB9_33;
	setp.lt.s64 	%p13, %rd36, 1;
	ld.shared.f32 	%f163, [_ZZ16reduce_array_sumPfllS_E17accumulate_result];
	@%p13 bra 	$L__BB9_32;
	and.b64  	%rd23, %rd36, 15;
	setp.lt.u64 	%p14, %rd36, 16;
	mov.b64 	%rd64, 0;
	@%p14 bra 	$L__BB9_22;
	add.s32 	%r29, %r12, 32;
	and.b64  	%rd64, %rd36, 9223372036854775792;
	mov.u64 	%rd62, %rd64;
$L__BB9_21:
	.pragma "nounroll";
	ld.shared.v4.f32 	{%f90, %f91, %f92, %f93}, [%r29+-32];
	add.f32 	%f94, %f90, %f163;
	add.f32 	%f95, %f91, %f94;
	add.f32 	%f96, %f92, %f95;
	add.f32 	%f97, %f93, %f96;
	ld.shared.v4.f32 	{%f98, %f99, %f100, %f101}, [%r29+-16];
	add.f32 	%f102, %f98, %f97;
	add.f32 	%f103, %f99, %f102;
	add.f32 	%f104, %f100, %f103;
	add.f32 	%f105, %f101, %f104;
	ld.shared.v4.f32 	{%f106, %f107, %f108, %f109}, [%r29];
	add.f32 	%f110, %f106, %f105;
	add.f32 	%f111, %f107, %f110;
	add.f32 	%f112, %f108, %f111;
	add.f32 	%f113, %f109, %f112;
	ld.shared.v4.f32 	{%f114, %f115, %f116, %f117}, [%r29+16];
	add.f32 	%f118, %f114, %f113;
	add.f32 	%f119, %f115, %f118;
	add.f32 	%f120, %f116, %f119;
	add.f32 	%f163, %f117, %f120;
	add.s64 	%rd62, %rd62, -16;
	add.s32 	%r29, %r29, 64;
	setp.ne.s64 	%p15, %rd62, 0;
	@%p15 bra 	$L__BB9_21;
$L__BB9_22:
	setp.eq.s64 	%p16, %rd23, 0;
	@%p16 bra 	$L__BB9_31;
	and.b64  	%rd28, %rd36, 7;
	setp.lt.u64 	%p17, %rd23, 8;
	@%p17 bra 	$L__BB9_25;
	cvt.u32.u64 	%r18, %rd64;
	shl.b32 	%r19, %r18, 2;
	add.s32 	%r21, %r12, %r19;
	ld.shared.f32 	%f122, [%r21];
	add.f32 	%f123, %f122, %f163;
	ld.shared.f32 	%f124, [%r21+4];
	add.f32 	%f125, %f124, %f123;
	ld.shared.f32 	%f126, [%r21+8];
	add.f32 	%f127, %f126, %f125;
	ld.shared.f32 	%f128, [%r21+12];
	add.f32 	%f129, %f128, %f127;
	ld.shared.f32 	%f130, [%r21+16];
	add.f32 	%f131, %f130, %f129;
	ld.shared.f32 	%f132, [%r21+20];
	add.f32 	%f133, %f132, %f131;
	ld.shared.f32 	%f134, [%r21+24];
	add.f32 	%f135, %f134, %f133;
	ld.shared.f32 	%f136, [%r21+28];
	add.f32 	%f163, %f136, %f135;
	add.s64 	%rd64, %rd64, 8;
$L__BB9_25:
	setp.eq.s64 	%p18, %rd28, 0;
	@%p18 bra 	$L__BB9_31;
	and.b64  	%rd66, %rd36, 3;
	setp.lt.u64 	%p19, %rd28, 4;
	@%p19 bra 	$L__BB9_28;
	cvt.u32.u64 	%r22, %rd64;
	shl.b32 	%r23, %r22, 2;
	add.s32 	%r25, %r12, %r23;
	ld.shared.f32 	%f138, [%r25];
	add.f32 	%f139, %f138, %f163;
	ld.shared.f32 	%f140, [%r25+4];
	add.f32 	%f141, %f140, %f139;
	ld.shared.f32 	%f142, [%r25+8];
	add.f32 	%f143, %f142, %f141;
	ld.shared.f32 	%f144, [%r25+12];
	add.f32 	%f163, %f144, %f143;
	add.s64 	%rd64, %rd64, 4;
$L__BB9_28:
	setp.eq.s64 	%p20, %rd66, 0;
	@%p20 bra 	$L__BB9_31;
	cvt.u32.u64 	%r26, %rd64;
	shl.b32 	%r27, %r26, 2;
	add.s32 	%r30, %r12, %r27;
$L__BB9_30:
	.pragma "nounroll";
	ld.shared.f32 	%f145, [%r30];
	add.f32 	%f163, %f145, %f163;
	add.s32 	%r30, %r30, 4;
	add.s64 	%rd66, %rd66, -1;
	setp.ne.s64 	%p21, %rd66, 0;
	@%p21 bra 	$L__BB9_30;
$L__BB9_31:
	st.shared.f32 	[_ZZ16reduce_array_sumPfllS_E17accumulate_result], %f163;
$L__BB9_32:
	cvta.to.global.u64 	%rd52, %rd38;
	shl.b64 	%rd53, %rd2, 2;
	add.s64 	%rd54, %rd52, %rd53;
	st.global.f32 	[%rd54], %f163;
$L__BB9_33:
	ret;

}
	// .globl	_Z3logPfll
.visible .entry _Z3logPfll(
	.param .u64 .ptr .align 1 _Z3logPfll_param_0,
	.param .u64 _Z3logPfll_param_1,
	.param .u64 _Z3logPfll_param_2
)
{
	.reg .pred 	%p<5>;
	.reg .b32 	%r<9>;
	.reg .b32 	%f<23>;
	.reg .b64 	%rd<9>;

	ld.param.u64 	%rd2, [_Z3logPfll_param_0];
	ld.param.u64 	%rd3, [_Z3logPfll_param_1];
	ld.param.u64 	%rd4, [_Z3logPfll_param_2];
	mul.lo.s64 	%rd5, %rd4, %rd3;
	mov.u32 	%r1, %tid.x;
	mov.u32 	%r2, %ctaid.x;
	mov.u32 	%r3, %ntid.x;
	mad.lo.s32 	%r4, %r2, %r3, %r1;
	cvt.u64.u32 	%rd1, %r4;
	setp.le.s64 	%p1, %rd5, %rd1;
	@%p1 bra 	$L__BB10_2;
	cvta.to.global.u64 	%rd6, %rd2;
	shl.b64 	%rd7, %rd1, 2;
	add.s64 	%rd8, %rd6, %rd7;
	ld.global.f32 	%f1, [%rd8];
	setp.lt.f32 	%p2, %f1, 0f00800000;
	mul.f32 	%f2, %f1, 0f4B000000;
	selp.f32 	%f3, %f2, %f1, %p2;
	selp.f32 	%f4, 0fC1B80000, 0f00000000, %p2;
	mov.b32 	%r5, %f3;
	add.s32 	%r6, %r5, -1059760811;
	and.b32  	%r7, %r6, -8388608;
	sub.s32 	%r8, %r5, %r7;
	mov.b32 	%f5, %r8;
	cvt.rn.f32.s32 	%f6, %r7;
	fma.rn.f32 	%f7, %f6, 0f34000000, %f4;
	add.f32 	%f8, %f5, 0fBF800000;
	fma.rn.f32 	%f9, %f8, 0fBE055027, 0f3E1039F6;
	fma.rn.f32 	%f10, %f9, %f8, 0fBDF8CDCC;
	fma.rn.f32 	%f11, %f10, %f8, 0f3E0F2955;
	fma.rn.f32 	%f12, %f11, %f8, 0fBE2AD8B9;
	fma.rn.f32 	%f13, %f12, %f8, 0f3E4CED0B;
	fma.rn.f32 	%f14, %f13, %f8, 0fBE7FFF22;
	fma.rn.f32 	%f15, %f14, %f8, 0f3EAAAA78;
	fma.rn.f32 	%f16, %f15, %f8, 0fBF000000;
	mul.f32 	%f17, %f8, %f16;
	fma.rn.f32 	%f18, %f17, %f8, %f8;
	fma.rn.f32 	%f19, %f7, 0f3F317218, %f18;
	setp.gt.u32 	%p3, %r5, 2139095039;
	fma.rn.f32 	%f20, %f3, 0f7F800000, 0f7F800000;
	selp.f32 	%f21, %f20, %f19, %p3;
	setp.eq.f32 	%p4, %f3, 0f00000000;
	selp.f32 	%f22, 0fFF800000, %f21, %p4;
	st.global.f32 	[%rd8], %f22;
$L__BB10_2:
	ret;

}
	// .globl	_Z3expPfll
.visible .entry _Z3expPfll(
	.param .u64 .ptr .align 1 _Z3expPfll_param_0,
	.param .u64 _Z3expPfll_param_1,
	.param .u64 _Z3expPfll_param_2
)
{
	.reg .pred 	%p<2>;
	.reg .b32 	%r<7>;
	.reg .b32 	%f<14>;
	.reg .b64 	%rd<9>;

	ld.param.u64 	%rd2, [_Z3expPfll_param_0];
	ld.param.u64 	%rd3, [_Z3expPfll_param_1];
	ld.param.u64 	%rd4, [_Z3expPfll_param_2];
	mul.lo.s64 	%rd5, %rd4, %rd3;
	mov.u32 	%r1, %tid.x;
	mov.u32 	%r2, %ctaid.x;
	mov.u32 	%r3, %ntid.x;
	mad.lo.s32 	%r4, %r2, %r3, %r1;
	cvt.u64.u32 	%rd1, %r4;
	setp.le.s64 	%p1, %rd5, %rd1;
	@%p1 bra 	$L__BB11_2;
	cvta.to.global.u64 	%rd6, %rd2;
	shl.b64 	%rd7, %rd1, 2;
	add.s64 	%rd8, %rd6, %rd7;
	ld.global.f32 	%f1, [%rd8];
	fma.rn.f32 	%f2, %f1, 0f3BBB989D, 0f3F000000;
	cvt.sat.f32.f32 	%f3, %f2;
	mov.f32 	%f4, 0f4B400001;
	mov.f32 	%f5, 0f437C0000;
	fma.rm.f32 	%f6, %f3, %f5, %f4;
	add.f32 	%f7, %f6, 0fCB40007F;
	neg.f32 	%f8, %f7;
	fma.rn.f32 	%f9, %f1, 0f3FB8AA3B, %f8;
	fma.rn.f32 	%f10, %f1, 0f32A57060, %f9;
	mov.b32 	%r5, %f6;
	shl.b32 	%r6, %r5, 23;
	mov.b32 	%f11, %r6;
	ex2.approx.ftz.f32 	%f12, %f10;
	mul.f32 	%f13, %f12, %f11;
	st.global.f32 	[%rd8], %f13;
$L__BB11_2:
	ret;

}
	// .globl	_Z4sqrtPfll
.visible .entry _Z4sqrtPfll(
	.param .u64 .ptr .align 1 _Z4sqrtPfll_param_0,
	.param .u64 _Z4sqrtPfll_param_1,
	.param .u64 _Z4sqrtPfll_param_2
)
{
	.reg .pred 	%p<2>;
	.reg .b32 	%r<5>;
	.reg .b32 	%f<3>;
	.reg .b64 	%rd<9>;

	ld.param.u64 	%rd2, [_Z4sqrtPfll_param_0];
	ld.param.u64 	%rd3, [_Z4sqrtPfll_param_1];
	ld.param.u64 	%rd4, [_Z4sqrtPfll_param_2];
	mul.lo.s64 	%rd5, %rd4, %rd3;
	mov.u32 	%r1, %tid.x;
	mov.u32 	%r2, %ctaid.x;
	mov.u32 	%r3, %ntid.x;
	mad.lo.s32 	%r4, %r2, %r3, %r1;
	cvt.u64.u32 	%rd1, %r4;
	setp.le.s64 	%p1, %rd5, %rd1;
	@%p1 bra 	$L__BB12_2;
	cvta.to.global.u64 	%rd6, %rd2;
	shl.b64 	%rd7, %rd1, 2;
	add.s64 	%rd8, %rd6, %rd7;
	ld.global.f32 	%f1, [%rd8];
	sqrt.rn.f32 	%f2, %f1;
	st.global.f32 	[%rd8], %f2;
$L__BB12_2:
	ret;

}
	// .globl	_Z3sqrPfll
.visible .entry _Z3sqrPfll(
	.param .u64 .ptr .align 1 _Z3sqrPfll_param_0,
	.param .u64 _Z3sqrPfll_param_1,
	.param .u64 _Z3sqrPfll_param_2
)
{
	.reg .pred 	%p<2>;
	.reg .b32 	%r<5>;
	.reg .b32 	%f<3>;
	.reg .b64 	%rd<9>;

	ld.param.u64 	%rd2, [_Z3sqrPfll_param_0];
	ld.param.u64 	%rd3, [_Z3sqrPfll_param_1];
	ld.param.u64 	%rd4, [_Z3sqrPfll_param_2];
	mul.lo.s64 	%rd5, %rd4, %rd3;
	mov.u32 	%r1, %tid.x;
	mov.u32 	%r2, %ctaid.x;
	mov.u32 	%r3, %ntid.x;
	mad.lo.s32 	%r4, %r2, %r3, %r1;
	cvt.u64.u32 	%rd1, %r4;
	setp.le.s64 	%p1, %rd5, %rd1;
	@%p1 bra 	$L__BB13_2;
	cvta.to.global.u64 	%rd6, %rd2;
	shl.b64 	%rd7, %rd1, 2;
	add.s64 	%rd8, %rd6, %rd7;
	ld.global.f32 	%f1, [%rd8];
	mul.f32 	%f2, %f1, %f1;
	st.global.f32 	[%rd8], %f2;
$L__BB13_2:
	ret;

}
	// .globl	_Z4maskPffll
.visible .entry _Z4maskPffll(
	.param .u64 .ptr .align 1 _Z4maskPffll_param_0,
	.param .f32 _Z4maskPffll_param_1,
	.param .u64 _Z4maskPffll_param_2,
	.param .u64 _Z4maskPffll_param_3
)
{
	.reg .pred 	%p<3>;
	.reg .b32 	%r<5>;
	.reg .b32 	%f<4>;
	.reg .b64 	%rd<9>;

	ld.param.u64 	%rd2, [_Z4maskPffll_param_0];
	ld.param.f32 	%f1, [_Z4maskPffll_param_1];
	ld.param.u64 	%rd3, [_Z4maskPffll_param_2];
	ld.param.u64 	%rd4, [_Z4maskPffll_param_3];
	mul.lo.s64 	%rd5, %rd4, %rd3;
	mov.u32 	%r1, %tid.x;
	mov.u32 	%r2, %ctaid.x;
	mov.u32 	%r3, %ntid.x;
	mad.lo.s32 	%r4, %r2, %r3, %r1;
	cvt.u64.u32 	%rd1, %r4;
	setp.le.s64 	%p1, %rd5, %rd1;
	@%p1 bra 	$L__BB14_2;
	cvta.to.global.u64 	%rd6, %rd2;
	shl.b64 	%rd7, %rd1, 2;
	add.s64 	%rd8, %rd6, %rd7;
	ld.global.f32 	%f2, [%rd8];
	setp.lt.f32 	%p2, %f2, %f1;
	selp.f32 	%f3, 0f3F800000, 0f00000000, %p2;
	st.global.f32 	[%rd8], %f3;
$L__BB14_2:
	ret;

}
	// .globl	_Z12reduce_sum2DPfS_lll
.visible .entry _Z12reduce_sum2DPfS_lll(
	.param .u64 .ptr .align 1 _Z12reduce_sum2DPfS_lll_param_0,
	.param .u64 .ptr .align 1 _Z12reduce_sum2DPfS_lll_param_1,
	.param .u64 _Z12reduce_sum2DPfS_lll_param_2,
	.param .u64 _Z12reduce_sum2DPfS_lll_param_3,
	.param .u64 _Z12reduce_sum2DPfS_lll_param_4
)
{
	.reg .pred 	%p<5>;
	.reg .b32 	%r<11>;
	.reg .b32 	%f<7>;
	.reg .b64 	%rd<28>;

	ld.param.u64 	%rd12, [_Z12reduce_sum2DPfS_lll_param_0];
	ld.param.u64 	%rd13, [_Z12reduce_sum2DPfS_lll_param_1];
	ld.param.u64 	%rd14, [_Z12reduce_sum2DPfS_lll_param_2];
	ld.param.u64 	%rd10, [_Z12reduce_sum2DPfS_lll_param_3];
	ld.param.u64 	%rd11, [_Z12reduce_sum2DPfS_lll_param_4];
	cvta.to.global.u64 	%rd1, %rd13;
	cvta.to.global.u64 	%rd2, %rd12;
	mul.lo.s64 	%rd15, %rd10, %rd14;
	mov.u32 	%r1, %tid.x;
	mov.u32 	%r2, %ctaid.x;
	mov.u32 	%r3, %ntid.x;
	mad.lo.s32 	%r4, %r2, %r3, %r1;
	cvt.u64.u32 	%rd3, %r4;
	setp.le.s64 	%p1, %rd15, %rd3;
	@%p1 bra 	$L__BB15_10;
	setp.ne.s64 	%p2, %rd11, 0;
	@%p2 bra 	$L__BB15_6;
	shl.b64 	%rd21, %rd3, 2;
	add.s64 	%rd22, %rd2, %rd21;
	ld.global.f32 	%f1, [%rd22];
	and.b64  	%rd23, %rd10, -4294967296;
	setp.ne.s64 	%p4, %rd23, 0;
	@%p4 bra 	$L__BB15_4;
	cvt.u32.u64 	%r8, %rd10;
	cvt.u32.u64 	%r9, %rd3;
	rem.u32 	%r10, %r9, %r8;
	cvt.u64.u32 	%rd26, %r10;
	bra.uni 	$L__BB15_5;
$L__BB15_4:
	rem.s64 	%rd26, %rd3, %rd10;
$L__BB15_5:
	shl.b64 	%rd24, %rd26, 2;
	add.s64 	%rd25, %rd1, %rd24;
	ld.global.f32 	%f5, [%rd25];
	add.f32 	%f6, %f1, %f5;
	st.global.f32 	[%rd25], %f6;
	bra.uni 	$L__BB15_10;
$L__BB15_6:
	shl.b64 	%rd16, %rd3, 2;
	add.s64 	%rd17, %rd2, %rd16;
	ld.global.f32 	%f2, [%rd17];
	and.b64  	%rd18, %rd10, -4294967296;
	setp.ne.s64 	%p3, %rd18, 0;
	@%p3 bra 	$L__BB15_8;
	cvt.u32.u64 	%r5, %rd10;
	cvt.u32.u64 	%r6, %rd3;
	div.u32 	%r7, %r6, %r5;
	cvt.u64.u32 	%rd27, %r7;
	bra.uni 	$L__BB15_9;
$L__BB15_8:
	div.s64 	%rd27, %rd3, %rd10;
$L__BB15_9:
	shl.b64 	%rd19, %rd27, 2;
	add.s64 	%rd20, %rd1, %rd19;
	ld.global.f32 	%f3, [%rd20];
	add.f32 	%f4, %f2, %f3;
	st.global.f32 	[%rd20], %f4;
$L__BB15_10:
	ret;

}
	// .globl	_Z4centPfS_S_l
.visible .entry _Z4centPfS_S_l(
	.param .u64 .ptr .align 1 _Z4centPfS_S_l_param_0,
	.param .u64 .ptr .align 1 _Z4centPfS_S_l_param_1,
	.param .u64 .ptr .align 1 _Z4centPfS_S_l_param_2,
	.param .u64 _Z4centPfS_S_l_param_3
)
{
	.reg .pred 	%p<11>;
	.reg .b32 	%r<38>;
	.reg .b32 	%f<32>;
	.reg .b64 	%rd<13>;
	.reg .b64 	%fd<57>;

	ld.param.u64 	%rd5, [_Z4centPfS_S_l_param_0];
	ld.param.u64 	%rd6, [_Z4centPfS_S_l_param_1];
	ld.param.u64 	%rd7, [_Z4centPfS_S_l_param_2];
	ld.param.u64 	%rd8, [_Z4centPfS_S_l_param_3];
	mov.u32 	%r11, %tid.x;
	mov.u32 	%r12, %ctaid.x;
	mov.u32 	%r13, %ntid.x;
	mad.lo.s32 	%r14, %r12, %r13, %r11;
	cvt.u64.u32 	%rd1, %r14;
	setp.le.s64 	%p1, %rd8, %rd1;
	@%p1 bra 	$L__BB16_12;
	cvta.to.global.u64 	%rd9, %rd6;
	cvta.to.global.u64 	%rd10, %rd7;
	cvta.to.global.u64 	%rd11, %rd5;
	shl.b64 	%rd12, %rd1, 2;
	add.s64 	%rd2, %rd10, %rd12;
	mov.b32 	%r15, 0;
	st.global.u32 	[%rd2], %r15;
	add.s64 	%rd3, %rd11, %rd12;
	ld.global.f32 	%f31, [%rd3];
	setp.eq.f32 	%p2, %f31, 0f00000000;
	add.s64 	%rd4, %rd9, %rd12;
	mov.f64 	%fd53, 0d0000000000000000;
	@%p2 bra 	$L__BB16_3;
	ld.global.f32 	%f4, [%rd4];
	setp.lt.f32 	%p3, %f4, 0f00800000;
	mul.f32 	%f5, %f4, 0f4B000000;
	selp.f32 	%f6, %f5, %f4, %p3;
	selp.f32 	%f7, 0fC1B80000, 0f00000000, %p3;
	mov.b32 	%r16, %f6;
	add.s32 	%r17, %r16, -1059760811;
	and.b32  	%r18, %r17, -8388608;
	sub.s32 	%r19, %r16, %r18;
	mov.b32 	%f8, %r19;
	cvt.rn.f32.s32 	%f9, %r18;
	fma.rn.f32 	%f10, %f9, 0f34000000, %f7;
	add.f32 	%f11, %f8, 0fBF800000;
	fma.rn.f32 	%f12, %f11, 0fBE055027, 0f3E1039F6;
	fma.rn.f32 	%f13, %f12, %f11, 0fBDF8CDCC;
	fma.rn.f32 	%f14, %f13, %f11, 0f3E0F2955;
	fma.rn.f32 	%f15, %f14, %f11, 0fBE2AD8B9;
	fma.rn.f32 	%f16, %f15, %f11, 0f3E4CED0B;
	fma.rn.f32 	%f17, %f16, %f11, 0fBE7FFF22;
	fma.rn.f32 	%f18, %f17, %f11, 0f3EAAAA78;
	fma.rn.f32 	%f19, %f18, %f11, 0fBF000000;
	mul.f32 	%f20, %f11, %f19;
	fma.rn.f32 	%f21, %f20, %f11, %f11;
	fma.rn.f32 	%f22, %f10, 0f3F317218, %f21;
	setp.gt.u32 	%p4, %r16, 2139095039;
	fma.rn.f32 	%f23, %f6, 0f7F800000, 0f7F800000;
	selp.f32 	%f24, %f23, %f22, %p4;
	setp.eq.f32 	%p5, %f6, 0f00000000;
	selp.f32 	%f25, 0fFF800000, %f24, %p5;
	mul.f32 	%f26, %f31, %f25;
	mov.f32 	%f27, 0f00000000;
	sub.f32 	%f28, %f27, %f26;
	st.global.f32 	[%rd2], %f28;
	ld.global.f32 	%f31, [%rd3];
	cvt.f64.f32 	%fd53, %f28;
$L__BB16_3:
	setp.eq.f32 	%p6, %f31, 0f3F800000;
	@%p6 bra 	$L__BB16_12;
	cvt.f64.f32 	%fd3, %f31;
	ld.global.f32 	%f29, [%rd4];
	cvt.f64.f32 	%fd14, %f29;
	mov.f64 	%fd15, 0d3FF0000000000000;
	sub.f64 	%fd54, %fd15, %fd14;
	{
	.reg .b32 %temp; 
	mov.b64 	{%temp, %r34}, %fd54;
	}
	{
	.reg .b32 %temp; 
	mov.b64 	{%r35, %temp}, %fd54;
	}
	setp.gt.s32 	%p7, %r34, 1048575;
	mov.b32 	%r36, -1023;
	@%p7 bra 	$L__BB16_6;
	mul.f64 	%fd54, %fd54, 0d4350000000000000;
	{
	.reg .b32 %temp; 
	mov.b64 	{%temp, %r34}, %fd54;
	}
	{
	.reg .b32 %temp; 
	mov.b64 	{%r35, %temp}, %fd54;
	}
	mov.b32 	%r36, -1077;
$L__BB16_6:
	add.s32 	%r22, %r34, -1;
	setp.gt.u32 	%p8, %r22, 2146435070;
	@%p8 bra 	$L__BB16_10;
	shr.u32 	%r25, %r34, 20;
	add.s32 	%r37, %r36, %r25;
	and.b32  	%r26, %r34, 1048575;
	or.b32  	%r27, %r26, 1072693248;
	mov.b64 	%fd55, {%r35, %r27};
	setp.lt.u32 	%p10, %r27, 1073127583;
	@%p10 bra 	$L__BB16_9;
	{
	.reg .b32 %temp; 
	mov.b64 	{%r28, %temp}, %fd55;
	}
	{
	.reg .b32 %temp; 
	mov.b64 	{%temp, %r29}, %fd55;
	}
	add.s32 	%r30, %r29, -1048576;
	mov.b64 	%fd55, {%r28, %r30};
	add.s32 	%r37, %r37, 1;
$L__BB16_9:
	add.f64 	%fd17, %fd55, 0dBFF0000000000000;
	add.f64 	%fd18, %fd55, 0d3FF0000000000000;
	rcp.approx.ftz.f64 	%fd19, %fd18;
	neg.f64 	%fd20, %fd18;
	fma.rn.f64 	%fd21, %fd20, %fd19, 0d3FF0000000000000;
	fma.rn.f64 	%fd22, %fd21, %fd21, %fd21;
	fma.rn.f64 	%fd23, %fd22, %fd19, %fd19;
	mul.f64 	%fd24, %fd17, %fd23;
	fma.rn.f64 	%fd25, %fd17, %fd23, %fd24;
	mul.f64 	%fd26, %fd25, %fd25;
	fma.rn.f64 	%fd27, %fd26, 0d3EB1380B3AE80F1E, 0d3ED0EE258B7A8B04;
	fma.rn.f64 	%fd28, %fd27, %fd26, 0d3EF3B2669F02676F;
	fma.rn.f64 	%fd29, %fd28, %fd26, 0d3F1745CBA9AB0956;
	fma.rn.f64 	%fd30, %fd29, %fd26, 0d3F3C71C72D1B5154;
	fma.rn.f64 	%fd31, %fd30, %fd26, 0d3F624924923BE72D;
	fma.rn.f64 	%fd32, %fd31, %fd26, 0d3F8999999999A3C4;
	fma.rn.f64 	%fd33, %fd32, %fd26, 0d3FB5555555555554;
	sub.f64 	%fd34, %fd17, %fd25;
	add.f64 	%fd35, %fd34, %fd34;
	neg.f64 	%fd36, %fd25;
	fma.rn.f64 	%fd37, %fd36, %fd17, %fd35;
	mul.f64 	%fd38, %fd23, %fd37;
	mul.f64 	%fd39, %fd26, %fd33;
	fma.rn.f64 	%fd40, %fd39, %fd25, %fd38;
	xor.b32  	%r31, %r37, -2147483648;
	mov.b32 	%r32, 1127219200;
	mov.b64 	%fd41, {%r31, %r32};
	mov.b32 	%r33, -2147483648;
	mov.b64 	%fd42, {%r33, %r32};
	sub.f64 	%fd43, %fd41, %fd42;
	fma.rn.f64 	%fd44, %fd43, 0d3FE62E42FEFA39EF, %fd25;
	fma.rn.f64 	%fd45, %fd43, 0dBFE62E42FEFA39EF, %fd44;
	sub.f64 	%fd46, %fd45, %fd25;
	sub.f64 	%fd47, %fd40, %fd46;
	fma.rn.f64 	%fd48, %fd43, 0d3C7ABC9E3B39803F, %fd47;
	add.f64 	%fd56, %fd44, %fd48;
	bra.uni 	$L__BB16_11;
$L__BB16_10:
	fma.rn.f64 	%fd16, %fd54, 0d7FF0000000000000, 0d7FF0000000000000;
	{
	.reg .b32 %temp; 
	mov.b64 	{%temp, %r23}, %fd54;
	}
	and.b32  	%r24, %r23, 2147483647;
	setp.eq.s32 	%p9, %r24, 0;
	selp.f64 	%fd56, 0dFFF0000000000000, %fd16, %p9;
$L__BB16_11:
	mov.f64 	%fd49, 0d3FF0000000000000;
	sub.f64 	%fd50, %fd49, %fd3;
	mul.f64 	%fd51, %fd50, %fd56;
	sub.f64 	%fd52, %fd53, %fd51;
	cvt.rn.f32.f64 	%f30, %fd52;
	st.global.f32 	[%rd2], %f30;
$L__BB16_12:
	ret;

}
	// .globl	_Z8accuracyPfS_S_llPi
.visible .entry _Z8accuracyPfS_S_llPi(
	.param .u64 .ptr .align 1 _Z8accuracyPfS_S_llPi_param_0,
	.param .u64 .ptr .align 1 _Z8accuracyPfS_S_llPi_param_1,
	.param .u64 .ptr .align 1 _Z8accuracyPfS_S_llPi_param_2,
	.param .u64 _Z8accuracyPfS_S_llPi_param_3,
	.param .u64 _Z8accuracyPfS_S_llPi_param_4,
	.param .u64 .ptr .align 1 _Z8accuracyPfS_S_llPi_param_5
)
{
	.reg .pred 	%p<42>;
	.reg .b32 	%r<7>;
	.reg .b32 	%f<56>;
	.reg .b64 	%rd<174>;

	ld.param.u64 	%rd59, [_Z8accuracyPfS_S_llPi_param_0];
	ld.param.u64 	%rd60, [_Z8accuracyPfS_S_llPi_param_1];
	ld.param.u64 	%rd56, [_Z8accuracyPfS_S_llPi_param_2];
	ld.param.u64 	%rd57, [_Z8accuracyPfS_S_llPi_param_3];
	ld.param.u64 	%rd61, [_Z8accuracyPfS_S_llPi_param_4];
	ld.param.u64 	%rd58, [_Z8accuracyPfS_S_llPi_param_5];
	cvta.to.global.u64 	%rd1, %rd60;
	cvta.to.global.u64 	%rd2, %rd59;
	mov.u32 	%r1, %tid.x;
	mov.u32 	%r2, %ctaid.x;
	mov.u32 	%r3, %ntid.x;
	mad.lo.s32 	%r4, %r2, %r3, %r1;
	cvt.u64.u32 	%rd3, %r4;
	mul.lo.s64 	%rd4, %rd57, %rd3;
	shl.b64 	%rd62, %rd4, 2;
	add.s64 	%rd5, %rd2, %rd62;
	ld.global.f32 	%f9, [%rd5];
	cvt.rzi.s64.f32 	%rd159, %f9;
	add.s64 	%rd7, %rd1, %rd62;
	ld.global.f32 	%f53, [%rd7];
	setp.le.s64 	%p1, %rd61, %rd3;
	@%p1 bra 	$L__BB17_14;
	setp.lt.s64 	%p2, %rd57, 2;
	mov.b64 	%rd172, 0;
	mov.u64 	%rd173, %rd172;
	@%p2 bra 	$L__BB17_13;
	add.s64 	%rd8, %rd57, -1;
	add.s64 	%rd67, %rd57, -2;
	setp.lt.u64 	%p3, %rd67, 7;
	mov.b64 	%rd173, 0;
	mov.b64 	%rd156, 1;
	mov.u64 	%rd172, %rd173;
	@%p3 bra 	$L__BB17_5;
	add.s64 	%rd71, %rd62, 16;
	add.s64 	%rd149, %rd2, %rd71;
	add.s64 	%rd148, %rd1, %rd71;
	mov.b64 	%rd173, 0;
	mov.b64 	%rd156, 1;
$L__BB17_4:
	.pragma "nounroll";
	ld.global.f32 	%f10, [%rd149+-12];
	cvt.rzi.s64.f32 	%rd72, %f10;
	ld.global.f32 	%f11, [%rd148+-12];
	setp.gt.s64 	%p4, %rd72, %rd159;
	max.s64 	%rd73, %rd72, %rd159;
	selp.b64 	%rd74, %rd156, %rd172, %p4;
	setp.gt.f32 	%p5, %f11, %f53;
	selp.f32 	%f12, %f11, %f53, %p5;
	selp.b64 	%rd75, %rd156, %rd173, %p5;
	ld.global.f32 	%f13, [%rd149+-8];
	cvt.rzi.s64.f32 	%rd76, %f13;
	ld.global.f32 	%f14, [%rd148+-8];
	setp.gt.s64 	%p6, %rd76, %rd73;
	max.s64 	%rd77, %rd76, %rd73;
	add.s64 	%rd78, %rd156, 1;
	selp.b64 	%rd79, %rd78, %rd74, %p6;
	setp.gt.f32 	%p7, %f14, %f12;
	selp.f32 	%f15, %f14, %f12, %p7;
	selp.b64 	%rd80, %rd78, %rd75, %p7;
	ld.global.f32 	%f16, [%rd149+-4];
	cvt.rzi.s64.f32 	%rd81, %f16;
	ld.global.f32 	%f17, [%rd148+-4];
	setp.gt.s64 	%p8, %rd81, %rd77;
	max.s64 	%rd82, %rd81, %rd77;
	add.s64 	%rd83, %rd156, 2;
	selp.b64 	%rd84, %rd83, %rd79, %p8;
	setp.gt.f32 	%p9, %f17, %f15;
	selp.f32 	%f18, %f17, %f15, %p9;
	selp.b64 	%rd85, %rd83, %rd80, %p9;
	ld.global.f32 	%f19, [%rd149];
	cvt.rzi.s64.f32 	%rd86, %f19;
	ld.global.f32 	%f20, [%rd148];
	setp.gt.s64 	%p10, %rd86, %rd82;
	max.s64 	%rd87, %rd86, %rd82;
	add.s64 	%rd88, %rd156, 3;
	selp.b64 	%rd89, %rd88, %rd84, %p10;
	setp.gt.f32 	%p11, %f20, %f18;
	selp.f32 	%f21, %f20, %f18, %p11;
	selp.b64 	%rd90, %rd88, %rd85, %p11;
	ld.global.f32 	%f22, [%rd149+4];
	cvt.rzi.s64.f32 	%rd91, %f22;
	ld.global.f32 	%f23, [%rd148+4];
	setp.gt.s64 	%p12, %rd91, %rd87;
	max.s64 	%rd92, %rd91, %rd87;
	add.s64 	%rd93, %rd156, 4;
	selp.b64 	%rd94, %rd93, %rd89, %p12;
	setp.gt.f32 	%p13, %f23, %f21;
	selp.f32 	%f24, %f23, %f21, %p13;
	selp.b64 	%rd95, %rd93, %rd90, %p13;
	ld.global.f32 	%f25, [%rd149+8];
	cvt.rzi.s64.f32 	%rd96, %f25;
	ld.global.f32 	%f26, [%rd148+8];
	setp.gt.s64 	%p14, %rd96, %rd92;
	max.s64 	%rd97, %rd96, %rd92;
	add.s64 	%rd98, %rd156, 5;
	selp.b64 	%rd99, %rd98, %rd94, %p14;
	setp.gt.f32 	%p15, %f26, %f24;
	selp.f32 	%f27, %f26, %f24, %p15;
	selp.b64 	%rd100, %rd98, %rd95, %p15;
	ld.global.f32 	%f28, [%rd149+12];
	cvt.rzi.s64.f32 	%rd101, %f28;
	ld.global.f32 	%f29, [%rd148+12];
	setp.gt.s64 	%p16, %rd101, %rd97;
	max.s64 	%rd102, %rd101, %rd97;
	add.s64 	%rd103, %rd156, 6;
	selp.b64 	%rd104, %rd103, %rd99, %p16;
	setp.gt.f32 	%p17, %f29, %f27;
	selp.f32 	%f30, %f29, %f27, %p17;
	selp.b64 	%rd105, %rd103, %rd100, %p17;
	ld.global.f32 	%f31, [%rd149+16];
	cvt.rzi.s64.f32 	%rd106, %f31;
	ld.global.f32 	%f32, [%rd148+16];
	setp.gt.s64 	%p18, %rd106, %rd102;
	max.s64 	%rd159, %rd106, %rd102;
	add.s64 	%rd107, %rd156, 7;
	selp.b64 	%rd172, %rd107, %rd104, %p18;
	setp.gt.f32 	%p19, %f32, %f30;
	selp.f32 	%f53, %f32, %f30, %p19;
	selp.b64 	%rd173, %rd107, %rd105, %p19;
	add.s64 	%rd156, %rd156, 8;
	add.s64 	%rd149, %rd149, 32;
	add.s64 	%rd148, %rd148, 32;
	and.b64  	%rd108, %rd8, -8;
	setp.ne.s64 	%p20, %rd107, %rd108;
	@%p20 bra 	$L__BB17_4;
$L__BB17_5:
	and.b64  	%rd30, %rd8, 7;
	setp.eq.s64 	%p21, %rd30, 0;
	@%p21 bra 	$L__BB17_13;
	setp.lt.u64 	%p22, %rd30, 4;
	@%p22 bra 	$L__BB17_8;
	shl.b64 	%rd110, %rd156, 2;
	add.s64 	%rd111, %rd5, %rd110;
	ld.global.f32 	%f33, [%rd111];
	cvt.rzi.s64.f32 	%rd112, %f33;
	add.s64 	%rd113, %rd7, %rd110;
	ld.global.f32 	%f34, [%rd113];
	setp.gt.s64 	%p23, %rd112, %rd159;
	max.s64 	%rd114, %rd112, %rd159;
	selp.b64 	%rd115, %rd156, %rd172, %p23;
	setp.gt.f32 	%p24, %f34, %f53;
	selp.f32 	%f35, %f34, %f53, %p24;
	selp.b64 	%rd116, %rd156, %rd173, %p24;
	add.s64 	%rd117, %rd156, 1;
	ld.global.f32 	%f36, [%rd111+4];
	cvt.rzi.s64.f32 	%rd118, %f36;
	ld.global.f32 	%f37, [%rd113+4];
	setp.gt.s64 	%p25, %rd118, %rd114;
	max.s64 	%rd119, %rd118, %rd114;
	selp.b64 	%rd120, %rd117, %rd115, %p25;
	setp.gt.f32 	%p26, %f37, %f35;
	selp.f32 	%f38, %f37, %f35, %p26;
	selp.b64 	%rd121, %rd117, %rd116, %p26;
	add.s64 	%rd122, %rd156, 2;
	ld.global.f32 	%f39, [%rd111+8];
	cvt.rzi.s64.f32 	%rd123, %f39;
	ld.global.f32 	%f40, [%rd113+8];
	setp.gt.s64 	%p27, %rd123, %rd119;
	max.s64 	%rd124, %rd123, %rd119;
	selp.b64 	%rd125, %rd122, %rd120, %p27;
	setp.gt.f32 	%p28, %f40, %f38;
	selp.f32 	%f41, %f40, %f38, %p28;
	selp.b64 	%rd126, %rd122, %rd121, %p28;
	add.s64 	%rd127, %rd156, 3;
	ld.global.f32 	%f42, [%rd111+12];
	cvt.rzi.s64.f32 	%rd128, %f42;
	ld.global.f32 	%f43, [%rd113+12];
	setp.gt.s64 	%p29, %rd128, %rd124;
	max.s64 	%rd159, %rd128, %rd124;
	selp.b64 	%rd172, %rd127, %rd125, %p29;
	setp.gt.f32 	%p30, %f43, %f41;
	selp.f32 	%f53, %f43, %f41, %p30;
	selp.b64 	%rd173, %rd127, %rd126, %p30;
	add.s64 	%rd156, %rd156, 4;
$L__BB17_8:
	and.b64  	%rd41, %rd8, 3;
	setp.eq.s64 	%p31, %rd41, 0;
	@%p31 bra 	$L__BB17_13;
	setp.eq.s64 	%p32, %rd41, 1;
	@%p32 bra 	$L__BB17_11;
	shl.b64 	%rd130, %rd156, 2;
	add.s64 	%rd131, %rd5, %rd130;
	ld.global.f32 	%f44, [%rd131];
	cvt.rzi.s64.f32 	%rd132, %f44;
	add.s64 	%rd133, %rd7, %rd130;
	ld.global.f32 	%f45, [%rd133];
	setp.gt.s64 	%p33, %rd132, %rd159;
	max.s64 	%rd134, %rd132, %rd159;
	selp.b64 	%rd135, %rd156, %rd172, %p33;
	setp.gt.f32 	%p34, %f45, %f53;
	selp.f32 	%f46, %f45, %f53, %p34;
	selp.b64 	%rd136, %rd156, %rd173, %p34;
	add.s64 	%rd137, %rd156, 1;
	ld.global.f32 	%f47, [%rd131+4];
	cvt.rzi.s64.f32 	%rd138, %f47;
	ld.global.f32 	%f48, [%rd133+4];
	setp.gt.s64 	%p35, %rd138, %rd134;
	max.s64 	%rd159, %rd138, %rd134;
	selp.b64 	%rd172, %rd137, %rd135, %p35;
	setp.gt.f32 	%p36, %f48, %f46;
	selp.f32 	%f53, %f48, %f46, %p36;
	selp.b64 	%rd173, %rd137, %rd136, %p36;
	add.s64 	%rd156, %rd156, 2;
$L__BB17_11:
	and.b64  	%rd139, %rd8, 1;
	setp.eq.b64 	%p37, %rd139, 1;
	not.pred 	%p38, %p37;
	@%p38 bra 	$L__BB17_13;
	shl.b64 	%rd140, %rd156, 2;
	add.s64 	%rd141, %rd5, %rd140;
	ld.global.f32 	%f49, [%rd141];
	cvt.rzi.s64.f32 	%rd142, %f49;
	add.s64 	%rd143, %rd7, %rd140;
	ld.global.f32 	%f50, [%rd143];
	setp.gt.s64 	%p39, %rd142, %rd159;
	selp.b64 	%rd172, %rd156, %rd172, %p39;
	setp.gt.f32 	%p40, %f50, %f53;
	selp.b64 	%rd173, %rd156, %rd173, %p40;
$L__BB17_13:
	cvt.rn.f32.u64 	%f51, %rd172;
	cvta.to.global.u64 	%rd144, %rd56;
	shl.b64 	%rd145, %rd3, 2;
	add.s64 	%rd146, %rd144, %rd145;
	st.global.f32 	[%rd146], %f51;
	setp.eq.s64 	%p41, %rd172, %rd173;
	selp.u32 	%r5, 1, 0, %p41;
	cvta.to.global.u64 	%rd147, %rd58;
	atom.global.add.u32 	%r6, [%rd147], %r5;
$L__BB17_14:
	ret;

}
	// .globl	_Z4reluPfS_l
.visible .entry _Z4reluPfS_l(
	.param .u64 .ptr .align 1 _Z4reluPfS_l_param_0,
	.param .u64 .ptr .align 1 _Z4reluPfS_l_param_1,
	.param .u64 _Z4reluPfS_l_param_2
)
{
	.reg .pred 	%p<3>;
	.reg .b32 	%r<6>;
	.reg .b32 	%f<2>;
	.reg .b64 	%rd<13>;

	ld.param.u64 	%rd3, [_Z4reluPfS_l_param_0];
	ld.param.u64 	%rd4, [_Z4reluPfS_l_param_1];
	ld.param.u64 	%rd5, [_Z4reluPfS_l_param_2];
	cvta.to.global.u64 	%rd1, %rd4;
	mov.u32 	%r1, %tid.x;
	mov.u32 	%r2, %ctaid.x;
	mov.u32 	%r3, %ntid.x;
	mad.lo.s32 	%r4, %r2, %r3, %r1;
	cvt.u64.u32 	%rd2, %r4;
	setp.le.s64 	%p1, %rd5, %rd2;
	@%p1 bra 	$L__BB18_4;
	cvta.to.global.u64 	%rd6, %rd3;
	shl.b64 	%rd7, %rd2, 2;
	add.s64 	%rd8, %rd6, %rd7;
	ld.global.f32 	%f1, [%rd8];
	setp.leu.f32 	%p2, %f1, 0f00000000;
	@%p2 bra 	$L__BB18_3;
	add.s64 	%rd12, %rd1, %rd7;
	st.global.f32 	[%rd12], %f1;
	bra.uni 	$L__BB18_4;
$L__BB18_3:
	add.s64 	%rd10, %rd1, %rd7;
	mov.b32 	%r5, 0;
	st.global.u32 	[%rd10], %r5;
$L__BB18_4:
	ret;

}
	// .globl	_Z6d_reluPfS_S_l
.visible .entry _Z6d_reluPfS_S_l(
	.param .u64 .ptr .align 1 _Z6d_reluPfS_S_l_param_0,
	.param .u64 .ptr .align 1 _Z6d_reluPfS_S_l_param_1,
	.param .u64 .ptr .align 1 _Z6d_reluPfS_S_l_param_2,
	.param .u64 _Z6d_reluPfS_S_l_param_3
)
{
	.reg .pred 	%p<3>;
	.reg .b32 	%r<6>;
	.reg .b32 	%f<3>;
	.reg .b64 	%rd<16>;

	ld.param.u64 	%rd3, [_Z6d_reluPfS_S_l_param_0];
	ld.param.u64 	%rd4, [_Z6d_reluPfS_S_l_param_1];
	ld.param.u64 	%rd5, [_Z6d_reluPfS_S_l_param_2];
	ld.param.u64 	%rd6, [_Z6d_reluPfS_S_l_param_3];
	cvta.to.global.u64 	%rd1, %rd5;
	mov.u32 	%r1, %tid.x;
	mov.u32 	%r2, %ctaid.x;
	mov.u32 	%r3, %ntid.x;
	mad.lo.s32 	%r4, %r2, %r3, %r1;
	cvt.u64.u32 	%rd2, %r4;
	setp.le.s64 	%p1, %rd6, %rd2;
	@%p1 bra 	$L__BB19_4;
	cvta.to.global.u64 	%rd7, %rd4;
	shl.b64 	%rd8, %rd2, 2;
	add.s64 	%rd9, %rd7, %rd8;
	ld.global.f32 	%f1, [%rd9];
	setp.leu.f32 	%p2, %f1, 0f00000000;
	@%p2 bra 	$L__BB19_3;
	cvta.to.global.u64 	%rd12, %rd3;
	add.s64 	%rd14, %rd12, %rd8;
	ld.global.f32 	%f2, [%rd14];
	add.s64 	%rd15, %rd1, %rd8;
	st.global.f32 	[%rd15], %f2;
	bra.uni 	$L__BB19_4;
$L__BB19_3:
	add.s64 	%rd11, %rd1, %rd8;
	mov.b32 	%r5, 0;
	st.global.u32 	[%rd11], %r5;
$L__BB19_4:
	ret;

}
	// .globl	_Z7softmaxPfS_S_ll
.visible .entry _Z7softmaxPfS_S_ll(
	.param .u64 .ptr .align 1 _Z7softmaxPfS_S_ll_param_0,
	.param .u64 .ptr .align 1 _Z7softmaxPfS_S_ll_param_1,
	.param .u64 .ptr .align 1 _Z7softmaxPfS_S_ll_param_2,
	.param .u64 _Z7softmaxPfS_S_ll_param_3,
	.param .u64 _Z7softmaxPfS_S_ll_param_4
)
{
	.reg .pred 	%p<58>;
	.reg .b32 	%r<35>;
	.reg .b32 	%f<336>;
	.reg .b64 	%rd<133>;

	ld.param.u64 	%rd59, [_Z7softmaxPfS_S_ll_param_0];
	ld.param.u64 	%rd60, [_Z7softmaxPfS_S_ll_param_1];
	ld.param.u64 	%rd61, [_Z7softmaxPfS_S_ll_param_2];
	ld.param.u64 	%rd58, [_Z7softmaxPfS_S_ll_param_3];
	ld.param.u64 	%rd62, [_Z7softmaxPfS_S_ll_param_4];
	cvta.to.global.u64 	%rd1, %rd60;
	cvta.to.global.u64 	%rd2, %rd61;
	cvta.to.global.u64 	%rd3, %rd59;
	mov.u32 	%r1, %tid.x;
	mov.u32 	%r2, %ctaid.x;
	mov.u32 	%r3, %ntid.x;
	mad.lo.s32 	%r4, %r2, %r3, %r1;
	cvt.u64.u32 	%rd63, %r4;
	mul.lo.s64 	%rd4, %rd58, %rd63;
	shl.b64 	%rd64, %rd4, 2;
	add.s64 	%rd5, %rd3, %rd64;
	ld.global.f32 	%f326, [%rd5];
	setp.le.s64 	%p1, %rd62, %rd63;
	@%p1 bra 	$L__BB20_38;
	setp.lt.s64 	%p2, %rd58, 2;
	@%p2 bra 	$L__BB20_14;
	add.s64 	%rd6, %rd58, -1;
	add.s64 	%rd66, %rd58, -2;
	and.b64  	%rd7, %rd6, 15;
	setp.lt.u64 	%p3, %rd66, 15;
	mov.b64 	%rd120, 1;
	@%p3 bra 	$L__BB20_5;
	and.b64  	%rd68, %rd6, -16;
	neg.s64 	%rd8, %rd68;
	add.s64 	%rd70, %rd64, %rd3;
	add.s64 	%rd119, %rd70, 32;
	mov.b64 	%rd120, 1;
$L__BB20_4:
	.pragma "nounroll";
	ld.global.f32 	%f28, [%rd119+-28];
	setp.gt.f32 	%p4, %f28, %f326;
	selp.f32 	%f29, %f28, %f326, %p4;
	ld.global.f32 	%f30, [%rd119+-24];
	setp.gt.f32 	%p5, %f30, %f29;
	selp.f32 	%f31, %f30, %f29, %p5;
	ld.global.f32 	%f32, [%rd119+-20];
	setp.gt.f32 	%p6, %f32, %f31;
	selp.f32 	%f33, %f32, %f31, %p6;
	ld.global.f32 	%f34, [%rd119+-16];
	setp.gt.f32 	%p7, %f34, %f33;
	selp.f32 	%f35, %f34, %f33, %p7;
	ld.global.f32 	%f36, [%rd119+-12];
	setp.gt.f32 	%p8, %f36, %f35;
	selp.f32 	%f37, %f36, %f35, %p8;
	ld.global.f32 	%f38, [%rd119+-8];
	setp.gt.f32 	%p9, %f38, %f37;
	selp.f32 	%f39, %f38, %f37, %p9;
	ld.global.f32 	%f40, [%rd119+-4];
	setp.gt.f32 	%p10, %f40, %f39;
	selp.f32 	%f41, %f40, %f39, %p10;
	ld.global.f32 	%f42, [%rd119];
	setp.gt.f32 	%p11, %f42, %f41;
	selp.f32 	%f43, %f42, %f41, %p11;
	ld.global.f32 	%f44, [%rd119+4];
	setp.gt.f32 	%p12, %f44, %f43;
	selp.f32 	%f45, %f44, %f43, %p12;
	ld.global.f32 	%f46, [%rd119+8];
	setp.gt.f32 	%p13, %f46, %f45;
	selp.f32 	%f47, %f46, %f45, %p13;
	ld.global.f32 	%f48, [%rd119+12];
	setp.gt.f32 	%p14, %f48, %f47;
	selp.f32 	%f49, %f48, %f47, %p14;
	ld.global.f32 	%f50, [%rd119+16];
	setp.gt.f32 	%p15, %f50, %f49;
	selp.f32 	%f51, %f50, %f49, %p15;
	ld.global.f32 	%f52, [%rd119+20];
	setp.gt.f32 	%p16, %f52, %f51;
	selp.f32 	%f53, %f52, %f51, %p16;
	ld.global.f32 	%f54, [%rd119+24];
	setp.gt.f32 	%p17, %f54, %f53;
	selp.f32 	%f55, %f54, %f53, %p17;
	ld.global.f32 	%f56, [%rd119+28];
	setp.gt.f32 	%p18, %f56, %f55;
	selp.f32 	%f57, %f56, %f55, %p18;
	ld.global.f32 	%f58, [%rd119+32];
	setp.gt.f32 	%p19, %f58, %f57;
	selp.f32 	%f326, %f58, %f57, %p19;
	add.s64 	%rd120, %rd120, 16;
	add.s64 	%rd71, %rd8, %rd120;
	add.s64 	%rd119, %rd119, 64;
	setp.eq.s64 	%p20, %rd71, 1;
	@%p20 bra 	$L__BB20_5;
	bra.uni 	$L__BB20_4;
$L__BB20_5:
	setp.eq.s64 	%p21, %rd7, 0;
	@%p21 bra 	$L__BB20_14;
	and.b64  	%rd11, %rd6, 7;
	setp.lt.u64 	%p22, %rd7, 8;
	@%p22 bra 	$L__BB20_8;
	shl.b64 	%rd72, %rd120, 2;
	add.s64 	%rd73, %rd5, %rd72;
	ld.global.f32 	%f60, [%rd73];
	setp.gt.f32 	%p23, %f60, %f326;
	selp.f32 	%f61, %f60, %f326, %p23;
	ld.global.f32 	%f62, [%rd73+4];
	setp.gt.f32 	%p24, %f62, %f61;
	selp.f32 	%f63, %f62, %f61, %p24;
	ld.global.f32 	%f64, [%rd73+8];
	setp.gt.f32 	%p25, %f64, %f63;
	selp.f32 	%f65, %f64, %f63, %p25;
	ld.global.f32 	%f66, [%rd73+12];
	setp.gt.f32 	%p26, %f66, %f65;
	selp.f32 	%f67, %f66, %f65, %p26;
	ld.global.f32 	%f68, [%rd73+16];
	setp.gt.f32 	%p27, %f68, %f67;
	selp.f32 	%f69, %f68, %f67, %p27;
	ld.global.f32 	%f70, [%rd73+20];
	setp.gt.f32 	%p28, %f70, %f69;
	selp.f32 	%f71, %f70, %f69, %p28;
	ld.global.f32 	%f72, [%rd73+24];
	setp.gt.f32 	%p29, %f72, %f71;
	selp.f32 	%f73, %f72, %f71, %p29;
	ld.global.f32 	%f74, [%rd73+28];
	setp.gt.f32 	%p30, %f74, %f73;
	selp.f32 	%f326, %f74, %f73, %p30;
	add.s64 	%rd120, %rd120, 8;
$L__BB20_8:
	setp.eq.s64 	%p31, %rd11, 0;
	@%p31 bra 	$L__BB20_14;
	and.b64  	%rd117, %rd6, 3;
	setp.lt.u64 	%p32, %rd11, 4;
	@%p32 bra 	$L__BB20_11;
	shl.b64 	%rd74, %rd120, 2;
	add.s64 	%rd75, %rd5, %rd74;
	ld.global.f32 	%f76, [%rd75];
	setp.gt.f32 	%p33, %f76, %f326;
	selp.f32 	%f77, %f76, %f326, %p33;
	ld.global.f32 	%f78, [%rd75+4];
	setp.gt.f32 	%p34, %f78, %f77;
	selp.f32 	%f79, %f78, %f77, %p34;
	ld.global.f32 	%f80, [%rd75+8];
	setp.gt.f32 	%p35, %f80, %f79;
	selp.f32 	%f81, %f80, %f79, %p35;
	ld.global.f32 	%f82, [%rd75+12];
	setp.gt.f32 	%p36, %f82, %f81;
	selp.f32 	%f326, %f82, %f81, %p36;
	add.s64 	%rd120, %rd120, 4;
$L__BB20_11:
	setp.eq.s64 	%p37, %rd117, 0;
	@%p37 bra 	$L__BB20_14;
	shl.b64 	%rd77, %rd120, 2;
	add.s64 	%rd78, %rd64, %rd77;
	add.s64 	%rd118, %rd3, %rd78;
$L__BB20_13:
	.pragma "nounroll";
	ld.global.f32 	%f83, [%rd118];
	setp.gt.f32 	%p38, %f83, %f326;
	selp.f32 	%f326, %f83, %f326, %p38;
	add.s64 	%rd118, %rd118, 4;
	add.s64 	%rd117, %rd117, -1;
	setp.ne.s64 	%p39, %rd117, 0;
	@%p39 bra 	$L__BB20_13;
$L__BB20_14:
	setp.lt.s64 	%p40, %rd58, 1;
	mov.f32 	%f334, 0f00000000;
	@%p40 bra 	$L__BB20_26;
	and.b64  	%rd22, %rd58, 7;
	setp.lt.u64 	%p41, %rd58, 8;
	mov.f32 	%f334, 0f00000000;
	mov.b64 	%rd121, 0;
	@%p41 bra 	$L__BB20_18;
	and.b64  	%rd121, %rd58, 9223372036854775800;
	add.s64 	%rd81, %rd64, 16;
	add.s64 	%rd126, %rd2, %rd81;
	add.s64 	%rd124, %rd3, %rd81;
	mov.f32 	%f334, 0f00000000;
	mov.u64 	%rd125, %rd121;
$L__BB20_17:
	.pragma "nounroll";
	ld.global.f32 	%f88, [%rd124+-16];
	sub.f32 	%f89, %f88, %f326;
	fma.rn.f32 	%f90, %f89, 0f3BBB989D, 0f3F000000;
	cvt.sat.f32.f32 	%f91, %f90;
	mov.f32 	%f92, 0f4B400001;
	mov.f32 	%f93, 0f437C0000;
	fma.rm.f32 	%f94, %f91, %f93, %f92;
	add.f32 	%f95, %f94, 0fCB40007F;
	neg.f32 	%f96, %f95;
	fma.rn.f32 	%f97, %f89, 0f3FB8AA3B, %f96;
	fma.rn.f32 	%f98, %f89, 0f32A57060, %f97;
	mov.b32 	%r5, %f94;
	shl.b32 	%r6, %r5, 23;
	mov.b32 	%f99, %r6;
	ex2.approx.ftz.f32 	%f100, %f98;
	mul.f32 	%f101, %f100, %f99;
	st.global.f32 	[%rd126+-16], %f101;
	add.f32 	%f102, %f334, %f101;
	ld.global.f32 	%f103, [%rd124+-12];
	sub.f32 	%f104, %f103, %f326;
	fma.rn.f32 	%f105, %f104, 0f3BBB989D, 0f3F000000;
	cvt.sat.f32.f32 	%f106, %f105;
	fma.rm.f32 	%f107, %f106, %f93, %f92;
	add.f32 	%f108, %f107, 0fCB40007F;
	neg.f32 	%f109, %f108;
	fma.rn.f32 	%f110, %f104, 0f3FB8AA3B, %f109;
	fma.rn.f32 	%f111, %f104, 0f32A57060, %f110;
	mov.b32 	%r7, %f107;
	shl.b32 	%r8, %r7, 23;
	mov.b32 	%f112, %r8;
	ex2.approx.ftz.f32 	%f113, %f111;
	mul.f32 	%f114, %f113, %f112;
	st.global.f32 	[%rd126+-12], %f114;
	add.f32 	%f115, %f102, %f114;
	ld.global.f32 	%f116, [%rd124+-8];
	sub.f32 	%f117, %f116, %f326;
	fma.rn.f32 	%f118, %f117, 0f3BBB989D, 0f3F000000;
	cvt.sat.f32.f32 	%f119, %f118;
	fma.rm.f32 	%f120, %f119, %f93, %f92;
	add.f32 	%f121, %f120, 0fCB40007F;
	neg.f32 	%f122, %f121;
	fma.rn.f32 	%f123, %f117, 0f3FB8AA3B, %f122;
	fma.rn.f32 	%f124, %f117, 0f32A57060, %f123;
	mov.b32 	%r9, %f120;
	shl.b32 	%r10, %r9, 23;
	mov.b32 	%f125, %r10;
	ex2.approx.ftz.f32 	%f126, %f124;
	mul.f32 	%f127, %f126, %f125;
	st.global.f32 	[%rd126+-8], %f127;
	add.f32 	%f128, %f115, %f127;
	ld.global.f32 	%f129, [%rd124+-4];
	sub.f32 	%f130, %f129, %f326;
	fma.rn.f32 	%f131, %f130, 0f3BBB989D, 0f3F000000;
	cvt.sat.f32.f32 	%f132, %f131;
	fma.rm.f32 	%f133, %f132, %f93, %f92;
	add.f32 	%f134, %f133, 0fCB40007F;
	neg.f32 	%f135, %f134;
	fma.rn.f32 	%f136, %f130, 0f3FB8AA3B, %f135;
	fma.rn.f32 	%f137, %f130, 0f32A57060, %f136;
	mov.b32 	%r11, %f133;
	shl.b32 	%r12, %r11, 23;
	mov.b32 	%f138, %r12;
	ex2.approx.ftz.f32 	%f139, %f137;
	mul.f32 	%f140, %f139, %f138;
	st.global.f32 	[%rd126+-4], %f140;
	add.f32 	%f141, %f128, %f140;
	ld.global.f32 	%f142, [%rd124];
	sub.f32 	%f143, %f142, %f326;
	fma.rn.f32 	%f144, %f143, 0f3BBB989D, 0f3F000000;
	cvt.sat.f32.f32 	%f145, %f144;
	fma.rm.f32 	%f146, %f145, %f93, %f92;
	add.f32 	%f147, %f146, 0fCB40007F;
	neg.f32 	%f148, %f147;
	fma.rn.f32 	%f149, %f143, 0f3FB8AA3B, %f148;
	fma.rn.f32 	%f150, %f143, 0f32A57060, %f149;
	mov.b32 	%r13, %f146;
	shl.b32 	%r14, %r13, 23;
	mov.b32 	%f151, %r14;
	ex2.approx.ftz.f32 	%f152, %f150;
	mul.f32 	%f153, %f152, %f151;
	st.global.f32 	[%rd126], %f153;
	add.f32 	%f154, %f141, %f153;
	ld.global.f32 	%f155, [%rd124+4];
	sub.f32 	%f156, %f155, %f326;
	fma.rn.f32 	%f157, %f156, 0f3BBB989D, 0f3F000000;
	cvt.sat.f32.f32 	%f158, %f157;
	fma.rm.f32 	%f159, %f158, %f93, %f92;
	add.f32 	%f160, %f159, 0fCB40007F;
	neg.f32 	%f161, %f160;
	fma.rn.f32 	%f162, %f156, 0f3FB8AA3B, %f161;
	fma.rn.f32 	%f163, %f156, 0f32A57060, %f162;
	mov.b32 	%r15, %f159;
	shl.b32 	%r16, %r15, 23;
	mov.b32 	%f164, %r16;
	ex2.approx.ftz.f32 	%f165, %f163;
	mul.f32 	%f166, %f165, %f164;
	st.global.f32 	[%rd126+4], %f166;
	add.f32 	%f167, %f154, %f166;
	ld.global.f32 	%f168, [%rd124+8];
	sub.f32 	%f169, %f168, %f326;
	fma.rn.f32 	%f170, %f169, 0f3BBB989D, 0f3F000000;
	cvt.sat.f32.f32 	%f171, %f170;
	fma.rm.f32 	%f172, %f171, %f93, %f92;
	add.f32 	%f173, %f172, 0fCB40007F;
	neg.f32 	%f174, %f173;
	fma.rn.f32 	%f175, %f169, 0f3FB8AA3B, %f174;
	fma.rn.f32 	%f176, %f169, 0f32A57060, %f175;
	mov.b32 	%r17, %f172;
	shl.b32 	%r18, %r17, 23;
	mov.b32 	%f177, %r18;
	ex2.approx.ftz.f32 	%f178, %f176;
	mul.f32 	%f179, %f178, %f177;
	st.global.f32 	[%rd126+8], %f179;
	add.f32 	%f180, %f167, %f179;
	ld.global.f32 	%f181, [%rd124+12];
	sub.f32 	%f182, %f181, %f326;
	fma.rn.f32 	%f183, %f182, 0f3BBB989D, 0f3F000000;
	cvt.sat.f32.f32 	%f184, %f183;
	fma.rm.f32 	%f185, %f184, %f93, %f92;
	add.f32 	%f186, %f185, 0fCB40007F;
	neg.f32 	%f187, %f186;
	fma.rn.f32 	%f188, %f182, 0f3FB8AA3B, %f187;
	fma.rn.f32 	%f189, %f182, 0f32A57060, %f188;
	mov.b32 	%r19, %f185;
	shl.b32 	%r20, %r19, 23;
	mov.b32 	%f190, %r20;
	ex2.approx.ftz.f32 	%f191, %f189;
	mul.f32 	%f192, %f191, %f190;
	st.global.f32 	[%rd126+12], %f192;
	add.f32 	%f334, %f180, %f192;
	add.s64 	%rd126, %rd126, 32;
	add.s64 	%rd125, %rd125, -8;
	add.s64 	%rd124, %rd124, 32;
	setp.eq.s64 	%p42, %rd125, 0;
	@%p42 bra 	$L__BB20_18;
	bra.uni 	$L__BB20_17;
$L__BB20_18:
	setp.eq.s64 	%p43, %rd22, 0;
	@%p43 bra 	$L__BB20_26;
	and.b64  	%rd31, %rd58, 3;
	setp.lt.u64 	%p44, %rd22, 4;
	@%p44 bra 	$L__BB20_21;
	add.s64 	%rd82, %rd121, %rd4;
	shl.b64 	%rd83, %rd121, 2;
	add.s64 	%rd84, %rd5, %rd83;
	ld.global.f32 	%f194, [%rd84];
	sub.f32 	%f195, %f194, %f326;
	fma.rn.f32 	%f196, %f195, 0f3BBB989D, 0f3F000000;
	cvt.sat.f32.f32 	%f197, %f196;
	mov.f32 	%f198, 0f4B400001;
	mov.f32 	%f199, 0f437C0000;
	fma.rm.f32 	%f200, %f197, %f199, %f198;
	add.f32 	%f201, %f200, 0fCB40007F;
	neg.f32 	%f202, %f201;
	fma.rn.f32 	%f203, %f195, 0f3FB8AA3B, %f202;
	fma.rn.f32 	%f204, %f195, 0f32A57060, %f203;
	mov.b32 	%r21, %f200;
	shl.b32 	%r22, %r21, 23;
	mov.b32 	%f205, %r22;
	ex2.approx.ftz.f32 	%f206, %f204;
	mul.f32 	%f207, %f206, %f205;
	shl.b64 	%rd85, %rd82, 2;
	add.s64 	%rd86, %rd2, %rd85;
	st.global.f32 	[%rd86], %f207;
	add.f32 	%f208, %f334, %f207;
	ld.global.f32 	%f209, [%rd84+4];
	sub.f32 	%f210, %f209, %f326;
	fma.rn.f32 	%f211, %f210, 0f3BBB989D, 0f3F000000;
	cvt.sat.f32.f32 	%f212, %f211;
	fma.rm.f32 	%f213, %f212, %f199, %f198;
	add.f32 	%f214, %f213, 0fCB40007F;
	neg.f32 	%f215, %f214;
	fma.rn.f32 	%f216, %f210, 0f3FB8AA3B, %f215;
	fma.rn.f32 	%f217, %f210, 0f32A57060, %f216;
	mov.b32 	%r23, %f213;
	shl.b32 	%r24, %r23, 23;
	mov.b32 	%f218, %r24;
	ex2.approx.ftz.f32 	%f219, %f217;
	mul.f32 	%f220, %f219, %f218;
	st.global.f32 	[%rd86+4], %f220;
	add.f32 	%f221, %f208, %f220;
	ld.global.f32 	%f222, [%rd84+8];
	sub.f32 	%f223, %f222, %f326;
	fma.rn.f32 	%f224, %f223, 0f3BBB989D, 0f3F000000;
	cvt.sat.f32.f32 	%f225, %f224;
	fma.rm.f32 	%f226, %f225, %f199, %f198;
	add.f32 	%f227, %f226, 0fCB40007F;
	neg.f32 	%f228, %f227;
	fma.rn.f32 	%f229, %f223, 0f3FB8AA3B, %f228;
	fma.rn.f32 	%f230, %f223, 0f32A57060, %f229;
	mov.b32 	%r25, %f226;
	shl.b32 	%r26, %r25, 23;
	mov.b32 	%f231, %r26;
	ex2.approx.ftz.f32 	%f232, %f230;
	mul.f32 	%f233, %f232, %f231;
	st.global.f32 	[%rd86+8], %f233;
	add.f32 	%f234, %f221, %f233;
	ld.global.f32 	%f235, [%rd84+12];
	sub.f32 	%f236, %f235, %f326;
	fma.rn.f32 	%f237, %f236, 0f3BBB989D, 0f3F000000;
	cvt.sat.f32.f32 	%f238, %f237;
	fma.rm.f32 	%f239, %f238, %f199, %f198;
	add.f32 	%f240, %f239, 0fCB40007F;
	neg.f32 	%f241, %f240;
	fma.rn.f32 	%f242, %f236, 0f3FB8AA3B, %f241;
	fma.rn.f32 	%f243, %f236, 0f32A57060, %f242;
	mov.b32 	%r27, %f239;
	shl.b32 	%r28, %r27, 23;
	mov.b32 	%f244, %r28;
	ex2.approx.ftz.f32 	%f245, %f243;
	mul.f32 	%f246, %f245, %f244;
	st.global.f32 	[%rd86+12], %f246;
	add.f32 	%f334, %f234, %f246;
	add.s64 	%rd121, %rd121, 4;
$L__BB20_21:
	setp.eq.s64 	%p45, %rd31, 0;
	@%p45 bra 	$L__BB20_26;
	setp.eq.s64 	%p46, %rd31, 1;
	@%p46 bra 	$L__BB20_24;
	add.s64 	%rd87, %rd121, %rd4;
	shl.b64 	%rd88, %rd121, 2;
	add.s64 	%rd89, %rd5, %rd88;
	ld.global.f32 	%f248, [%rd89];
	sub.f32 	%f249, %f248, %f326;
	fma.rn.f32 	%f250, %f249, 0f3BBB989D, 0f3F000000;
	cvt.sat.f32.f32 	%f251, %f250;
	mov.f32 	%f252, 0f4B400001;
	mov.f32 	%f253, 0f437C0000;
	fma.rm.f32 	%f254, %f251, %f253, %f252;
	add.f32 	%f255, %f254, 0fCB40007F;
	neg.f32 	%f256, %f255;
	fma.rn.f32 	%f257, %f249, 0f3FB8AA3B, %f256;
	fma.rn.f32 	%f258, %f249, 0f32A57060, %f257;
	mov.b32 	%r29, %f254;
	shl.b32 	%r30, %r29, 23;
	mov.b32 	%f259, %r30;
	ex2.approx.ftz.f32 	%f260, %f258;
	mul.f32 	%f261, %f260, %f259;
	shl.b64 	%rd90, %rd87, 2;
	add.s64 	%rd91, %rd2, %rd90;
	st.global.f32 	[%rd91], %f261;
	add.f32 	%f262, %f334, %f261;
	ld.global.f32 	%f263, [%rd89+4];
	sub.f32 	%f264, %f263, %f326;
	fma.rn.f32 	%f265, %f264, 0f3BBB989D, 0f3F000000;
	cvt.sat.f32.f32 	%f266, %f265;
	fma.rm.f32 	%f267, %f266, %f253, %f252;
	add.f32 	%f268, %f267, 0fCB40007F;
	neg.f32 	%f269, %f268;
	fma.rn.f32 	%f270, %f264, 0f3FB8AA3B, %f269;
	fma.rn.f32 	%f271, %f264, 0f32A57060, %f270;
	mov.b32 	%r31, %f267;
	shl.b32 	%r32, %r31, 23;
	mov.b32 	%f272, %r32;
	ex2.approx.ftz.f32 	%f273, %f271;
	mul.f32 	%f274, %f273, %f272;
	st.global.f32 	[%rd91+4], %f274;
	add.f32 	%f334, %f262, %f274;
	add.s64 	%rd121, %rd121, 2;
$L__BB20_24:
	and.b64  	%rd92, %rd58, 1;
	setp.eq.b64 	%p47, %rd92, 1;
	not.pred 	%p48, %p47;
	@%p48 bra 	$L__BB20_26;
	add.s64 	%rd93, %rd121, %rd4;
	shl.b64 	%rd94, %rd121, 2;
	add.s64 	%rd95, %rd5, %rd94;
	ld.global.f32 	%f275, [%rd95];
	sub.f32 	%f276, %f275, %f326;
	fma.rn.f32 	%f277, %f276, 0f3BBB989D, 0f3F000000;
	cvt.sat.f32.f32 	%f278, %f277;
	mov.f32 	%f279, 0f4B400001;
	mov.f32 	%f280, 0f437C0000;
	fma.rm.f32 	%f281, %f278, %f280, %f279;
	add.f32 	%f282, %f281, 0fCB40007F;
	neg.f32 	%f283, %f282;
	fma.rn.f32 	%f284, %f276, 0f3FB8AA3B, %f283;
	fma.rn.f32 	%f285, %f276, 0f32A57060, %f284;
	mov.b32 	%r33, %f281;
	shl.b32 	%r34, %r33, 23;
	mov.b32 	%f286, %r34;
	ex2.approx.ftz.f32 	%f287, %f285;
	mul.f32 	%f288, %f287, %f286;
	shl.b64 	%rd96, %rd93, 2;
	add.s64 	%rd97, %rd2, %rd96;
	st.global.f32 	[%rd97], %f288;
	add.f32 	%f334, %f334, %f288;
$L__BB20_26:
	setp.lt.s64 	%p49, %rd58, 1;
	@%p49 bra 	$L__BB20_38;
	and.b64  	%rd36, %rd58, 7;
	setp.lt.u64 	%p50, %rd58, 8;
	mov.b64 	%rd130, 0;
	@%p50 bra 	$L__BB20_30;
	and.b64  	%rd130, %rd58, 9223372036854775800;
	add.s64 	%rd100, %rd64, 16;
	add.s64 	%rd128, %rd2, %rd100;
	add.s64 	%rd127, %rd1, %rd100;
	mov.u64 	%rd129, %rd130;
$L__BB20_29:
	.pragma "nounroll";
	ld.global.f32 	%f289, [%rd128+-16];
	div.rn.f32 	%f290, %f289, %f334;
	st.global.f32 	[%rd127+-16], %f290;
	ld.global.f32 	%f291, [%rd128+-12];
	div.rn.f32 	%f292, %f291, %f334;
	st.global.f32 	[%rd127+-12], %f292;
	ld.global.f32 	%f293, [%rd128+-8];
	div.rn.f32 	%f294, %f293, %f334;
	st.global.f32 	[%rd127+-8], %f294;
	ld.global.f32 	%f295, [%rd128+-4];
	div.rn.f32 	%f296, %f295, %f334;
	st.global.f32 	[%rd127+-4], %f296;
	ld.global.f32 	%f297, [%rd128];
	div.rn.f32 	%f298, %f297, %f334;
	st.global.f32 	[%rd127], %f298;
	ld.global.f32 	%f299, [%rd128+4];
	div.rn.f32 	%f300, %f299, %f334;
	st.global.f32 	[%rd127+4], %f300;
	ld.global.f32 	%f301, [%rd128+8];
	div.rn.f32 	%f302, %f301, %f334;
	st.global.f32 	[%rd127+8], %f302;
	ld.global.f32 	%f303, [%rd128+12];
	div.rn.f32 	%f304, %f303, %f334;
	st.global.f32 	[%rd127+12], %f304;
	add.s64 	%rd129, %rd129, -8;
	add.s64 	%rd128, %rd128, 32;
	add.s64 	%rd127, %rd127, 32;
	setp.ne.s64 	%p51, %rd129, 0;
	@%p51 bra 	$L__BB20_29;
$L__BB20_30:
	setp.eq.s64 	%p52, %rd36, 0;
	@%p52 bra 	$L__BB20_38;
	and.b64  	%rd53, %rd58, 3;
	setp.lt.u64 	%p53, %rd36, 4;
	@%p53 bra 	$L__BB20_33;
	add.s64 	%rd101, %rd130, %rd4;
	shl.b64 	%rd102, %rd101, 2;
	add.s64 	%rd103, %rd2, %rd102;
	ld.global.f32 	%f305, [%rd103];
	div.rn.f32 	%f306, %f305, %f334;
	add.s64 	%rd104, %rd1, %rd102;
	st.global.f32 	[%rd104], %f306;
	ld.global.f32 	%f307, [%rd103+4];
	div.rn.f32 	%f308, %f307, %f334;
	st.global.f32 	[%rd104+4], %f308;
	ld.global.f32 	%f309, [%rd103+8];
	div.rn.f32 	%f310, %f309, %f334;
	st.global.f32 	[%rd104+8], %f310;
	ld.global.f32 	%f311, [%rd103+12];
	div.rn.f32 	%f312, %f311, %f334;
	st.global.f32 	[%rd104+12], %f312;
	add.s64 	%rd130, %rd130, 4;
$L__BB20_33:
	setp.eq.s64 	%p54, %rd53, 0;
	@%p54 bra 	$L__BB20_38;
	setp.eq.s64 	%p55, %rd53, 1;
	@%p55 bra 	$L__BB20_36;
	add.s64 	%rd105, %rd130, %rd4;
	shl.b64 	%rd106, %rd105, 2;
	add.s64 	%rd107, %rd2, %rd106;
	ld.global.f32 	%f313, [%rd107];
	div.rn.f32 	%f314, %f313, %f334;
	add.s64 	%rd108, %rd1, %rd106;
	st.global.f32 	[%rd108], %f314;
	ld.global.f32 	%f315, [%rd107+4];
	div.rn.f32 	%f316, %f315, %f334;
	st.global.f32 	[%rd108+4], %f316;
	add.s64 	%rd130, %rd130, 2;
$L__BB20_36:
	and.b64  	%rd109, %rd58, 1;
	setp.eq.b64 	%p56, %rd109, 1;
	not.pred 	%p57, %p56;
	@%p57 bra 	$L__BB20_38;
	add.s64 	%rd110, %rd130, %rd4;
	shl.b64 	%rd111, %rd110, 2;
	add.s64 	%rd112, %rd2, %rd111;
	ld.global.f32 	%f317, [%rd112];
	div.rn.f32 	%f318, %f317, %f334;
	add.s64 	%rd113, %rd1, %rd111;
	st.global.f32 	[%rd113], %f318;
$L__BB20_38:
	ret;

}


// ===== COMPILED SASS (sm_100) =====

	.target	sm_100

	.elftype	@"ET_EXEC"


//--------------------- .note.nv.tkinfo           --------------------------
	.section	.note.nv.tkinfo,"",@"SHT_NOTE"
	.sectionflags	@"SHF_NOTE_NV_TKINFO"
	.tkinfo
        /*0018*/ 	.word	0x00000002
        /*0030*/ 	.string	""
        /*0030*/ 	.string	"ptxas"
        /*0030*/ 	.string	"Cuda compilation tools, release 13.0, V13.0.88"
        /*0030*/ 	.string	"Build cuda_13.0.r13.0/compiler.36424714_0"
        /*0030*/ 	.string	"-arch sm_100 -m 64 "



//--------------------- .note.nv.cuinfo           --------------------------
	.section	.note.nv.cuinfo,"",@"SHT_NOTE"
	.sectionflags	@"SHF_NOTE_NV_CUINFO"
        /*0018*/ 	.short	0x0002
        /*001a*/ 	.short	0x0064
        /*001c*/ 	.short	0x0082
	.zero		2


//--------------------- .nv.info                  --------------------------
	.section	.nv.info,"",@"SHT_CUDA_INFO"
	.align	4


	//----- nvinfo : EIATTR_REGCOUNT
	.align		4
        /*0000*/ 	.byte	0x04, 0x2f
        /*0002*/ 	.short	(.L_1 - .L_0)
	.align		4
.L_0:
        /*0004*/ 	.word	index@(_Z4fillPfS_iiiiiii)
        /*0008*/ 	.word	0x0000000c


	//----- nvinfo : EIATTR_FRAME_SIZE
	.align		4
.L_1:
        /*000c*/ 	.byte	0x04, 0x11
        /*000e*/ 	.short	(.L_3 - .L_2)
	.align		4
.L_2:
        /*0010*/ 	.word	index@(_Z4fillPfS_iiiiiii)
        /*0014*/ 	.word	0x00000000


	//----- nvinfo : EIATTR_REGCOUNT
	.align		4
.L_3:
        /*0018*/ 	.byte	0x04, 0x2f
        /*001a*/ 	.short	(.L_5 - .L_4)
	.align		4
.L_4:
        /*001c*/ 	.word	index@(_Z11sum_mat_rowPfS_S_ll)
        /*0020*/ 	.word	0x00000012


	//----- nvinfo : EIATTR_FRAME_SIZE
	.align		4
.L_5:
        /*0024*/ 	.byte	0x04, 0x11
        /*0026*/ 	.short	(.L_7 - .L_6)
	.align		4
.L_6:
        /*0028*/ 	.word	index@($__internal_6_$__cuda_sm20_rem_s64)
        /*002c*/ 	.word	0x00000000


	//----- nvinfo : EIATTR_FRAME_SIZE
	.align		4
.L_7:
        /*0030*/ 	.byte	0x04, 0x11
        /*0032*/ 	.short	(.L_9 - .L_8)
	.align		4
.L_8:
        /*0034*/ 	.word	index@(_Z11sum_mat_rowPfS_S_ll)
        /*0038*/ 	.word	0x00000000


	//----- nvinfo : EIATTR_REGCOUNT
	.align		4
.L_9:
        /*003c*/ 	.byte	0x04, 0x2f
        /*003e*/ 	.short	(.L_11 - .L_10)
	.align		4
.L_10:
        /*0040*/ 	.word	index@(_Z11sum_mat_colPfS_S_ll)
        /*0044*/ 	.word	0x00000014


	//----- nvinfo : EIATTR_FRAME_SIZE
	.align		4
.L_11:
        /*0048*/ 	.byte	0x04, 0x11
        /*004a*/ 	.short	(.L_13 - .L_12)
	.align		4
.L_12:
        /*004c*/ 	.word	index@($__internal_5_$__cuda_sm20_div_s64)
        /*0050*/ 	.word	0x00000000


	//----- nvinfo : EIATTR_FRAME_SIZE
	.align		4
.L_13:
        /*0054*/ 	.byte	0x04, 0x11
        /*0056*/ 	.short	(.L_15 - .L_14)
	.align		4
.L_14:
        /*0058*/ 	.word	index@(_Z11sum_mat_colPfS_S_ll)
        /*005c*/ 	.word	0x00000000


	//----- nvinfo : EIATTR_REGCOUNT
	.align		4
.L_15:
        /*0060*/ 	.byte	0x04, 0x2f
        /*0062*/ 	.short	(.L_17 - .L_16)
	.align		4
.L_16:
        /*0064*/ 	.word	index@(_Z3setPffll)
        /*0068*/ 	.word	0x00000008


	//----- nvinfo : EIATTR_FRAME_SIZE
	.align		4
.L_17:
        /*006c*/ 	.byte	0x04, 0x11
        /*006e*/ 	.short	(.L_19 - .L_18)
	.align		4
.L_18:
        /*0070*/ 	.word	index@(_Z3setPffll)
        /*0074*/ 	.word	0x00000000


	//----- nvinfo : EIATTR_REGCOUNT
	.align		4
.L_19:
        /*0078*/ 	.byte	0x04, 0x2f
        /*007a*/ 	.short	(.L_21 - .L_20)
	.align		4
.L_20:
        /*007c*/ 	.word	index@(_Z4multPffll)
        /*0080*/ 	.word	0x00000008


	//----- nvinfo : EIATTR_FRAME_SIZE
	.align		4
.L_21:
        /*0084*/ 	.byte	0x04, 0x11
        /*0086*/ 	.short	(.L_23 - .L_22)
	.align		4
.L_22:
        /*0088*/ 	.word	index@(_Z4multPffll)
        /*008c*/ 	.word	0x00000000


	//----- nvinfo : EIATTR_REGCOUNT
	.align		4
.L_23:
        /*0090*/ 	.byte	0x04, 0x2f
        /*0092*/ 	.short	(.L_25 - .L_24)
	.align		4
.L_24:
        /*0094*/ 	.word	index@(_Z7el_multPfS_S_lll)
        /*0098*/ 	.word	0x0000000c


	//----- nvinfo : EIATTR_FRAME_SIZE
	.align		4
.L_25:
        /*009c*/ 	.byte	0x04, 0x11
        /*009e*/ 	.short	(.L_27 - .L_26)
	.align		4
.L_26:
        /*00a0*/ 	.word	index@(_Z7el_multPfS_S_lll)
        /*00a4*/ 	.word	0x00000000


	//----- nvinfo : EIATTR_REGCOUNT
	.align		4
.L_27:
        /*00a8*/ 	.byte	0x04, 0x2f
        /*00aa*/ 	.short	(.L_29 - .L_28)
	.align		4
.L_28:
        /*00ac*/ 	.word	index@(_Z6el_divPfS_S_lll)
        /*00b0*/ 	.word	0x00000011


	//----- nvinfo : EIATTR_FRAME_SIZE
	.align		4
.L_29:
        /*00b4*/ 	.byte	0x04, 0x11
        /*00b6*/ 	.short	(.L_31 - .L_30)
	.align		4
.L_30:
        /*00b8*/ 	.word	index@($__internal_4_$__cuda_sm3x_div_rn_noftz_f32_slowpath)
        /*00bc*/ 	.word	0x00000000


	//----- nvinfo : EIATTR_FRAME_SIZE
	.align		4
.L_31:
        /*00c0*/ 	.byte	0x04, 0x11
        /*00c2*/ 	.short	(.L_33 - .L_32)
	.align		4
.L_32:
        /*00c4*/ 	.word	index@(_Z6el_divPfS_S_lll)
        /*00c8*/ 	.word	0x00000000


	//----- nvinfo : EIATTR_REGCOUNT
	.align		4
.L_33:
        /*00cc*/ 	.byte	0x04, 0x2f
        /*00ce*/ 	.short	(.L_35 - .L_34)
	.align		4
.L_34:
        /*00d0*/ 	.word	index@(_Z3sumPffll)
        /*00d4*/ 	.word	0x00000008


	//----- nvinfo : EIATTR_FRAME_SIZE
	.align		4
.L_35:
        /*00d8*/ 	.byte	0x04, 0x11
        /*00da*/ 	.short	(.L_37 - .L_36)
	.align		4
.L_36:
        /*00dc*/ 	.word	index@(_Z3sumPffll)
        /*00e0*/ 	.word	0x00000000


	//----- nvinfo : EIATTR_REGCOUNT
	.align		4
.L_37:
        /*00e4*/ 	.byte	0x04, 0x2f
        /*00e6*/ 	.short	(.L_39 - .L_38)
	.align		4
.L_38:
        /*00e8*/ 	.word	index@(_Z3sumfPffS_S_ll)
        /*00ec*/ 	.word	0x0000000c


	//----- nvinfo : EIATTR_FRAME_SIZE
	.align		4
.L_39:
        /*00f0*/ 	.byte	0x04, 0x11
        /*00f2*/ 	.short	(.L_41 - .L_40)
	.align		4
.L_40:
        /*00f4*/ 	.word	index@(_Z3sumfPffS_S_ll)
        /*00f8*/ 	.word	0x00000000


	//----- nvinfo : EIATTR_REGCOUNT
	.align		4
.L_41:
        /*00fc*/ 	.byte	0x04, 0x2f
        /*00fe*/ 	.short	(.L_43 - .L_42)
	.align		4
.L_42:
        /*0100*/ 	.word	index@(_Z16reduce_array_sumPfllS_)
        /*0104*/ 	.word	0x00000020


	//----- nvinfo : EIATTR_FRAME_SIZE
	.align		4
.L_43:
        /*0108*/ 	.byte	0x04, 0x11
        /*010a*/ 	.short	(.L_45 - .L_44)
	.align		4
.L_44:
        /*010c*/ 	.word	index@(_Z16reduce_array_sumPfllS_)
        /*0110*/ 	.word	0x00000000


	//----- nvinfo : EIATTR_REGCOUNT
	.align		4
.L_45:
        /*0114*/ 	.byte	0x04, 0x2f
        /*0116*/ 	.short	(.L_47 - .L_46)
	.align		4
.L_46:
        /*0118*/ 	.word	index@(_Z3logPfll)
        /*011c*/ 	.word	0x0000000a


	//----- nvinfo : EIATTR_FRAME_SIZE
	.align		4
.L_47:
        /*0120*/ 	.byte	0x04, 0x11
        /*0122*/ 	.short	(.L_49 - .L_48)
	.align		4
.L_48:
        /*0124*/ 	.word	index@(_Z3logPfll)
        /*0128*/ 	.word	0x00000000


	//----- nvinfo : EIATTR_REGCOUNT
	.align		4
.L_49:
        /*012c*/ 	.byte	0x04, 0x2f
        /*012e*/ 	.short	(.L_51 - .L_50)
	.align		4
.L_50:
        /*0130*/ 	.word	index@(_Z3expPfll)
        /*0134*/ 	.word	0x0000000a


	//----- nvinfo : EIATTR_FRAME_SIZE
	.align		4
.L_51:
        /*0138*/ 	.byte	0x04, 0x11
        /*013a*/ 	.short	(.L_53 - .L_52)
	.align		4
.L_52:
        /*013c*/ 	.word	index@(_Z3expPfll)
        /*0140*/ 	.word	0x00000000


	//----- nvinfo : EIATTR_REGCOUNT
	.align		4
.L_53:
        /*0144*/ 	.byte	0x04, 0x2f
        /*0146*/ 	.short	(.L_55 - .L_54)
	.align		4
.L_54:
        /*0148*/ 	.word	index@(_Z4sqrtPfll)
        /*014c*/ 	.word	0x0000000c


	//----- nvinfo : EIATTR_FRAME_SIZE
	.align		4
.L_55:
        /*0150*/ 	.byte	0x04, 0x11
        /*0152*/ 	.short	(.L_57 - .L_56)
	.align		4
.L_56:
        /*0154*/ 	.word	index@($__internal_3_$__cuda_sm20_sqrt_rn_f32_slowpath)
        /*0158*/ 	.word	0x00000000


	//----- nvinfo : EIATTR_FRAME_SIZE
	.align		4
.L_57:
        /*015c*/ 	.byte	0x04, 0x11
        /*015e*/ 	.short	(.L_59 - .L_58)
	.align		4
.L_58:
        /*0160*/ 	.word	index@(_Z4sqrtPfll)
        /*0164*/ 	.word	0x00000000


	//----- nvinfo : EIATTR_REGCOUNT
	.align		4
.L_59:
        /*0168*/ 	.byte	0x04, 0x2f
        /*016a*/ 	.short	(.L_61 - .L_60)
	.align		4
.L_60:
        /*016c*/ 	.word	index@(_Z3sqrPfll)
        /*0170*/ 	.word	0x00000008


	//----- nvinfo : EIATTR_FRAME_SIZE
	.align		4
.L_61:
        /*0174*/ 	.byte	0x04, 0x11
        /*0176*/ 	.short	(.L_63 - .L_62)
	.align		4
.L_62:
        /*0178*/ 	.word	index@(_Z3sqrPfll)
        /*017c*/ 	.word	0x00000000


	//----- nvinfo : EIATTR_REGCOUNT
	.align		4
.L_63:
        /*0180*/ 	.byte	0x04, 0x2f
        /*0182*/ 	.short	(.L_65 - .L_64)
	.align		4
.L_64:
        /*0184*/ 	.word	index@(_Z4maskPffll)
        /*0188*/ 	.word	0x00000008


	//----- nvinfo : EIATTR_FRAME_SIZE
	.align		4
.L_65:
        /*018c*/ 	.byte	0x04, 0x11
        /*018e*/ 	.short	(.L_67 - .L_66)
	.align		4
.L_66:
        /*0190*/ 	.word	index@(_Z4maskPffll)
        /*0194*/ 	.word	0x00000000


	//----- nvinfo : EIATTR_REGCOUNT
	.align		4
.L_67:
        /*0198*/ 	.byte	0x04, 0x2f
        /*019a*/ 	.short	(.L_69 - .L_68)
	.align		4
.L_68:
        /*019c*/ 	.word	index@(_Z12reduce_sum2DPfS_lll)
        /*01a0*/ 	.word	0x00000012


	//----- nvinfo : EIATTR_FRAME_SIZE
	.align		4
.L_69:
        /*01a4*/ 	.byte	0x04, 0x11
        /*01a6*/ 	.short	(.L_71 - .L_70)
	.align		4
.L_70:
        /*01a8*/ 	.word	index@($__internal_2_$__cuda_sm20_rem_s64)
        /*01ac*/ 	.word	0x00000000


	//----- nvinfo : EIATTR_FRAME_SIZE
	.align		4
.L_71:
        /*01b0*/ 	.byte	0x04, 0x11
        /*01b2*/ 	.short	(.L_73 - .L_72)
	.align		4
.L_72:
        /*01b4*/ 	.word	index@($__internal_1_$__cuda_sm20_div_s64)
        /*01b8*/ 	.word	0x00000000


	//----- nvinfo : EIATTR_FRAME_SIZE
	.align		4
.L_73:
        /*01bc*/ 	.byte	0x04, 0x11
        /*01be*/ 	.short	(.L_75 - .L_74)
	.align		4
.L_74:
        /*01c0*/ 	.word	index@(_Z12reduce_sum2DPfS_lll)
        /*01c4*/ 	.word	0x00000000


	//----- nvinfo : EIATTR_REGCOUNT
	.align		4
.L_75:
        /*01c8*/ 	.byte	0x04, 0x2f
        /*01ca*/ 	.short	(.L_77 - .L_76)
	.align		4
.L_76:
        /*01cc*/ 	.word	index@(_Z4centPfS_S_l)
        /*01d0*/ 	.word	0x0000001a


	//----- nvinfo : EIATTR_FRAME_SIZE
	.align		4
.L_77:
        /*01d4*/ 	.byte	0x04, 0x11
        /*01d6*/ 	.short	(.L_79 - .L_78)
	.align		4
.L_78:
        /*01d8*/ 	.word	index@(_Z4centPfS_S_l)
        /*01dc*/ 	.word	0x00000000


	//----- nvinfo : EIATTR_REGCOUNT
	.align		4
.L_79:
        /*01e0*/ 	.byte	0x04, 0x2f
        /*01e2*/ 	.short	(.L_81 - .L_80)
	.align		4
.L_80:
        /*01e4*/ 	.word	index@(_Z8accuracyPfS_S_llPi)
        /*01e8*/ 	.word	0x00000020


	//----- nvinfo : EIATTR_FRAME_SIZE
	.align		4
.L_81:
        /*01ec*/ 	.byte	0x04, 0x11
        /*01ee*/ 	.short	(.L_83 - .L_82)
	.align		4
.L_82:
        /*01f0*/ 	.word	index@(_Z8accuracyPfS_S_llPi)
        /*01f4*/ 	.word	0x00000000


	//----- nvinfo : EIATTR_REGCOUNT
	.align		4
.L_83:
        /*01f8*/ 	.byte	0x04, 0x2f
        /*01fa*/ 	.short	(.L_85 - .L_84)
	.align		4
.L_84:
        /*01fc*/ 	.word	index@(_Z4reluPfS_l)
        /*0200*/ 	.word	0x0000000a


	//----- nvinfo : EIATTR_FRAME_SIZE
	.align		4
.L_85:
        /*0204*/ 	.byte	0x04, 0x11
        /*0206*/ 	.short	(.L_87 - .L_86)
	.align		4
.L_86:
        /*0208*/ 	.word	index@(_Z4reluPfS_l)
        /*020c*/ 	.word	0x00000000


	//----- nvinfo : EIATTR_REGCOUNT
	.align		4
.L_87:
        /*0210*/ 	.byte	0x04, 0x2f
        /*0212*/ 	.short	(.L_89 - .L_88)
	.align		4
.L_88:
        /*0214*/ 	.word	index@(_Z6d_reluPfS_S_l)
        /*0218*/ 	.word	0x00000008


	//----- nvinfo : EIATTR_FRAME_SIZE
	.align		4
.L_89:
        /*021c*/ 	.byte	0x04, 0x11
        /*021e*/ 	.short	(.L_91 - .L_90)
	.align		4
.L_90:
        /*0220*/ 	.word	index@(_Z6d_reluPfS_S_l)
        /*0224*/ 	.word	0x00000000


	//----- nvinfo : EIATTR_REGCOUNT
	.align		4
.L_91:
        /*0228*/ 	.byte	0x04, 0x2f
        /*022a*/ 	.short	(.L_93 - .L_92)
	.align		4
.L_92:
        /*022c*/ 	.word	index@(_Z7softmaxPfS_S_ll)
        /*0230*/ 	.word	0x00000020


	//----- nvinfo : EIATTR_FRAME_SIZE
	.align		4
.L_93:
        /*0234*/ 	.byte	0x04, 0x11
        /*0236*/ 	.short	(.L_95 - .L_94)
	.align		4
.L_94:
        /*0238*/ 	.word	index@($__internal_0_$__cuda_sm3x_div_rn_noftz_f32_slowpath)
        /*023c*/ 	.word	0x00000000


	//----- nvinfo : EIATTR_FRAME_SIZE
	.align		4
.L_95:
        /*0240*/ 	.byte	0x04, 0x11
        /*0242*/ 	.short	(.L_97 - .L_96)
	.align		4
.L_96:
        /*0244*/ 	.word	index@(_Z7softmaxPfS_S_ll)
        /*0248*/ 	.word	0x00000000


	//----- nvinfo : EIATTR_MIN_STACK_SIZE
	.align		4
.L_97:
        /*024c*/ 	.byte	0x04, 0x12
        /*024e*/ 	.short	(.L_99 - .L_98)
	.align		4
.L_98:
        /*0250*/ 	.word	index@(_Z7softmaxPfS_S_ll)
        /*0254*/ 	.word	0x00000000


	//----- nvinfo : EIATTR_MIN_STACK_SIZE
	.align		4
.L_99:
        /*0258*/ 	.byte	0x04, 0x12
        /*025a*/ 	.short	(.L_101 - .L_100)
	.align		4
.L_100:
        /*025c*/ 	.word	index@(_Z6d_reluPfS_S_l)
        /*0260*/ 	.word	0x00000000


	//----- nvinfo : EIATTR_MIN_STACK_SIZE
	.align		4
.L_101:
        /*0264*/ 	.byte	0x04, 0x12
        /*0266*/ 	.short	(.L_103 - .L_102)
	.align		4
.L_102:
        /*0268*/ 	.word	index@(_Z4reluPfS_l)
        /*026c*/ 	.word	0x00000000


	//----- nvinfo : EIATTR_MIN_STACK_SIZE
	.align		4
.L_103:
        /*0270*/ 	.byte	0x04, 0x12
        /*0272*/ 	.short	(.L_105 - .L_104)
	.align		4
.L_104:
        /*0274*/ 	.word	index@(_Z8accuracyPfS_S_llPi)
        /*0278*/ 	.word	0x00000000


	//----- nvinfo : EIATTR_MIN_STACK_SIZE
	.align		4
.L_105:
        /*027c*/ 	.byte	0x04, 0x12
        /*027e*/ 	.short	(.L_107 - .L_106)
	.align		4
.L_106:
        /*0280*/ 	.word	index@(_Z4centPfS_S_l)
        /*0284*/ 	.word	0x00000000


	//----- nvinfo : EIATTR_MIN_STACK_SIZE
	.align		4
.L_107:
        /*0288*/ 	.byte	0x04, 0x12
        /*028a*/ 	.short	(.L_109 - .L_108)
	.align		4
.L_108:
        /*028c*/ 	.word	index@(_Z12reduce_sum2DPfS_lll)
        /*0290*/ 	.word	0x00000000


	//----- nvinfo : EIATTR_MIN_STACK_SIZE
	.align		4
.L_109:
        /*0294*/ 	.byte	0x04, 0x12
        /*0296*/ 	.short	(.L_111 - .L_110)
	.align		4
.L_110:
        /*0298*/ 	.word	index@(_Z4maskPffll)
        /*029c*/ 	.word	0x00000000


	//----- nvinfo : EIATTR_MIN_STACK_SIZE
	.align		4
.L_111:
        /*02a0*/ 	.byte	0x04, 0x12
        /*02a2*/ 	.short	(.L_113 - .L_112)
	.align		4
.L_112:
        /*02a4*/ 	.word	index@(_Z3sqrPfll)
        /*02a8*/ 	.word	0x00000000


	//----- nvinfo : EIATTR_MIN_STACK_SIZE
	.align		4
.L_113:
        /*02ac*/ 	.byte	0x04, 0x12
        /*02ae*/ 	.short	(.L_115 - .L_114)
	.align		4
.L_114:
        /*02b0*/ 	.word	index@(_Z4sqrtPfll)
        /*02b4*/ 	.word	0x00000000


	//----- nvinfo : EIATTR_MIN_STACK_SIZE
	.align		4
.L_115:
        /*02b8*/ 	.byte	0x04, 0x12
        /*02ba*/ 	.short	(.L_117 - .L_116)
	.align		4
.L_116:
        /*02bc*/ 	.word	index@(_Z3expPfll)
        /*02c0*/ 	.word	0x00000000


	//----- nvinfo : EIATTR_MIN_STACK_SIZE
	.align		4
.L_117:
        /*02c4*/ 	.byte	0x04, 0x12
        /*02c6*/ 	.short	(.L_119 - .L_118)
	.align		4
.L_118:
        /*02c8*/ 	.word	index@(_Z3logPfll)
        /*02cc*/ 	.word	0x00000000


	//----- nvinfo : EIATTR_MIN_STACK_SIZE
	.align		4
.L_119:
        /*02d0*/ 	.byte	0x04, 0x12
        /*02d2*/ 	.short	(.L_121 - .L_120)
	.align		4
.L_120:
        /*02d4*/ 	.word	index@(_Z16reduce_array_sumPfllS_)
        /*02d8*/ 	.word	0x00000000


	//----- nvinfo : EIATTR_MIN_STACK_SIZE
	.align		4
.L_121:
        /*02dc*/ 	.byte	0x04, 0x12
        /*02de*/ 	.short	(.L_123 - .L_122)
	.align		4
.L_122:
        /*02e0*/ 	.word	index@(_Z3sumfPffS_S_ll)
        /*02e4*/ 	.word	0x00000000


	//----- nvinfo : EIATTR_MIN_STACK_SIZE
	.align		4
.L_123:
        /*02e8*/ 	.byte	0x04, 0x12
        /*02ea*/ 	.short	(.L_125 - .L_124)
	.align		4
.L_124:
        /*02ec*/ 	.word	index@(_Z3sumPffll)
        /*02f0*/ 	.word	0x00000000


	//----- nvinfo : EIATTR_MIN_STACK_SIZE
	.align		4
.L_125:
        /*02f4*/ 	.byte	0x04, 0x12
        /*02f6*/ 	.short	(.L_127 - .L_126)
	.align		4
.L_126:
        /*02f8*/ 	.word	index@(_Z6el_divPfS_S_lll)
        /*02fc*/ 	.word	0x00000000


	//----- nvinfo : EIATTR_MIN_STACK_SIZE
	.align		4
.L_127:
        /*0300*/ 	.byte	0x04, 0x12
        /*0302*/ 	.short	(.L_129 - .L_128)
	.align		4
.L_128:
        /*0304*/ 	.word	index@(_Z7el_multPfS_S_lll)
        /*0308*/ 	.word	0x00000000


	//----- nvinfo : EIATTR_MIN_STACK_SIZE
	.align		4
.L_129:
        /*030c*/ 	.byte	0x04, 0x12
        /*030e*/ 	.short	(.L_131 - .L_130)
	.align		4
.L_130:
        /*0310*/ 	.word	index@(_Z4multPffll)
        /*0314*/ 	.word	0x00000000


	//----- nvinfo : EIATTR_MIN_STACK_SIZE
	.align		4
.L_131:
        /*0318*/ 	.byte	0x04, 0x12
        /*031a*/ 	.short	(.L_133 - .L_132)
	.align		4
.L_132:
        /*031c*/ 	.word	index@(_Z3setPffll)
        /*0320*/ 	.word	0x00000000


	//----- nvinfo : EIATTR_MIN_STACK_SIZE
	.align		4
.L_133:
        /*0324*/ 	.byte	0x04, 0x12
        /*0326*/ 	.short	(.L_135 - .L_134)
	.align		4
.L_134:
        /*0328*/ 	.word	index@(_Z11sum_mat_colPfS_S_ll)
        /*032c*/ 	.word	0x00000000


	//----- nvinfo : EIATTR_MIN_STACK_SIZE
	.align		4
.L_135:
        /*0330*/ 	.byte	0x04, 0x12
        /*0332*/ 	.short	(.L_137 - .L_136)
	.align		4
.L_136:
        /*0334*/ 	.word	index@(_Z11sum_mat_rowPfS_S_ll)
        /*0338*/ 	.word	0x00000000


	//----- nvinfo : EIATTR_MIN_STACK_SIZE
	.align		4
.L_137:
        /*033c*/ 	.byte	0x04, 0x12
        /*033e*/ 	.short	(.L_139 - .L_138)
	.align		4
.L_138:
        /*0340*/ 	.word	index@(_Z4fillPfS_iiiiiii)
        /*0344*/ 	.word	0x00000000
.L_139:


//--------------------- .nv.compat                --------------------------
	.section	.nv.compat,"",@"SHT_CUDA_COMPAT_INFO"
	.align	4
        /*0000*/ 	.byte	0x02, 0x09, 0x00, 0x00, 0x02, 0x02, 0x01, 0x00, 0x02, 0x05, 0x05, 0x00, 0x03, 0x07, 0x01, 0x01
        /*0010*/ 	.byte	0x02, 0x03, 0x00, 0x00, 0x02, 0x06, 0x01, 0x00, 0x04, 0x0b, 0x08, 0x00, 0x01, 0x00, 0x00, 0x00
        /*0020*/ 	.byte	0x00, 0x00, 0x00, 0x00


//--------------------- .nv.info._Z7softmaxPfS_S_ll --------------------------
	.section	.nv.info._Z7softmaxPfS_S_ll,"",@"SHT_CUDA_INFO"
	.sectionflags	@""
	.align	4


	//----- nvinfo : EIATTR_CUDA_API_VERSION
	.align		4
        /*0000*/ 	.byte	0x04, 0x37
        /*0002*/ 	.short	(.L_141 - .L_140)
.L_140:
        /*0004*/ 	.word	0x00000082


	//----- nvinfo : EIATTR_KPARAM_INFO
	.align		4
.L_141:
        /*0008*/ 	.byte	0x04, 0x17
        /*000a*/ 	.short	(.L_143 - .L_142)
.L_142:
        /*000c*/ 	.word	0x00000000
        /*0010*/ 	.short	0x0004
        /*0012*/ 	.short	0x0020
        /*0014*/ 	.byte	0x00, 0xf0, 0x21, 0x00


	//----- nvinfo : EIATTR_KPARAM_INFO
	.align		4
.L_143:
        /*0018*/ 	.byte	0x04, 0x17
        /*001a*/ 	.short	(.L_145 - .L_144)
.L_144:
        /*001c*/ 	.word	0x00000000
        /*0020*/ 	.short	0x0003
        /*0022*/ 	.short	0x0018
        /*0024*/ 	.byte	0x00, 0xf0, 0x21, 0x00


	//----- nvinfo : EIATTR_KPARAM_INFO
	.align		4
.L_145:
        /*0028*/ 	.byte	0x04, 0x17
        /*002a*/ 	.short	(.L_147 - .L_146)
.L_146:
        /*002c*/ 	.word	0x00000000
        /*0030*/ 	.short	0x0002
        /*0032*/ 	.short	0x0010
        /*0034*/ 	.byte	0x00, 0xf5, 0x21, 0x00


	//----- nvinfo : EIATTR_KPARAM_INFO
	.align		4
.L_147:
        /*0038*/ 	.byte	0x04, 0x17
        /*003a*/ 	.short	(.L_149 - .L_148)
.L_148:
        /*003c*/ 	.word	0x00000000
        /*0040*/ 	.short	0x0001
        /*0042*/ 	.short	0x0008
        /*0044*/ 	.byte	0x00, 0xf5, 0x21, 0x00


	//----- nvinfo : EIATTR_KPARAM_INFO
	.align		4
.L_149:
        /*0048*/ 	.byte	0x04, 0x17
        /*004a*/ 	.short	(.L_151 - .L_150)
.L_150:
        /*004c*/ 	.word	0x00000000
        /*0050*/ 	.short	0x0000
        /*0052*/ 	.short	0x0000
        /*0054*/ 	.byte	0x00, 0xf5, 0x21, 0x00


	//----- nvinfo : EIATTR_SPARSE_MMA_MASK
	.align		4
.L_151:
        /*0058*/ 	.byte	0x03, 0x50
        /*005a*/ 	.short	0x0000


	//----- nvinfo : EIATTR_MAXREG_COUNT
	.align		4
        /*005c*/ 	.byte	0x03, 0x1b
        /*005e*/ 	.short	0x00ff


	//----- nvinfo : EIATTR_MERCURY_ISA_VERSION
	.align		4
        /*0060*/ 	.byte	0x03, 0x5f
        /*0062*/ 	.short	0x0101


	//----- nvinfo : EIATTR_VRC_CTA_INIT_COUNT
	.align		4
        /*0064*/ 	.byte	0x02, 0x4a
	.zero		1
	.zero		1


	//----- nvinfo : EIATTR_EXIT_INSTR_OFFSETS
	.align		4
        /*0068*/ 	.byte	0x04, 0x1c
        /*006a*/ 	.short	(.L_153 - .L_152)


	//   ....[0]....
.L_152:
        /*006c*/ 	.word	0x00000100


	//   ....[1]....
        /*0070*/ 	.word	0x00001ba0


	//   ....[2]....
        /*0074*/ 	.word	0x00002580


	//   ....[3]....
        /*0078*/ 	.word	0x00002ab0


	//   ....[4]....
        /*007c*/ 	.word	0x00002de0


	//   ....[5]....
        /*0080*/ 	.word	0x00002f80


	//----- nvinfo : EIATTR_CRS_STACK_SIZE
	.align		4
.L_153:
        /*0084*/ 	.byte	0x04, 0x1e
        /*0086*/ 	.short	(.L_155 - .L_154)
.L_154:
        /*0088*/ 	.word	0x00000000


	//----- nvinfo : EIATTR_CBANK_PARAM_SIZE
	.align		4
.L_155:
        /*008c*/ 	.byte	0x03, 0x19
        /*008e*/ 	.short	0x0028


	//----- nvinfo : EIATTR_PARAM_CBANK
	.align		4
        /*0090*/ 	.byte	0x04, 0x0a
        /*0092*/ 	.short	(.L_157 - .L_156)
	.align		4
.L_156:
        /*0094*/ 	.word	index@(.nv.constant0._Z7softmaxPfS_S_ll)
        /*0098*/ 	.short	0x0380
        /*009a*/ 	.short	0x0028


	//----- nvinfo : EIATTR_SW_WAR
	.align		4
.L_157:
        /*009c*/ 	.byte	0x04, 0x36
        /*009e*/ 	.short	(.L_159 - .L_158)
.L_158:
        /*00a0*/ 	.word	0x00000008
.L_159:


//--------------------- .nv.info._Z6d_reluPfS_S_l --------------------------
	.section	.nv.info._Z6d_reluPfS_S_l,"",@"SHT_CUDA_INFO"
	.sectionflags	@""
	.align	4


	//----- nvinfo : EIATTR_CUDA_API_VERSION
	.align		4
        /*0000*/ 	.byte	0x04, 0x37
        /*0002*/ 	.short	(.L_161 - .L_160)
.L_160:
        /*0004*/ 	.word	0x00000082


	//----- nvinfo : EIATTR_KPARAM_INFO
	.align		4
.L_161:
        /*0008*/ 	.byte	0x04, 0x17
        /*000a*/ 	.short	(.L_163 - .L_162)
.L_162:
        /*000c*/ 	.word	0x00000000
        /*0010*/ 	.short	0x0003
        /*0012*/ 	.short	0x0018
        /*0014*/ 	.byte	0x00, 0xf0, 0x21, 0x00


	//----- nvinfo : EIATTR_KPARAM_INFO
	.align		4
.L_163:
        /*0018*/ 	.byte	0x04, 0x17
        /*001a*/ 	.short	(.L_165 - .L_164)
.L_164:
        /*001c*/ 	.word	0x00000000
        /*0020*/ 	.short	0x0002
        /*0022*/ 	.short	0x0010
        /*0024*/ 	.byte	0x00, 0xf5, 0x21, 0x00


	//----- nvinfo : EIATTR_KPARAM_INFO
	.align		4
.L_165:
        /*0028*/ 	.byte	0x04, 0x17
        /*002a*/ 	.short	(.L_167 - .L_166)
.L_166:
        /*002c*/ 	.word	0x00000000
        /*0030*/ 	.short	0x0001
        /*0032*/ 	.short	0x0008
        /*0034*/ 	.byte	0x00, 0xf5, 0x21, 0x00


	//----- nvinfo : EIATTR_KPARAM_INFO
	.align		4
.L_167:
        /*0038*/ 	.byte	0x04, 0x17
        /*003a*/ 	.short	(.L_169 - .L_168)
.L_168:
        /*003c*/ 	.word	0x00000000
        /*0040*/ 	.short	0x0000
        /*0042*/ 	.short	0x0000
        /*0044*/ 	.byte	0x00, 0xf5, 0x21, 0x00


	//----- nvinfo : EIATTR_SPARSE_MMA_MASK
	.align		4
.L_169:
        /*0048*/ 	.byte	0x03, 0x50
        /*004a*/ 	.short	0x0000


	//----- nvinfo : EIATTR_MAXREG_COUNT
	.align		4
        /*004c*/ 	.byte	0x03, 0x1b
        /*004e*/ 	.short	0x00ff


	//----- nvinfo : EIATTR_MERCURY_ISA_VERSION
	.align		4
        /*0050*/ 	.byte	0x03, 0x5f
        /*0052*/ 	.short	0x0101


	//----- nvinfo : EIATTR_VRC_CTA_INIT_COUNT
	.align		4
        /*0054*/ 	.byte	0x02, 0x4a
	.zero		1
	.zero		1


	//----- nvinfo : EIATTR_EXIT_INSTR_OFFSETS
	.align		4
        /*0058*/ 	.byte	0x04, 0x1c
        /*005a*/ 	.short	(.L_171 - .L_170)


	//   ....[0]....
.L_170:
        /*005c*/ 	.word	0x00000080


	//   ....[1]....
        /*0060*/ 	.word	0x000001a0


	//   ....[2]....
        /*0064*/ 	.word	0x000001f0


	//----- nvinfo : EIATTR_CRS_STACK_SIZE
	.align		4
.L_171:
        /*0068*/ 	.byte	0x04, 0x1e
        /*006a*/ 	.short	(.L_173 - .L_172)
.L_172:
        /*006c*/ 	.word	0x00000000


	//----- nvinfo : EIATTR_CBANK_PARAM_SIZE
	.align		4
.L_173:
        /*0070*/ 	.byte	0x03, 0x19
        /*0072*/ 	.short	0x0020


	//----- nvinfo : EIATTR_PARAM_CBANK
	.align		4
        /*0074*/ 	.byte	0x04, 0x0a
        /*0076*/ 	.short	(.L_175 - .L_174)
	.align		4
.L_174:
        /*0078*/ 	.word	index@(.nv.constant0._Z6d_reluPfS_S_l)
        /*007c*/ 	.short	0x0380
        /*007e*/ 	.short	0x0020


	//----- nvinfo : EIATTR_SW_WAR
	.align		4
.L_175:
        /*0080*/ 	.byte	0x04, 0x36
        /*0082*/ 	.short	(.L_177 - .L_176)
.L_176:
        /*0084*/ 	.word	0x00000008
.L_177:


//--------------------- .nv.info._Z4reluPfS_l     --------------------------
	.section	.nv.info._Z4reluPfS_l,"",@"SHT_CUDA_INFO"
	.sectionflags	@""
	.align	4


	//----- nvinfo : EIATTR_CUDA_API_VERSION
	.align		4
        /*0000*/ 	.byte	0x04, 0x37
        /*0002*/ 	.short	(.L_179 - .L_178)
.L_178:
        /*0004*/ 	.word	0x00000082


	//----- nvinfo : EIATTR_KPARAM_INFO
	.align		4
.L_179:
        /*0008*/ 	.byte	0x04, 0x17
        /*000a*/ 	.short	(.L_181 - .L_180)
.L_180:
        /*000c*/ 	.word	0x00000000
        /*0010*/ 	.short	0x0002
        /*0012*/ 	.short	0x0010
        /*0014*/ 	.byte	0x00, 0xf0, 0x21, 0x00


	//----- nvinfo : EIATTR_KPARAM_INFO
	.align		4
.L_181:
        /*0018*/ 	.byte	0x04, 0x17
        /*001a*/ 	.short	(.L_183 - .L_182)
.L_182:
        /*001c*/ 	.word	0x00000000
        /*0020*/ 	.short	0x0001
        /*0022*/ 	.short	0x0008
        /*0024*/ 	.byte	0x00, 0xf5, 0x21, 0x00


	//----- nvinfo : EIATTR_KPARAM_INFO
	.align		4
.L_183:
        /*0028*/ 	.byte	0x04, 0x17
        /*002a*/ 	.short	(.L_185 - .L_184)
.L_184:
        /*002c*/ 	.word	0x00000000
        /*0030*/ 	.short	0x0000
        /*0032*/ 	.short	0x0000
        /*0034*/ 	.byte	0x00, 0xf5, 0x21, 0x00


	//----- nvinfo : EIATTR_SPARSE_MMA_MASK
	.align		4
.L_185:
        /*0038*/ 	.byte	0x03, 0x50
        /*003a*/ 	.short	0x0000


	//----- nvinfo : EIATTR_MAXREG_COUNT
	.align		4
        /*003c*/ 	.byte	0x03, 0x1b
        /*003e*/ 	.short	0x00ff


	//----- nvinfo : EIATTR_MERCURY_ISA_VERSION
	.align		4
        /*0040*/ 	.byte	0x03, 0x5f
        /*0042*/ 	.short	0x0101


	//----- nvinfo : EIATTR_VRC_CTA_INIT_COUNT
	.align		4
        /*0044*/ 	.byte	0x02, 0x4a
	.zero		1
	.zero		1


	//----- nvinfo : EIATTR_EXIT_INSTR_OFFSETS
	.align		4
        /*0048*/ 	.byte	0x04, 0x1c
        /*004a*/ 	.short	(.L_187 - .L_186)


	//   ....[0]....
.L_186:
        /*004c*/ 	.word	0x00000080


	//   ....[1]....
        /*0050*/ 	.word	0x00000150


	//   ....[2]....
        /*0054*/ 	.word	0x000001a0


	//----- nvinfo : EIATTR_CBANK_PARAM_SIZE
	.align		4
.L_187:
        /*0058*/ 	.byte	0x03, 0x19
        /*005a*/ 	.short	0x0018


	//----- nvinfo : EIATTR_PARAM_CBANK
	.align		4
        /*005c*/ 	.byte	0x04, 0x0a
        /*005e*/ 	.short	(.L_189 - .L_188)
	.align		4
.L_188:
        /*0060*/ 	.word	index@(.nv.constant0._Z4reluPfS_l)
        /*0064*/ 	.short	0x0380
        /*0066*/ 	.short	0x0018


	//----- nvinfo : EIATTR_SW_WAR
	.align		4
.L_189:
        /*0068*/ 	.byte	0x04, 0x36
        /*006a*/ 	.short	(.L_191 - .L_190)
.L_190:
        /*006c*/ 	.word	0x00000008
.L_191:


//--------------------- .nv.info._Z8accuracyPfS_S_llPi --------------------------
	.section	.nv.info._Z8accuracyPfS_S_llPi,"",@"SHT_CUDA_INFO"
	.sectionflags	@""
	.align	4


	//----- nvinfo : EIATTR_CUDA_API_VERSION
	.align		4
        /*0000*/ 	.byte	0x04, 0x37
        /*0002*/ 	.short	(.L_193 - .L_192)
.L_192:
        /*0004*/ 	.word	0x00000082


	//----- nvinfo : EIATTR_KPARAM_INFO
	.align		4
.L_193:
        /*0008*/ 	.byte	0x04, 0x17
        /*000a*/ 	.short	(.L_195 - .L_194)
.L_194:
        /*000c*/ 	.word	0x00000000
        /*0010*/ 	.short	0x0005
        /*0012*/ 	.short	0x0028
        /*0014*/ 	.byte	0x00, 0xf5, 0x21, 0x00


	//----- nvinfo : EIATTR_KPARAM_INFO
	.align		4
.L_195:
        /*0018*/ 	.byte	0x04, 0x17
        /*001a*/ 	.short	(.L_197 - .L_196)
.L_196:
        /*001c*/ 	.word	0x00000000
        /*0020*/ 	.short	0x0004
        /*0022*/ 	.short	0x0020
        /*0024*/ 	.byte	0x00, 0xf0, 0x21, 0x00


	//----- nvinfo : EIATTR_KPARAM_INFO
	.align		4
.L_197:
        /*0028*/ 	.byte	0x04, 0x17
        /*002a*/ 	.short	(.L_199 - .L_198)
.L_198:
        /*002c*/ 	.word	0x00000000
        /*0030*/ 	.short	0x0003
        /*0032*/ 	.short	0x0018
        /*0034*/ 	.byte	0x00, 0xf0, 0x21, 0x00


	//----- nvinfo : EIATTR_KPARAM_INFO
	.align		4
.L_199:
        /*0038*/ 	.byte	0x04, 0x17
        /*003a*/ 	.short	(.L_201 - .L_200)
.L_200:
        /*003c*/ 	.word	0x00000000
        /*0040*/ 	.short	0x0002
        /*0042*/ 	.short	0x0010
        /*0044*/ 	.byte	0x00, 0xf5, 0x21, 0x00


	//----- nvinfo : EIATTR_KPARAM_INFO
	.align		4
.L_201:
        /*0048*/ 	.byte	0x04, 0x17
        /*004a*/ 	.short	(.L_203 - .L_202)
.L_202:
        /*004c*/ 	.word	0x00000000
        /*0050*/ 	.short	0x0001
        /*0052*/ 	.short	0x0008
        /*0054*/ 	.byte	0x00, 0xf5, 0x21, 0x00


	//----- nvinfo : EIATTR_KPARAM_INFO
	.align		4
.L_203:
        /*0058*/ 	.byte	0x04, 0x17
        /*005a*/ 	.short	(.L_205 - .L_204)
.L_204:
        /*005c*/ 	.word	0x00000000
        /*0060*/ 	.short	0x0000
        /*0062*/ 	.short	0x0000
        /*0064*/ 	.byte	0x00, 0xf5, 0x21, 0x00


	//----- nvinfo : EIATTR_SPARSE_MMA_MASK
	.align		4
.L_205:
        /*0068*/ 	.byte	0x03, 0x50
        /*006a*/ 	.short	0x0000


	//----- nvinfo : EIATTR_MAXREG_COUNT
	.align		4
        /*006c*/ 	.byte	0x03, 0x1b
        /*006e*/ 	.short	0x00ff


	//----- nvinfo : EIATTR_MERCURY_ISA_VERSION
	.align		4
        /*0070*/ 	.byte	0x03, 0x5f
        /*0072*/ 	.short	0x0101


	//----- nvinfo : EIATTR_INT_WARP_WIDE_INSTR_OFFSETS
	.align		4
        /*0074*/ 	.byte	0x04, 0x31
        /*0076*/ 	.short	(.L_207 - .L_206)


	//   ....[0]....
.L_206:
        /*0078*/ 	.word	0x00001340


	//   ....[1]....
        /*007c*/ 	.word	0x00001380


	//----- nvinfo : EIATTR_VRC_CTA_INIT_COUNT
	.align		4
.L_207:
        /*0080*/ 	.byte	0x02, 0x4a
	.zero		1
	.zero		1


	//----- nvinfo : EIATTR_EXIT_INSTR_OFFSETS
	.align		4
        /*0084*/ 	.byte	0x04, 0x1c
        /*0086*/ 	.short	(.L_209 - .L_208)


	//   ....[0]....
.L_208:
        /*0088*/ 	.word	0x00000080


	//   ....[1]....
        /*008c*/ 	.word	0x000013f0


	//----- nvinfo : EIATTR_CBANK_PARAM_SIZE
	.align		4
.L_209:
        /*0090*/ 	.byte	0x03, 0x19
        /*0092*/ 	.short	0x0030


	//----- nvinfo : EIATTR_PARAM_CBANK
	.align		4
        /*0094*/ 	.byte	0x04, 0x0a
        /*0096*/ 	.short	(.L_211 - .L_210)
	.align		4
.L_210:
        /*0098*/ 	.word	index@(.nv.constant0._Z8accuracyPfS_S_llPi)
        /*009c*/ 	.short	0x0380
        /*009e*/ 	.short	0x0030


	//----- nvinfo : EIATTR_SW_WAR
	.align		4
.L_211:
        /*00a0*/ 	.byte	0x04, 0x36
        /*00a2*/ 	.short	(.L_213 - .L_212)
.L_212:
        /*00a4*/ 	.word	0x00000008
.L_213:


//--------------------- .nv.info._Z4centPfS_S_l   --------------------------
	.section	.nv.info._Z4centPfS_S_l,"",@"SHT_CUDA_INFO"
	.sectionflags	@""
	.align	4


	//----- nvinfo : EIATTR_CUDA_API_VERSION
	.align		4
        /*0000*/ 	.byte	0x04, 0x37
        /*0002*/ 	.short	(.L_215 - .L_214)
.L_214:
        /*0004*/ 	.word	0x00000082


	//----- nvinfo : EIATTR_KPARAM_INFO
	.align		4
.L_215:
        /*0008*/ 	.byte	0x04, 0x17
        /*000a*/ 	.short	(.L_217 - .L_216)
.L_216:
        /*000c*/ 	.word	0x00000000
        /*0010*/ 	.short	0x0003
        /*0012*/ 	.short	0x0018
        /*0014*/ 	.byte	0x00, 0xf0, 0x21, 0x00


	//----- nvinfo : EIATTR_KPARAM_INFO
	.align		4
.L_217:
        /*0018*/ 	.byte	0x04, 0x17
        /*001a*/ 	.short	(.L_219 - .L_218)
.L_218:
        /*001c*/ 	.word	0x00000000
        /*0020*/ 	.short	0x0002
        /*0022*/ 	.short	0x0010
        /*0024*/ 	.byte	0x00, 0xf5, 0x21, 0x00


	//----- nvinfo : EIATTR_KPARAM_INFO
	.align		4
.L_219:
        /*0028*/ 	.byte	0x04, 0x17
        /*002a*/ 	.short	(.L_221 - .L_220)
.L_220:
        /*002c*/ 	.word	0x00000000
        /*0030*/ 	.short	0x0001
        /*0032*/ 	.short	0x0008
        /*0034*/ 	.byte	0x00, 0xf5, 0x21, 0x00


	//----- nvinfo : EIATTR_KPARAM_INFO
	.align		4
.L_221:
        /*0038*/ 	.byte	0x04, 0x17
        /*003a*/ 	.short	(.L_223 - .L_222)
.L_222:
        /*003c*/ 	.word	0x00000000
        /*0040*/ 	.short	0x0000
        /*0042*/ 	.short	0x0000
        /*0044*/ 	.byte	0x00, 0xf5, 0x21, 0x00


	//----- nvinfo : EIATTR_SPARSE_MMA_MASK
	.align		4
.L_223:
        /*0048*/ 	.byte	0x03, 0x50
        /*004a*/ 	.short	0x0000


	//----- nvinfo : EIATTR_MAXREG_COUNT
	.align		4
        /*004c*/ 	.byte	0x03, 0x1b
        /*004e*/ 	.short	0x00ff


	//----- nvinfo : EIATTR_MERCURY_ISA_VERSION
	.align		4
        /*0050*/ 	.byte	0x03, 0x5f
        /*0052*/ 	.short	0x0101


	//----- nvinfo : EIATTR_VRC_CTA_INIT_COUNT
	.align		4
        /*0054*/ 	.byte	0x02, 0x4a
	.zero		1
	.zero		1


	//----- nvinfo : EIATTR_EXIT_INSTR_OFFSETS
	.align		4
        /*0058*/ 	.byte	0x04, 0x1c
        /*005a*/ 	.short	(.L_225 - .L_224)


	//   ....[0]....
.L_224:
        /*005c*/ 	.word	0x00000080


	//   ....[1]....
        /*0060*/ 	.word	0x000003b0


	//   ....[2]....
        /*0064*/ 	.word	0x00000990


	//----- nvinfo : EIATTR_CRS_STACK_SIZE
	.align		4
.L_225:
        /*0068*/ 	.byte	0x04, 0x1e
        /*006a*/ 	.short	(.L_227 - .L_226)
.L_226:
        /*006c*/ 	.word	0x00000000


	//----- nvinfo : EIATTR_CBANK_PARAM_SIZE
	.align		4
.L_227:
        /*0070*/ 	.byte	0x03, 0x19
        /*0072*/ 	.short	0x0020


	//----- nvinfo : EIATTR_PARAM_CBANK
	.align		4
        /*0074*/ 	.byte	0x04, 0x0a
        /*0076*/ 	.short	(.L_229 - .L_228)
	.align		4
.L_228:
        /*0078*/ 	.word	index@(.nv.constant0._Z4centPfS_S_l)
        /*007c*/ 	.short	0x0380
        /*007e*/ 	.short	0x0020


	//----- nvinfo : EIATTR_SW_WAR
	.align		4
.L_229:
        /*0080*/ 	.byte	0x04, 0x36
        /*0082*/ 	.short	(.L_231 - .L_230)
.L_230:
        /*0084*/ 	.word	0x00000008
.L_231:


//--------------------- .nv.info._Z12reduce_sum2DPfS_lll --------------------------
	.section	.nv.info._Z12reduce_sum2DPfS_lll,"",@"SHT_CUDA_INFO"
	.sectionflags	@""
	.align	4


	//----- nvinfo : EIATTR_CUDA_API_VERSION
	.align		4
        /*0000*/ 	.byte	0x04, 0x37
        /*0002*/ 	.short	(.L_233 - .L_232)
.L_232:
        /*0004*/ 	.word	0x00000082


	//----- nvinfo : EIATTR_KPARAM_INFO
	.align		4
.L_233:
        /*0008*/ 	.byte	0x04, 0x17
        /*000a*/ 	.short	(.L_235 - .L_234)
.L_234:
        /*000c*/ 	.word	0x00000000
        /*0010*/ 	.short	0x0004
        /*0012*/ 	.short	0x0020
        /*0014*/ 	.byte	0x00, 0xf0, 0x21, 0x00


	//----- nvinfo : EIATTR_KPARAM_INFO
	.align		4
.L_235:
        /*0018*/ 	.byte	0x04, 0x17
        /*001a*/ 	.short	(.L_237 - .L_236)
.L_236:
        /*001c*/ 	.word	0x00000000
        /*0020*/ 	.short	0x0003
        /*0022*/ 	.short	0x0018
        /*0024*/ 	.byte	0x00, 0xf0, 0x21, 0x00


	//----- nvinfo : EIATTR_KPARAM_INFO
	.align		4
.L_237:
        /*0028*/ 	.byte	0x04, 0x17
        /*002a*/ 	.short	(.L_239 - .L_238)
.L_238:
        /*002c*/ 	.word	0x00000000
        /*0030*/ 	.short	0x0002
        /*0032*/ 	.short	0x0010
        /*0034*/ 	.byte	0x00, 0xf0, 0x21, 0x00


	//----- nvinfo : EIATTR_KPARAM_INFO
	.align		4
.L_239:
        /*0038*/ 	.byte	0x04, 0x17
        /*003a*/ 	.short	(.L_241 - .L_240)
.L_240:
        /*003c*/ 	.word	0x00000000
        /*0040*/ 	.short	0x0001
        /*0042*/ 	.short	0x0008
        /*0044*/ 	.byte	0x00, 0xf5, 0x21, 0x00


	//----- nvinfo : EIATTR_KPARAM_INFO
	.align		4
.L_241:
        /*0048*/ 	.byte	0x04, 0x17
        /*004a*/ 	.short	(.L_243 - .L_242)
.L_242:
        /*004c*/ 	.word	0x00000000
        /*0050*/ 	.short	0x0000
        /*0052*/ 	.short	0x0000
        /*0054*/ 	.byte	0x00, 0xf5, 0x21, 0x00


	//----- nvinfo : EIATTR_SPARSE_MMA_MASK
	.align		4
.L_243:
        /*0058*/ 	.byte	0x03, 0x50
        /*005a*/ 	.short	0x0000


	//----- nvinfo : EIATTR_MAXREG_COUNT
	.align		4
        /*005c*/ 	.byte	0x03, 0x1b
        /*005e*/ 	.short	0x00ff


	//----- nvinfo : EIATTR_MERCURY_ISA_VERSION
	.align		4
        /*0060*/ 	.byte	0x03, 0x5f
        /*0062*/ 	.short	0x0101


	//----- nvinfo : EIATTR_VRC_CTA_INIT_COUNT
	.align		4
        /*0064*/ 	.byte	0x02, 0x4a
	.zero		1
	.zero		1


	//----- nvinfo : EIATTR_EXIT_INSTR_OFFSETS
	.align		4
        /*0068*/ 	.byte	0x04, 0x1c
        /*006a*/ 	.short	(.L_245 - .L_244)


	//   ....[0]....
.L_244:
        /*006c*/ 	.word	0x000000d0


	//   ....[1]....
        /*0070*/ 	.word	0x00000370


	//   ....[2]....
        /*0074*/ 	.word	0x000005a0


	//----- nvinfo : EIATTR_CRS_STACK_SIZE
	.align		4
.L_245:
        /*0078*/ 	.byte	0x04, 0x1e
        /*007a*/ 	.short	(.L_247 - .L_246)
.L_246:
        /*007c*/ 	.word	0x00000000


	//----- nvinfo : EIATTR_CBANK_PARAM_SIZE
	.align		4
.L_247:
        /*0080*/ 	.byte	0x03, 0x19
        /*0082*/ 	.short	0x0028


	//----- nvinfo : EIATTR_PARAM_CBANK
	.align		4
        /*0084*/ 	.byte	0x04, 0x0a
        /*0086*/ 	.short	(.L_249 - .L_248)
	.align		4
.L_248:
        /*0088*/ 	.word	index@(.nv.constant0._Z12reduce_sum2DPfS_lll)
        /*008c*/ 	.short	0x0380
        /*008e*/ 	.short	0x0028


	//----- nvinfo : EIATTR_SW_WAR
	.align		4
.L_249:
        /*0090*/ 	.byte	0x04, 0x36
        /*0092*/ 	.short	(.L_251 - .L_250)
.L_250:
        /*0094*/ 	.word	0x00000008
.L_251:


//--------------------- .nv.info._Z4maskPffll     --------------------------
	.section	.nv.info._Z4maskPffll,"",@"SHT_CUDA_INFO"
	.sectionflags	@""
	.align	4


	//----- nvinfo : EIATTR_CUDA_API_VERSION
	.align		4
        /*0000*/ 	.byte	0x04, 0x37
        /*0002*/ 	.short	(.L_253 - .L_252)
.L_252:
        /*0004*/ 	.word	0x00000082


	//----- nvinfo : EIATTR_KPARAM_INFO
	.align		4
.L_253:
        /*0008*/ 	.byte	0x04, 0x17
        /*000a*/ 	.short	(.L_255 - .L_254)
.L_254:
        /*000c*/ 	.word	0x00000000
        /*0010*/ 	.short	0x0003
        /*0012*/ 	.short	0x0018
        /*0014*/ 	.byte	0x00, 0xf0, 0x21, 0x00


	//----- nvinfo : EIATTR_KPARAM_INFO
	.align		4
.L_255:
        /*0018*/ 	.byte	0x04, 0x17
        /*001a*/ 	.short	(.L_257 - .L_256)
.L_256:
        /*001c*/ 	.word	0x00000000
        /*0020*/ 	.short	0x0002
        /*0022*/ 	.short	0x0010
        /*0024*/ 	.byte	0x00, 0xf0, 0x21, 0x00


	//----- nvinfo : EIATTR_KPARAM_INFO
	.align		4
.L_257:
        /*0028*/ 	.byte	0x04, 0x17
        /*002a*/ 	.short	(.L_259 - .L_258)
.L_258:
        /*002c*/ 	.word	0x00000000
        /*0030*/ 	.short	0x0001
        /*0032*/ 	.short	0x0008
        /*0034*/ 	.byte	0x00, 0xf0, 0x11, 0x00


	//----- nvinfo : EIATTR_KPARAM_INFO
	.align		4
.L_259:
        /*0038*/ 	.byte	0x04, 0x17
        /*003a*/ 	.short	(.L_261 - .L_260)
.L_260:
        /*003c*/ 	.word	0x00000000
        /*0040*/ 	.short	0x0000
        /*0042*/ 	.short	0x0000
        /*0044*/ 	.byte	0x00, 0xf5, 0x21, 0x00


	//----- nvinfo : EIATTR_SPARSE_MMA_MASK
	.align		4
.L_261:
        /*0048*/ 	.byte	0x03, 0x50
        /*004a*/ 	.short	0x0000


	//----- nvinfo : EIATTR_MAXREG_COUNT
	.align		4
        /*004c*/ 	.byte	0x03, 0x1b
        /*004e*/ 	.short	0x00ff


	//----- nvinfo : EIATTR_MERCURY_ISA_VERSION
	.align		4
        /*0050*/ 	.byte	0x03, 0x5f
        /*0052*/ 	.short	0x0101


	//----- nvinfo : EIATTR_VRC_CTA_INIT_COUNT
	.align		4
        /*0054*/ 	.byte	0x02, 0x4a
	.zero		1
	.zero		1


	//----- nvinfo : EIATTR_EXIT_INSTR_OFFSETS
	.align		4
        /*0058*/ 	.byte	0x04, 0x1c
        /*005a*/ 	.short	(.L_263 - .L_262)


	//   ....[0]....
.L_262:
        /*005c*/ 	.word	0x000000d0


	//   ....[1]....
        /*0060*/ 	.word	0x00000160


	//----- nvinfo : EIATTR_CBANK_PARAM_SIZE
	.align		4
.L_263:
        /*0064*/ 	.byte	0x03, 0x19
        /*0066*/ 	.short	0x0020


	//----- nvinfo : EIATTR_PARAM_CBANK
	.align		4
        /*0068*/ 	.byte	0x04, 0x0a
        /*006a*/ 	.short	(.L_265 - .L_264)
	.align		4
.L_264:
        /*006c*/ 	.word	index@(.nv.constant0._Z4maskPffll)
        /*0070*/ 	.short	0x0380
        /*0072*/ 	.short	0x0020


	//----- nvinfo : EIATTR_SW_WAR
	.align		4
.L_265:
        /*0074*/ 	.byte	0x04, 0x36
        /*0076*/ 	.short	(.L_267 - .L_266)
.L_266:
        /*0078*/ 	.word	0x00000008
.L_267:


//--------------------- .nv.info._Z3sqrPfll       --------------------------
	.section	.nv.info._Z3sqrPfll,"",@"SHT_CUDA_INFO"
	.sectionflags	@""
	.align	4


	//----- nvinfo : EIATTR_CUDA_API_VERSION
	.align		4
        /*0000*/ 	.byte	0x04, 0x37
        /*0002*/ 	.short	(.L_269 - .L_268)
.L_268:
        /*0004*/ 	.word	0x00000082


	//----- nvinfo : EIATTR_KPARAM_INFO
	.align		4
.L_269:
        /*0008*/ 	.byte	0x04, 0x17
        /*000a*/ 	.short	(.L_271 - .L_270)
.L_270:
        /*000c*/ 	.word	0x00000000
        /*0010*/ 	.short	0x0002
        /*0012*/ 	.short	0x0010
        /*0014*/ 	.byte	0x00, 0xf0, 0x21, 0x00


	//----- nvinfo : EIATTR_KPARAM_INFO
	.align		4
.L_271:
        /*0018*/ 	.byte	0x04, 0x17
        /*001a*/ 	.short	(.L_273 - .L_272)
.L_272:
        /*001c*/ 	.word	0x00000000
        /*0020*/ 	.short	0x0001
        /*0022*/ 	.short	0x0008
        /*0024*/ 	.byte	0x00, 0xf0, 0x21, 0x00


	//----- nvinfo : EIATTR_KPARAM_INFO
	.align		4
.L_273:
        /*0028*/ 	.byte	0x04, 0x17
        /*002a*/ 	.short	(.L_275 - .L_274)
.L_274:
        /*002c*/ 	.word	0x00000000
        /*0030*/ 	.short	0x0000
        /*0032*/ 	.short	0x0000
        /*0034*/ 	.byte	0x00, 0xf5, 0x21, 0x00


	//----- nvinfo : EIATTR_SPARSE_MMA_MASK
	.align		4
.L_275:
        /*0038*/ 	.byte	0x03, 0x50
        /*003a*/ 	.short	0x0000


	//----- nvinfo : EIATTR_MAXREG_COUNT
	.align		4
        /*003c*/ 	.byte	0x03, 0x1b
        /*003e*/ 	.short	0x00ff


	//----- nvinfo : EIATTR_MERCURY_ISA_VERSION
	.align		4
        /*0040*/ 	.byte	0x03, 0x5f
        /*0042*/ 	.short	0x0101


	//----- nvinfo : EIATTR_VRC_CTA_INIT_COUNT
	.align		4
        /*0044*/ 	.byte	0x02, 0x4a
	.zero		1
	.zero		1


	//----- nvinfo : EIATTR_EXIT_INSTR_OFFSETS
	.align		4
        /*0048*/ 	.byte	0x04, 0x1c
        /*004a*/ 	.short	(.L_277 - .L_276)


	//   ....[0]....
.L_276:
        /*004c*/ 	.word	0x000000e0


	//   ....[1]....
        /*0050*/ 	.word	0x00000160


	//----- nvinfo : EIATTR_CBANK_PARAM_SIZE
	.align		4
.L_277:
        /*0054*/ 	.byte	0x03, 0x19
        /*0056*/ 	.short	0x0018


	//----- nvinfo : EIATTR_PARAM_CBANK
	.align		4
        /*0058*/ 	.byte	0x04, 0x0a
        /*005a*/ 	.short	(.L_279 - .L_278)
	.align		4
.L_278:
        /*005c*/ 	.word	index@(.nv.constant0._Z3sqrPfll)
        /*0060*/ 	.short	0x0380
        /*0062*/ 	.short	0x0018


	//----- nvinfo : EIATTR_SW_WAR
	.align		4
.L_279:
        /*0064*/ 	.byte	0x04, 0x36
        /*0066*/ 	.short	(.L_281 - .L_280)
.L_280:
        /*0068*/ 	.word	0x00000008
.L_281:


//--------------------- .nv.info._Z4sqrtPfll      --------------------------
	.section	.nv.info._Z4sqrtPfll,"",@"SHT_CUDA_INFO"
	.sectionflags	@""
	.align	4


	//----- nvinfo : EIATTR_CUDA_API_VERSION
	.align		4
        /*0000*/ 	.byte	0x04, 0x37
        /*0002*/ 	.short	(.L_283 - .L_282)
.L_282:
        /*0004*/ 	.word	0x00000082


	//----- nvinfo : EIATTR_KPARAM_INFO
	.align		4
.L_283:
        /*0008*/ 	.byte	0x04, 0x17
        /*000a*/ 	.short	(.L_285 - .L_284)
.L_284:
        /*000c*/ 	.word	0x00000000
        /*0010*/ 	.short	0x0002
        /*0012*/ 	.short	0x0010
        /*0014*/ 	.byte	0x00, 0xf0, 0x21, 0x00


	//----- nvinfo : EIATTR_KPARAM_INFO
	.align		4
.L_285:
        /*0018*/ 	.byte	0x04, 0x17
        /*001a*/ 	.short	(.L_287 - .L_286)
.L_286:
        /*001c*/ 	.word	0x00000000
        /*0020*/ 	.short	0x0001
        /*0022*/ 	.short	0x0008
        /*0024*/ 	.byte	0x00, 0xf0, 0x21, 0x00


	//----- nvinfo : EIATTR_KPARAM_INFO
	.align		4
.L_287:
        /*0028*/ 	.byte	0x04, 0x17
        /*002a*/ 	.short	(.L_289 - .L_288)
.L_288:
        /*002c*/ 	.word	0x00000000
        /*0030*/ 	.short	0x0000
        /*0032*/ 	.short	0x0000
        /*0034*/ 	.byte	0x00, 0xf5, 0x21, 0x00


	//----- nvinfo : EIATTR_SPARSE_MMA_MASK
	.align		4
.L_289:
        /*0038*/ 	.byte	0x03, 0x50
        /*003a*/ 	.short	0x0000


	//----- nvinfo : EIATTR_MAXREG_COUNT
	.align		4
        /*003c*/ 	.byte	0x03, 0x1b
        /*003e*/ 	.short	0x00ff


	//----- nvinfo : EIATTR_MERCURY_ISA_VERSION
	.align		4
        /*0040*/ 	.byte	0x03, 0x5f
        /*0042*/ 	.short	0x0101


	//----- nvinfo : EIATTR_VRC_CTA_INIT_COUNT
	.align		4
        /*0044*/ 	.byte	0x02, 0x4a
	.zero		1
	.zero		1


	//----- nvinfo : EIATTR_EXIT_INSTR_OFFSETS
	.align		4
        /*0048*/ 	.byte	0x04, 0x1c
        /*004a*/ 	.short	(.L_291 - .L_290)


	//   ....[0]....
.L_290:
        /*004c*/ 	.word	0x000000e0


	//   ....[1]....
        /*0050*/ 	.word	0x00000230


	//----- nvinfo : EIATTR_CRS_STACK_SIZE
	.align		4
.L_291:
        /*0054*/ 	.byte	0x04, 0x1e
        /*0056*/ 	.short	(.L_293 - .L_292)
.L_292:
        /*0058*/ 	.word	0x00000000


	//----- nvinfo : EIATTR_CBANK_PARAM_SIZE
	.align		4
.L_293:
        /*005c*/ 	.byte	0x03, 0x19
        /*005e*/ 	.short	0x0018


	//----- nvinfo : EIATTR_PARAM_CBANK
	.align		4
        /*0060*/ 	.byte	0x04, 0x0a
        /*0062*/ 	.short	(.L_295 - .L_294)
	.align		4
.L_294:
        /*0064*/ 	.word	index@(.nv.constant0._Z4sqrtPfll)
        /*0068*/ 	.short	0x0380
        /*006a*/ 	.short	0x0018


	//----- nvinfo : EIATTR_SW_WAR
	.align		4
.L_295:
        /*006c*/ 	.byte	0x04, 0x36
        /*006e*/ 	.short	(.L_297 - .L_296)
.L_296:
        /*0070*/ 	.word	0x00000008
.L_297:


//--------------------- .nv.info._Z3expPfll       --------------------------
	.section	.nv.info._Z3expPfll,"",@"SHT_CUDA_INFO"
	.sectionflags	@""
	.align	4


	//----- nvinfo : EIATTR_CUDA_API_VERSION
	.align		4
        /*0000*/ 	.byte	0x04, 0x37
        /*0002*/ 	.short	(.L_299 - .L_298)
.L_298:
        /*0004*/ 	.word	0x00000082


	//----- nvinfo : EIATTR_KPARAM_INFO
	.align		4
.L_299:
        /*0008*/ 	.byte	0x04, 0x17
        /*000a*/ 	.short	(.L_301 - .L_300)
.L_300:
        /*000c*/ 	.word	0x00000000
        /*0010*/ 	.short	0x0002
        /*0012*/ 	.short	0x0010
        /*0014*/ 	.byte	0x00, 0xf0, 0x21, 0x00


	//----- nvinfo : EIATTR_KPARAM_INFO
	.align		4
.L_301:
        /*0018*/ 	.byte	0x04, 0x17
        /*001a*/ 	.short	(.L_303 - .L_302)
.L_302:
        /*001c*/ 	.word	0x00000000
        /*0020*/ 	.short	0x0001
        /*0022*/ 	.short	0x0008
        /*0024*/ 	.byte	0x00, 0xf0, 0x21, 0x00


	//----- nvinfo : EIATTR_KPARAM_INFO
	.align		4
.L_303:
        /*0028*/ 	.byte	0x04, 0x17
        /*002a*/ 	.short	(.L_305 - .L_304)
.L_304:
        /*002c*/ 	.word	0x00000000
        /*0030*/ 	.short	0x0000
        /*0032*/ 	.short	0x0000
        /*0034*/ 	.byte	0x00, 0xf5, 0x21, 0x00


	//----- nvinfo : EIATTR_SPARSE_MMA_MASK
	.align		4
.L_305:
        /*0038*/ 	.byte	0x03, 0x50
        /*003a*/ 	.short	0x0000


	//----- nvinfo : EIATTR_MAXREG_COUNT
	.align		4
        /*003c*/ 	.byte	0x03, 0x1b
        /*003e*/ 	.short	0x00ff


	//----- nvinfo : EIATTR_MERCURY_ISA_VERSION
	.align		4
        /*0040*/ 	.byte	0x03, 0x5f
        /*0042*/ 	.short	0x0101


	//----- nvinfo : EIATTR_VRC_CTA_INIT_COUNT
	.align		4
        /*0044*/ 	.byte	0x02, 0x4a
	.zero		1
	.zero		1


	//----- nvinfo : EIATTR_EXIT_INSTR_OFFSETS
	.align		4
        /*0048*/ 	.byte	0x04, 0x1c
        /*004a*/ 	.short	(.L_307 - .L_306)


	//   ....[0]....
.L_306:
        /*004c*/ 	.word	0x000000e0


	//   ....[1]....
        /*0050*/ 	.word	0x000001f0


	//----- nvinfo : EIATTR_CBANK_PARAM_SIZE
	.align		4
.L_307:
        /*0054*/ 	.byte	0x03, 0x19
        /*0056*/ 	.short	0x0018


	//----- nvinfo : EIATTR_PARAM_CBANK
	.align		4
        /*0058*/ 	.byte	0x04, 0x0a
        /*005a*/ 	.short	(.L_309 - .L_308)
	.align		4
.L_308:
        /*005c*/ 	.word	index@(.nv.constant0._Z3expPfll)
        /*0060*/ 	.short	0x0380
        /*0062*/ 	.short	0x0018


	//----- nvinfo : EIATTR_SW_WAR
	.align		4
.L_309:
        /*0064*/ 	.byte	0x04, 0x36
        /*0066*/ 	.short	(.L_311 - .L_310)
.L_310:
        /*0068*/ 	.word	0x00000008
.L_311:


//--------------------- .nv.info._Z3logPfll       --------------------------
	.section	.nv.info._Z3logPfll,"",@"SHT_CUDA_INFO"
	.sectionflags	@""
	.align	4


	//----- nvinfo : EIATTR_CUDA_API_VERSION
	.align		4
        /*0000*/ 	.byte	0x04, 0x37
        /*0002*/ 	.short	(.L_313 - .L_312)
.L_312:
        /*0004*/ 	.word	0x00000082


	//----- nvinfo : EIATTR_KPARAM_INFO
	.align		4
.L_313:
        /*0008*/ 	.byte	0x04, 0x17
        /*000a*/ 	.short	(.L_315 - .L_314)
.L_314:
        /*000c*/ 	.word	0x00000000
        /*0010*/ 	.short	0x0002
        /*0012*/ 	.short	0x0010
        /*0014*/ 	.byte	0x00, 0xf0, 0x21, 0x00


	//----- nvinfo : EIATTR_KPARAM_INFO
	.align		4
.L_315:
        /*0018*/ 	.byte	0x04, 0x17
        /*001a*/ 	.short	(.L_317 - .L_316)
.L_316:
        /*001c*/ 	.word	0x00000000
        /*0020*/ 	.short	0x0001
        /*0022*/ 	.short	0x0008
        /*0024*/ 	.byte	0x00, 0xf0, 0x21, 0x00


	//----- nvinfo : EIATTR_KPARAM_INFO
	.align		4
.L_317:
        /*0028*/ 	.byte	0x04, 0x17
        /*002a*/ 	.short	(.L_319 - .L_318)
.L_318:
        /*002c*/ 	.word	0x00000000
        /*0030*/ 	.short	0x0000
        /*0032*/ 	.short	0x0000
        /*0034*/ 	.byte	0x00, 0xf5, 0x21, 0x00


	//----- nvinfo : EIATTR_SPARSE_MMA_MASK
	.align		4
.L_319:
        /*0038*/ 	.byte	0x03, 0x50
        /*003a*/ 	.short	0x0000


	//----- nvinfo : EIATTR_MAXREG_COUNT
	.align		4
        /*003c*/ 	.byte	0x03, 0x1b
        /*003e*/ 	.short	0x00ff


	//----- nvinfo : EIATTR_MERCURY_ISA_VERSION
	.align		4
        /*0040*/ 	.byte	0x03, 0x5f
        /*0042*/ 	.short	0x0101


	//----- nvinfo : EIATTR_VRC_CTA_INIT_COUNT
	.align		4
        /*0044*/ 	.byte	0x02, 0x4a
	.zero		1
	.zero		1


	//----- nvinfo : EIATTR_EXIT_INSTR_OFFSETS
	.align		4
        /*0048*/ 	.byte	0x04, 0x1c
        /*004a*/ 	.short	(.L_321 - .L_320)


	//   ....[0]....
.L_320:
        /*004c*/ 	.word	0x000000e0


	//   ....[1]....
        /*0050*/ 	.word	0x000002f0


	//----- nvinfo : EIATTR_CBANK_PARAM_SIZE
	.align		4
.L_321:
        /*0054*/ 	.byte	0x03, 0x19
        /*0056*/ 	.short	0x0018


	//----- nvinfo : EIATTR_PARAM_CBANK
	.align		4
        /*0058*/ 	.byte	0x04, 0x0a
        /*005a*/ 	.short	(.L_323 - .L_322)
	.align		4
.L_322:
        /*005c*/ 	.word	index@(.nv.constant0._Z3logPfll)
        /*0060*/ 	.short	0x0380
        /*0062*/ 	.short	0x0018


	//----- nvinfo : EIATTR_SW_WAR
	.align		4
.L_323:
        /*0064*/ 	.byte	0x04, 0x36
        /*0066*/ 	.short	(.L_325 - .L_324)
.L_324:
        /*0068*/ 	.word	0x00000008
.L_325:


//--------------------- .nv.info._Z16reduce_array_sumPfllS_ --------------------------
	.section	.nv.info._Z16reduce_array_sumPfllS_,"",@"SHT_CUDA_INFO"
	.sectionflags	@""
	.align	4


	//----- nvinfo : EIATTR_CUDA_API_VERSION
	.align		4
        /*0000*/ 	.byte	0x04, 0x37
        /*0002*/ 	.short	(.L_327 - .L_326)
.L_326:
        /*0004*/ 	.word	0x00000082


	//----- nvinfo : EIATTR_KPARAM_INFO
	.align		4
.L_327:
        /*0008*/ 	.byte	0x04, 0x17
        /*000a*/ 	.short	(.L_329 - .L_328)
.L_328:
        /*000c*/ 	.word	0x00000000
        /*0010*/ 	.short	0x0003
        /*0012*/ 	.short	0x0018
        /*0014*/ 	.byte	0x00, 0xf5, 0x21, 0x00


	//----- nvinfo : EIATTR_KPARAM_INFO
	.align		4
.L_329:
        /*0018*/ 	.byte	0x04, 0x17
        /*001a*/ 	.short	(.L_331 - .L_330)
.L_330:
        /*001c*/ 	.word	0x00000000
        /*0020*/ 	.short	0x0002
        /*0022*/ 	.short	0x0010
        /*0024*/ 	.byte	0x00, 0xf0, 0x21, 0x00


	//----- nvinfo : EIATTR_KPARAM_INFO
	.align		4
.L_331:
        /*0028*/ 	.byte	0x04, 0x17
        /*002a*/ 	.short	(.L_333 - .L_332)
.L_332:
        /*002c*/ 	.word	0x00000000
        /*0030*/ 	.short	0x0001
        /*0032*/ 	.short	0x0008
        /*0034*/ 	.byte	0x00, 0xf0, 0x21, 0x00


	//----- nvinfo : EIATTR_KPARAM_INFO
	.align		4
.L_333:
        /*0038*/ 	.byte	0x04, 0x17
        /*003a*/ 	.short	(.L_335 - .L_334)
.L_334:
        /*003c*/ 	.word	0x00000000
        /*0040*/ 	.short	0x0000
        /*0042*/ 	.short	0x0000
        /*0044*/ 	.byte	0x00, 0xf5, 0x21, 0x00


	//----- nvinfo : EIATTR_SPARSE_MMA_MASK
	.align		4
.L_335:
        /*0048*/ 	.byte	0x03, 0x50
        /*004a*/ 	.short	0x0000


	//----- nvinfo : EIATTR_MAXREG_COUNT
	.align		4
        /*004c*/ 	.byte	0x03, 0x1b
        /*004e*/ 	.short	0x00ff


	//----- nvinfo : EIATTR_NUM_BARRIERS
	.align		4
        /*0050*/ 	.byte	0x02, 0x4c
        /*0052*/ 	.byte	0x01
	.zero		1


	//----- nvinfo : EIATTR_MERCURY_ISA_VERSION
	.align		4
        /*0054*/ 	.byte	0x03, 0x5f
        /*0056*/ 	.short	0x0101


	//----- nvinfo : EIATTR_VRC_CTA_INIT_COUNT
	.align		4
        /*0058*/ 	.byte	0x02, 0x4a
	.zero		1
	.zero		1


	//----- nvinfo : EIATTR_EXIT_INSTR_OFFSETS
	.align		4
        /*005c*/ 	.byte	0x04, 0x1c
        /*005e*/ 	.short	(.L_337 - .L_336)


	//   ....[0]....
.L_336:
        /*0060*/ 	.word	0x000009e0


	//   ....[1]....
        /*0064*/ 	.word	0x00000fe0


	//----- nvinfo : EIATTR_CRS_STACK_SIZE
	.align		4
.L_337:
        /*0068*/ 	.byte	0x04, 0x1e
        /*006a*/ 	.short	(.L_339 - .L_338)
.L_338:
        /*006c*/ 	.word	0x00000000


	//----- nvinfo : EIATTR_CBANK_PARAM_SIZE
	.align		4
.L_339:
        /*0070*/ 	.byte	0x03, 0x19
        /*0072*/ 	.short	0x0020


	//----- nvinfo : EIATTR_PARAM_CBANK
	.align		4
        /*0074*/ 	.byte	0x04, 0x0a
        /*0076*/ 	.short	(.L_341 - .L_340)
	.align		4
.L_340:
        /*0078*/ 	.word	index@(.nv.constant0._Z16reduce_array_sumPfllS_)
        /*007c*/ 	.short	0x0380
        /*007e*/ 	.short	0x0020


	//----- nvinfo : EIATTR_SW_WAR
	.align		4
.L_341:
        /*0080*/ 	.byte	0x04, 0x36
        /*0082*/ 	.short	(.L_343 - .L_342)
.L_342:
        /*0084*/ 	.word	0x00000008
.L_343:


//--------------------- .nv.info._Z3sumfPffS_S_ll --------------------------
	.section	.nv.info._Z3sumfPffS_S_ll,"",@"SHT_CUDA_INFO"
	.sectionflags	@""
	.align	4


	//----- nvinfo : EIATTR_CUDA_API_VERSION
	.align		4
        /*0000*/ 	.byte	0x04, 0x37
        /*0002*/ 	.short	(.L_345 - .L_344)
.L_344:
        /*0004*/ 	.word	0x00000082


	//----- nvinfo : EIATTR_KPARAM_INFO
	.align		4
.L_345:
        /*0008*/ 	.byte	0x04, 0x17
        /*000a*/ 	.short	(.L_347 - .L_346)
.L_346:
        /*000c*/ 	.word	0x00000000
        /*0010*/ 	.short	0x0006
        /*0012*/ 	.short	0x0030
        /*0014*/ 	.byte	0x00, 0xf0, 0x21, 0x00


	//----- nvinfo : EIATTR_KPARAM_INFO
	.align		4
.L_347:
        /*0018*/ 	.byte	0x04, 0x17
        /*001a*/ 	.short	(.L_349 - .L_348)
.L_348:
        /*001c*/ 	.word	0x00000000
        /*0020*/ 	.short	0x0005
        /*0022*/ 	.short	0x0028
        /*0024*/ 	.byte	0x00, 0xf0, 0x21, 0x00


	//----- nvinfo : EIATTR_KPARAM_INFO
	.align		4
.L_349:
        /*0028*/ 	.byte	0x04, 0x17
        /*002a*/ 	.short	(.L_351 - .L_350)
.L_350:
        /*002c*/ 	.word	0x00000000
        /*0030*/ 	.short	0x0004
        /*0032*/ 	.short	0x0020
        /*0034*/ 	.byte	0x00, 0xf5, 0x21, 0x00


	//----- nvinfo : EIATTR_KPARAM_INFO
	.align		4
.L_351:
        /*0038*/ 	.byte	0x04, 0x17
        /*003a*/ 	.short	(.L_353 - .L_352)
.L_352:
        /*003c*/ 	.word	0x00000000
        /*0040*/ 	.short	0x0003
        /*0042*/ 	.short	0x0018
        /*0044*/ 	.byte	0x00, 0xf5, 0x21, 0x00


	//----- nvinfo : EIATTR_KPARAM_INFO
	.align		4
.L_353:
        /*0048*/ 	.byte	0x04, 0x17
        /*004a*/ 	.short	(.L_355 - .L_354)
.L_354:
        /*004c*/ 	.word	0x00000000
        /*0050*/ 	.short	0x0002
        /*0052*/ 	.short	0x0010
        /*0054*/ 	.byte	0x00, 0xf0, 0x11, 0x00


	//----- nvinfo : EIATTR_KPARAM_INFO
	.align		4
.L_355:
        /*0058*/ 	.byte	0x04, 0x17
        /*005a*/ 	.short	(.L_357 - .L_356)
.L_356:
        /*005c*/ 	.word	0x00000000
        /*0060*/ 	.short	0x0001
        /*0062*/ 	.short	0x0008
        /*0064*/ 	.byte	0x00, 0xf5, 0x21, 0x00


	//----- nvinfo : EIATTR_KPARAM_INFO
	.align		4
.L_357:
        /*0068*/ 	.byte	0x04, 0x17
        /*006a*/ 	.short	(.L_359 - .L_358)
.L_358:
        /*006c*/ 	.word	0x00000000
        /*0070*/ 	.short	0x0000
        /*0072*/ 	.short	0x0000
        /*0074*/ 	.byte	0x00, 0xf0, 0x11, 0x00


	//----- nvinfo : EIATTR_SPARSE_MMA_MASK
	.align		4
.L_359:
        /*0078*/ 	.byte	0x03, 0x50
        /*007a*/ 	.short	0x0000


	//----- nvinfo : EIATTR_MAXREG_COUNT
	.align		4
        /*007c*/ 	.byte	0x03, 0x1b
        /*007e*/ 	.short	0x00ff


	//----- nvinfo : EIATTR_MERCURY_ISA_VERSION
	.align		4
        /*0080*/ 	.byte	0x03, 0x5f
        /*0082*/ 	.short	0x0101


	//----- nvinfo : EIATTR_VRC_CTA_INIT_COUNT
	.align		4
        /*0084*/ 	.byte	0x02, 0x4a
	.zero		1
	.zero		1


	//----- nvinfo : EIATTR_EXIT_INSTR_OFFSETS
	.align		4
        /*0088*/ 	.byte	0x04, 0x1c
        /*008a*/ 	.short	(.L_361 - .L_360)


	//   ....[0]....
.L_360:
        /*008c*/ 	.word	0x00000080


	//   ....[1]....
        /*0090*/ 	.word	0x00000220


	//   ....[2]....
        /*0094*/ 	.word	0x00000350


	//----- nvinfo : EIATTR_CBANK_PARAM_SIZE
	.align		4
.L_361:
        /*0098*/ 	.byte	0x03, 0x19
        /*009a*/ 	.short	0x0038


	//----- nvinfo : EIATTR_PARAM_CBANK
	.align		4
        /*009c*/ 	.byte	0x04, 0x0a
        /*009e*/ 	.short	(.L_363 - .L_362)
	.align		4
.L_362:
        /*00a0*/ 	.word	index@(.nv.constant0._Z3sumfPffS_S_ll)
        /*00a4*/ 	.short	0x0380
        /*00a6*/ 	.short	0x0038


	//----- nvinfo : EIATTR_SW_WAR
	.align		4
.L_363:
        /*00a8*/ 	.byte	0x04, 0x36
        /*00aa*/ 	.short	(.L_365 - .L_364)
.L_364:
        /*00ac*/ 	.word	0x00000008
.L_365:


//--------------------- .nv.info._Z3sumPffll      --------------------------
	.section	.nv.info._Z3sumPffll,"",@"SHT_CUDA_INFO"
	.sectionflags	@""
	.align	4


	//----- nvinfo : EIATTR_CUDA_API_VERSION
	.align		4
        /*0000*/ 	.byte	0x04, 0x37
        /*0002*/ 	.short	(.L_367 - .L_366)
.L_366:
        /*0004*/ 	.word	0x00000082


	//----- nvinfo : EIATTR_KPARAM_INFO
	.align		4
.L_367:
        /*0008*/ 	.byte	0x04, 0x17
        /*000a*/ 	.short	(.L_369 - .L_368)
.L_368:
        /*000c*/ 	.word	0x00000000
        /*0010*/ 	.short	0x0003
        /*0012*/ 	.short	0x0018
        /*0014*/ 	.byte	0x00, 0xf0, 0x21, 0x00


	//----- nvinfo : EIATTR_KPARAM_INFO
	.align		4
.L_369:
        /*0018*/ 	.byte	0x04, 0x17
        /*001a*/ 	.short	(.L_371 - .L_370)
.L_370:
        /*001c*/ 	.word	0x00000000
        /*0020*/ 	.short	0x0002
        /*0022*/ 	.short	0x0010
        /*0024*/ 	.byte	0x00, 0xf0, 0x21, 0x00


	//----- nvinfo : EIATTR_KPARAM_INFO
	.align		4
.L_371:
        /*0028*/ 	.byte	0x04, 0x17
        /*002a*/ 	.short	(.L_373 - .L_372)
.L_372:
        /*002c*/ 	.word	0x00000000
        /*0030*/ 	.short	0x0001
        /*0032*/ 	.short	0x0008
        /*0034*/ 	.byte	0x00, 0xf0, 0x11, 0x00


	//----- nvinfo : EIATTR_KPARAM_INFO
	.align		4
.L_373:
        /*0038*/ 	.byte	0x04, 0x17
        /*003a*/ 	.short	(.L_375 - .L_374)
.L_374:
        /*003c*/ 	.word	0x00000000
        /*0040*/ 	.short	0x0000
        /*0042*/ 	.short	0x0000
        /*0044*/ 	.byte	0x00, 0xf5, 0x21, 0x00


	//----- nvinfo : EIATTR_SPARSE_MMA_MASK
	.align		4
.L_375:
        /*0048*/ 	.byte	0x03, 0x50
        /*004a*/ 	.short	0x0000


	//----- nvinfo : EIATTR_MAXREG_COUNT
	.align		4
        /*004c*/ 	.byte	0x03, 0x1b
        /*004e*/ 	.short	0x00ff


	//----- nvinfo : EIATTR_MERCURY_ISA_VERSION
	.align		4
        /*0050*/ 	.byte	0x03, 0x5f
        /*0052*/ 	.short	0x0101


	//----- nvinfo : EIATTR_VRC_CTA_INIT_COUNT
	.align		4
        /*0054*/ 	.byte	0x02, 0x4a
	.zero		1
	.zero		1


	//----- nvinfo : EIATTR_EXIT_INSTR_OFFSETS
	.align		4
        /*0058*/ 	.byte	0x04, 0x1c
        /*005a*/ 	.short	(.L_377 - .L_376)


	//   ....[0]....
.L_376:
        /*005c*/ 	.word	0x000000d0


	//   ....[1]....
        /*0060*/ 	.word	0x00000160


	//----- nvinfo : EIATTR_CBANK_PARAM_SIZE
	.align		4
.L_377:
        /*0064*/ 	.byte	0x03, 0x19
        /*0066*/ 	.short	0x0020


	//----- nvinfo : EIATTR_PARAM_CBANK
	.align		4
        /*0068*/ 	.byte	0x04, 0x0a
        /*006a*/ 	.short	(.L_379 - .L_378)
	.align		4
.L_378:
        /*006c*/ 	.word	index@(.nv.constant0._Z3sumPffll)
        /*0070*/ 	.short	0x0380
        /*0072*/ 	.short	0x0020


	//----- nvinfo : EIATTR_SW_WAR
	.align		4
.L_379:
        /*0074*/ 	.byte	0x04, 0x36
        /*0076*/ 	.short	(.L_381 - .L_380)
.L_380:
        /*0078*/ 	.word	0x00000008
.L_381:


//--------------------- .nv.info._Z6el_divPfS_S_lll --------------------------
	.section	.nv.info._Z6el_divPfS_S_lll,"",@"SHT_CUDA_INFO"
	.sectionflags	@""
	.align	4


	//----- nvinfo : EIATTR_CUDA_API_VERSION
	.align		4
        /*0000*/ 	.byte	0x04, 0x37
        /*0002*/ 	.short	(.L_383 - .L_382)
.L_382:
        /*0004*/ 	.word	0x00000082


	//----- nvinfo : EIATTR_KPARAM_INFO
	.align		4
.L_383:
        /*0008*/ 	.byte	0x04, 0x17
        /*000a*/ 	.short	(.L_385 - .L_384)
.L_384:
        /*000c*/ 	.word	0x00000000
        /*0010*/ 	.short	0x0005
        /*0012*/ 	.short	0x0028
        /*0014*/ 	.byte	0x00, 0xf0, 0x21, 0x00


	//----- nvinfo : EIATTR_KPARAM_INFO
	.align		4
.L_385:
        /*0018*/ 	.byte	0x04, 0x17
        /*001a*/ 	.short	(.L_387 - .L_386)
.L_386:
        /*001c*/ 	.word	0x00000000
        /*0020*/ 	.short	0x0004
        /*0022*/ 	.short	0x0020
        /*0024*/ 	.byte	0x00, 0xf0, 0x21, 0x00


	//----- nvinfo : EIATTR_KPARAM_INFO
	.align		4
.L_387:
        /*0028*/ 	.byte	0x04, 0x17
        /*002a*/ 	.short	(.L_389 - .L_388)
.L_388:
        /*002c*/ 	.word	0x00000000
        /*0030*/ 	.short	0x0003
        /*0032*/ 	.short	0x0018
        /*0034*/ 	.byte	0x00, 0xf0, 0x21, 0x00


	//----- nvinfo : EIATTR_KPARAM_INFO
	.align		4
.L_389:
        /*0038*/ 	.byte	0x04, 0x17
        /*003a*/ 	.short	(.L_391 - .L_390)
.L_390:
        /*003c*/ 	.word	0x00000000
        /*0040*/ 	.short	0x0002
        /*0042*/ 	.short	0x0010
        /*0044*/ 	.byte	0x00, 0xf5, 0x21, 0x00


	//----- nvinfo : EIATTR_KPARAM_INFO
	.align		4
.L_391:
        /*0048*/ 	.byte	0x04, 0x17
        /*004a*/ 	.short	(.L_393 - .L_392)
.L_392:
        /*004c*/ 	.word	0x00000000
        /*0050*/ 	.short	0x0001
        /*0052*/ 	.short	0x0008
        /*0054*/ 	.byte	0x00, 0xf5, 0x21, 0x00


	//----- nvinfo : EIATTR_KPARAM_INFO
	.align		4
.L_393:
        /*0058*/ 	.byte	0x04, 0x17
        /*005a*/ 	.short	(.L_395 - .L_394)
.L_394:
        /*005c*/ 	.word	0x00000000
        /*0060*/ 	.short	0x0000
        /*0062*/ 	.short	0x0000
        /*0064*/ 	.byte	0x00, 0xf5, 0x21, 0x00


	//----- nvinfo : EIATTR_SPARSE_MMA_MASK
	.align		4
.L_395:
        /*0068*/ 	.byte	0x03, 0x50
        /*006a*/ 	.short	0x0000


	//----- nvinfo : EIATTR_MAXREG_COUNT
	.align		4
        /*006c*/ 	.byte	0x03, 0x1b
        /*006e*/ 	.short	0x00ff


	//----- nvinfo : EIATTR_MERCURY_ISA_VERSION
	.align		4
        /*0070*/ 	.byte	0x03, 0x5f
        /*0072*/ 	.short	0x0101


	//----- nvinfo : EIATTR_VRC_CTA_INIT_COUNT
	.align		4
        /*0074*/ 	.byte	0x02, 0x4a
	.zero		1
	.zero		1


	//----- nvinfo : EIATTR_EXIT_INSTR_OFFSETS
	.align		4
        /*0078*/ 	.byte	0x04, 0x1c
        /*007a*/ 	.short	(.L_397 - .L_396)


	//   ....[0]....
.L_396:
        /*007c*/ 	.word	0x000000d0


	//   ....[1]....
        /*0080*/ 	.word	0x000002f0


	//   ....[2]....
        /*0084*/ 	.word	0x000004a0


	//----- nvinfo : EIATTR_CRS_STACK_SIZE
	.align		4
.L_397:
        /*0088*/ 	.byte	0x04, 0x1e
        /*008a*/ 	.short	(.L_399 - .L_398)
.L_398:
        /*008c*/ 	.word	0x00000000


	//----- nvinfo : EIATTR_CBANK_PARAM_SIZE
	.align		4
.L_399:
        /*0090*/ 	.byte	0x03, 0x19
        /*0092*/ 	.short	0x0030


	//----- nvinfo : EIATTR_PARAM_CBANK
	.align		4
        /*0094*/ 	.byte	0x04, 0x0a
        /*0096*/ 	.short	(.L_401 - .L_400)
	.align		4
.L_400:
        /*0098*/ 	.word	index@(.nv.constant0._Z6el_divPfS_S_lll)
        /*009c*/ 	.short	0x0380
        /*009e*/ 	.short	0x0030


	//----- nvinfo : EIATTR_SW_WAR
	.align		4
.L_401:
        /*00a0*/ 	.byte	0x04, 0x36
        /*00a2*/ 	.short	(.L_403 - .L_402)
.L_402:
        /*00a4*/ 	.word	0x00000008
.L_403:


//--------------------- .nv.info._Z7el_multPfS_S_lll --------------------------
	.section	.nv.info._Z7el_multPfS_S_lll,"",@"SHT_CUDA_INFO"
	.sectionflags	@""
	.align	4


	//----- nvinfo : EIATTR_CUDA_API_VERSION
	.align		4
        /*0000*/ 	.byte	0x04, 0x37
        /*0002*/ 	.short	(.L_405 - .L_404)
.L_404:
        /*0004*/ 	.word	0x00000082


	//----- nvinfo : EIATTR_KPARAM_INFO
	.align		4
.L_405:
        /*0008*/ 	.byte	0x04, 0x17
        /*000a*/ 	.short	(.L_407 - .L_406)
.L_406:
        /*000c*/ 	.word	0x00000000
        /*0010*/ 	.short	0x0005
        /*0012*/ 	.short	0x0028
        /*0014*/ 	.byte	0x00, 0xf0, 0x21, 0x00


	//----- nvinfo : EIATTR_KPARAM_INFO
	.align		4
.L_407:
        /*0018*/ 	.byte	0x04, 0x17
        /*001a*/ 	.short	(.L_409 - .L_408)
.L_408:
        /*001c*/ 	.word	0x00000000
        /*0020*/ 	.short	0x0004
        /*0022*/ 	.short	0x0020
        /*0024*/ 	.byte	0x00, 0xf0, 0x21, 0x00


	//----- nvinfo : EIATTR_KPARAM_INFO
	.align		4
.L_409:
        /*0028*/ 	.byte	0x04, 0x17
        /*002a*/ 	.short	(.L_411 - .L_410)
.L_410:
        /*002c*/ 	.word	0x00000000
        /*0030*/ 	.short	0x0003
        /*0032*/ 	.short	0x0018
        /*0034*/ 	.byte	0x00, 0xf0, 0x21, 0x00


	//----- nvinfo : EIATTR_KPARAM_INFO
	.align		4
.L_411:
        /*0038*/ 	.byte	0x04, 0x17
        /*003a*/ 	.short	(.L_413 - .L_412)
.L_412:
        /*003c*/ 	.word	0x00000000
        /*0040*/ 	.short	0x0002
        /*0042*/ 	.short	0x0010
        /*0044*/ 	.byte	0x00, 0xf5, 0x21, 0x00


	//----- nvinfo : EIATTR_KPARAM_INFO
	.align		4
.L_413:
        /*0048*/ 	.byte	0x04, 0x17
        /*004a*/ 	.short	(.L_415 - .L_414)
.L_414:
        /*004c*/ 	.word	0x00000000
        /*0050*/ 	.short	0x0001
        /*0052*/ 	.short	0x0008
        /*0054*/ 	.byte	0x00, 0xf5, 0x21, 0x00


	//----- nvinfo : EIATTR_KPARAM_INFO
	.align		4
.L_415:
        /*0058*/ 	.byte	0x04, 0x17
        /*005a*/ 	.short	(.L_417 - .L_416)
.L_416:
        /*005c*/ 	.word	0x00000000
        /*0060*/ 	.short	0x0000
        /*0062*/ 	.short	0x0000
        /*0064*/ 	.byte	0x00, 0xf5, 0x21, 0x00


	//----- nvinfo : EIATTR_SPARSE_MMA_MASK
	.align		4
.L_417:
        /*0068*/ 	.byte	0x03, 0x50
        /*006a*/ 	.short	0x0000


	//----- nvinfo : EIATTR_MAXREG_COUNT
	.align		4
        /*006c*/ 	.byte	0x03, 0x1b
        /*006e*/ 	.short	0x00ff


	//----- nvinfo : EIATTR_MERCURY_ISA_VERSION
	.align		4
        /*0070*/ 	.byte	0x03, 0x5f
        /*0072*/ 	.short	0x0101


	//----- nvinfo : EIATTR_VRC_CTA_INIT_COUNT
	.align		4
        /*0074*/ 	.byte	0x02, 0x4a
	.zero		1
	.zero		1


	//----- nvinfo : EIATTR_EXIT_INSTR_OFFSETS
	.align		4
        /*0078*/ 	.byte	0x04, 0x1c
        /*007a*/ 	.short	(.L_419 - .L_418)


	//   ....[0]....
.L_418:
        /*007c*/ 	.word	0x000000d0


	//   ....[1]....
        /*0080*/ 	.word	0x00000220


	//   ....[2]....
        /*0084*/ 	.word	0x00000310


	//----- nvinfo : EIATTR_CBANK_PARAM_SIZE
	.align		4
.L_419:
        /*0088*/ 	.byte	0x03, 0x19
        /*008a*/ 	.short	0x0030


	//----- nvinfo : EIATTR_PARAM_CBANK
	.align		4
        /*008c*/ 	.byte	0x04, 0x0a
        /*008e*/ 	.short	(.L_421 - .L_420)
	.align		4
.L_420:
        /*0090*/ 	.word	index@(.nv.constant0._Z7el_multPfS_S_lll)
        /*0094*/ 	.short	0x0380
        /*0096*/ 	.short	0x0030


	//----- nvinfo : EIATTR_SW_WAR
	.align		4
.L_421:
        /*0098*/ 	.byte	0x04, 0x36
        /*009a*/ 	.short	(.L_423 - .L_422)
.L_422:
        /*009c*/ 	.word	0x00000008
.L_423:


//--------------------- .nv.info._Z4multPffll     --------------------------
	.section	.nv.info._Z4multPffll,"",@"SHT_CUDA_INFO"
	.sectionflags	@""
	.align	4


	//----- nvinfo : EIATTR_CUDA_API_VERSION
	.align		4
        /*0000*/ 	.byte	0x04, 0x37
        /*0002*/ 	.short	(.L_425 - .L_424)
.L_424:
        /*0004*/ 	.word	0x00000082


	//----- nvinfo : EIATTR_KPARAM_INFO
	.align		4
.L_425:
        /*0008*/ 	.byte	0x04, 0x17
        /*000a*/ 	.short	(.L_427 - .L_426)
.L_426:
        /*000c*/ 	.word	0x00000000
        /*0010*/ 	.short	0x0003
        /*0012*/ 	.short	0x0018
        /*0014*/ 	.byte	0x00, 0xf0, 0x21, 0x00


	//----- nvinfo : EIATTR_KPARAM_INFO
	.align		4
.L_427:
        /*0018*/ 	.byte	0x04, 0x17
        /*001a*/ 	.short	(.L_429 - .L_428)
.L_428:
        /*001c*/ 	.word	0x00000000
        /*0020*/ 	.short	0x0002
        /*0022*/ 	.short	0x0010
        /*0024*/ 	.byte	0x00, 0xf0, 0x21, 0x00


	//----- nvinfo : EIATTR_KPARAM_INFO
	.align		4
.L_429:
        /*0028*/ 	.byte	0x04, 0x17
        /*002a*/ 	.short	(.L_431 - .L_430)
.L_430:
        /*002c*/ 	.word	0x00000000
        /*0030*/ 	.short	0x0001
        /*0032*/ 	.short	0x0008
        /*0034*/ 	.byte	0x00, 0xf0, 0x11, 0x00


	//----- nvinfo : EIATTR_KPARAM_INFO
	.align		4
.L_431:
        /*0038*/ 	.byte	0x04, 0x17
        /*003a*/ 	.short	(.L_433 - .L_432)
.L_432:
        /*003c*/ 	.word	0x00000000
        /*0040*/ 	.short	0x0000
        /*0042*/ 	.short	0x0000
        /*0044*/ 	.byte	0x00, 0xf5, 0x21, 0x00


	//----- nvinfo : EIATTR_SPARSE_MMA_MASK
	.align		4
.L_433:
        /*0048*/ 	.byte	0x03, 0x50
        /*004a*/ 	.short	0x0000


	//----- nvinfo : EIATTR_MAXREG_COUNT
	.align		4
        /*004c*/ 	.byte	0x03, 0x1b
        /*004e*/ 	.short	0x00ff


	//----- nvinfo : EIATTR_MERCURY_ISA_VERSION
	.align		4
        /*0050*/ 	.byte	0x03, 0x5f
        /*0052*/ 	.short	0x0101


	//----- nvinfo : EIATTR_VRC_CTA_INIT_COUNT
	.align		4
        /*0054*/ 	.byte	0x02, 0x4a
	.zero		1
	.zero		1


	//----- nvinfo : EIATTR_EXIT_INSTR_OFFSETS
	.align		4
        /*0058*/ 	.byte	0x04, 0x1c
        /*005a*/ 	.short	(.L_435 - .L_434)


	//   ....[0]....
.L_434:
        /*005c*/ 	.word	0x000000d0


	//   ....[1]....
        /*0060*/ 	.word	0x00000160


	//----- nvinfo : EIATTR_CBANK_PARAM_SIZE
	.align		4
.L_435:
        /*0064*/ 	.byte	0x03, 0x19
        /*0066*/ 	.short	0x0020


	//----- nvinfo : EIATTR_PARAM_CBANK
	.align		4
        /*0068*/ 	.byte	0x04, 0x0a
        /*006a*/ 	.short	(.L_437 - .L_436)
	.align		4
.L_436:
        /*006c*/ 	.word	index@(.nv.constant0._Z4multPffll)
        /*0070*/ 	.short	0x0380
        /*0072*/ 	.short	0x0020


	//----- nvinfo : EIATTR_SW_WAR
	.align		4
.L_437:
        /*0074*/ 	.byte	0x04, 0x36
        /*0076*/ 	.short	(.L_439 - .L_438)
.L_438:
        /*0078*/ 	.word	0x00000008
.L_439:


//--------------------- .nv.info._Z3setPffll      --------------------------
	.section	.nv.info._Z3setPffll,"",@"SHT_CUDA_INFO"
	.sectionflags	@""
	.align	4


	//----- nvinfo : EIATTR_CUDA_API_VERSION
	.align		4
        /*0000*/ 	.byte	0x04, 0x37
        /*0002*/ 	.short	(.L_441 - .L_440)
.L_440:
        /*0004*/ 	.word	0x00000082


	//----- nvinfo : EIATTR_KPARAM_INFO
	.align		4
.L_441:
        /*0008*/ 	.byte	0x04, 0x17
        /*000a*/ 	.short	(.L_443 - .L_442)
.L_442:
        /*000c*/ 	.word	0x00000000
        /*0010*/ 	.short	0x0003
        /*0012*/ 	.short	0x0018
        /*0014*/ 	.byte	0x00, 0xf0, 0x21, 0x00


	//----- nvinfo : EIATTR_KPARAM_INFO
	.align		4
.L_443:
        /*0018*/ 	.byte	0x04, 0x17
        /*001a*/ 	.short	(.L_445 - .L_444)
.L_444:
        /*001c*/ 	.word	0x00000000
        /*0020*/ 	.short	0x0002
        /*0022*/ 	.short	0x0010
        /*0024*/ 	.byte	0x00, 0xf0, 0x21, 0x00


	//----- nvinfo : EIATTR_KPARAM_INFO
	.align		4
.L_445:
        /*0028*/ 	.byte	0x04, 0x17
        /*002a*/ 	.short	(.L_447 - .L_446)
.L_446:
        /*002c*/ 	.word	0x00000000
        /*0030*/ 	.short	0x0001
        /*0032*/ 	.short	0x0008
        /*0034*/ 	.byte	0x00, 0xf0, 0x11, 0x00


	//----- nvinfo : EIATTR_KPARAM_INFO
	.align		4
.L_447:
        /*0038*/ 	.byte	0x04, 0x17
        /*003a*/ 	.short	(.L_449 - .L_448)
.L_448:
        /*003c*/ 	.word	0x00000000
        /*0040*/ 	.short	0x0000
        /*0042*/ 	.short	0x0000
        /*0044*/ 	.byte	0x00, 0xf5, 0x21, 0x00


	//----- nvinfo : EIATTR_SPARSE_MMA_MASK
	.align		4
.L_449:
        /*0048*/ 	.byte	0x03, 0x50
        /*004a*/ 	.short	0x0000


	//----- nvinfo : EIATTR_MAXREG_COUNT
	.align		4
        /*004c*/ 	.byte	0x03, 0x1b
        /*004e*/ 	.short	0x00ff


	//----- nvinfo : EIATTR_MERCURY_ISA_VERSION
	.align		4
        /*0050*/ 	.byte	0x03, 0x5f
        /*0052*/ 	.short	0x0101


	//----- nvinfo : EIATTR_VRC_CTA_INIT_COUNT
	.align		4
        /*0054*/ 	.byte	0x02, 0x4a
	.zero		1
	.zero		1


	//----- nvinfo : EIATTR_EXIT_INSTR_OFFSETS
	.align		4
        /*0058*/ 	.byte	0x04, 0x1c
        /*005a*/ 	.short	(.L_451 - .L_450)


	//   ....[0]....
.L_450:
        /*005c*/ 	.word	0x000000d0


	//   ....[1]....
        /*0060*/ 	.word	0x00000140


	//----- nvinfo : EIATTR_CBANK_PARAM_SIZE
	.align		4
.L_451:
        /*0064*/ 	.byte	0x03, 0x19
        /*0066*/ 	.short	0x0020


	//----- nvinfo : EIATTR_PARAM_CBANK
	.align		4
        /*0068*/ 	.byte	0x04, 0x0a
        /*006a*/ 	.short	(.L_453 - .L_452)
	.align		4
.L_452:
        /*006c*/ 	.word	index@(.nv.constant0._Z3setPffll)
        /*0070*/ 	.short	0x0380
        /*0072*/ 	.short	0x0020


	//----- nvinfo : EIATTR_SW_WAR
	.align		4
.L_453:
        /*0074*/ 	.byte	0x04, 0x36
        /*0076*/ 	.short	(.L_455 - .L_454)
.L_454:
        /*0078*/ 	.word	0x00000008
.L_455:


//--------------------- .nv.info._Z11sum_mat_colPfS_S_ll --------------------------
	.section	.nv.info._Z11sum_mat_colPfS_S_ll,"",@"SHT_CUDA_INFO"
	.sectionflags	@""
	.align	4


	//----- nvinfo : EIATTR_CUDA_API_VERSION
	.align		4
        /*0000*/ 	.byte	0x04, 0x37
        /*0002*/ 	.short	(.L_457 - .L_456)
.L_456:
        /*0004*/ 	.word	0x00000082


	//----- nvinfo : EIATTR_KPARAM_INFO
	.align		4
.L_457:
        /*0008*/ 	.byte	0x04, 0x17
        /*000a*/ 	.short	(.L_459 - .L_458)
.L_458:
        /*000c*/ 	.word	0x00000000
        /*0010*/ 	.short	0x0004
        /*0012*/ 	.short	0x0020
        /*0014*/ 	.byte	0x00, 0xf0, 0x21, 0x00


	//----- nvinfo : EIATTR_KPARAM_INFO
	.align		4
.L_459:
        /*0018*/ 	.byte	0x04, 0x17
        /*001a*/ 	.short	(.L_461 - .L_460)
.L_460:
        /*001c*/ 	.word	0x00000000
        /*0020*/ 	.short	0x0003
        /*0022*/ 	.short	0x0018
        /*0024*/ 	.byte	0x00, 0xf0, 0x21, 0x00


	//----- nvinfo : EIATTR_KPARAM_INFO
	.align		4
.L_461:
        /*0028*/ 	.byte	0x04, 0x17
        /*002a*/ 	.short	(.L_463 - .L_462)
.L_462:
        /*002c*/ 	.word	0x00000000
        /*0030*/ 	.short	0x0002
        /*0032*/ 	.short	0x0010
        /*0034*/ 	.byte	0x00, 0xf5, 0x21, 0x00


	//----- nvinfo : EIATTR_KPARAM_INFO
	.align		4
.L_463:
        /*0038*/ 	.byte	0x04, 0x17
        /*003a*/ 	.short	(.L_465 - .L_464)
.L_464:
        /*003c*/ 	.word	0x00000000
        /*0040*/ 	.short	0x0001
        /*0042*/ 	.short	0x0008
        /*0044*/ 	.byte	0x00, 0xf5, 0x21, 0x00


	//----- nvinfo : EIATTR_KPARAM_INFO
	.align		4
.L_465:
        /*0048*/ 	.byte	0x04, 0x17
        /*004a*/ 	.short	(.L_467 - .L_466)
.L_466:
        /*004c*/ 	.word	0x00000000
        /*0050*/ 	.short	0x0000
        /*0052*/ 	.short	0x0000
        /*0054*/ 	.byte	0x00, 0xf5, 0x21, 0x00


	//----- nvinfo : EIATTR_SPARSE_MMA_MASK
	.align		4
.L_467:
        /*0058*/ 	.byte	0x03, 0x50
        /*005a*/ 	.short	0x0000


	//----- nvinfo : EIATTR_MAXREG_COUNT
	.align		4
        /*005c*/ 	.byte	0x03, 0x1b
        /*005e*/ 	.short	0x00ff


	//----- nvinfo : EIATTR_MERCURY_ISA_VERSION
	.align		4
        /*0060*/ 	.byte	0x03, 0x5f
        /*0062*/ 	.short	0x0101


	//----- nvinfo : EIATTR_VRC_CTA_INIT_COUNT
	.align		4
        /*0064*/ 	.byte	0x02, 0x4a
	.zero		1
	.zero		1


	//----- nvinfo : EIATTR_EXIT_INSTR_OFFSETS
	.align		4
        /*0068*/ 	.byte	0x04, 0x1c
        /*006a*/ 	.short	(.L_469 - .L_468)


	//   ....[0]....
.L_468:
        /*006c*/ 	.word	0x000000e0


	//   ....[1]....
        /*0070*/ 	.word	0x00000390


	//----- nvinfo : EIATTR_CRS_STACK_SIZE
	.align		4
.L_469:
        /*0074*/ 	.byte	0x04, 0x1e
        /*0076*/ 	.short	(.L_471 - .L_470)
.L_470:
        /*0078*/ 	.word	0x00000000


	//----- nvinfo : EIATTR_CBANK_PARAM_SIZE
	.align		4
.L_471:
        /*007c*/ 	.byte	0x03, 0x19
        /*007e*/ 	.short	0x0028


	//----- nvinfo : EIATTR_PARAM_CBANK
	.align		4
        /*0080*/ 	.byte	0x04, 0x0a
        /*0082*/ 	.short	(.L_473 - .L_472)
	.align		4
.L_472:
        /*0084*/ 	.word	index@(.nv.constant0._Z11sum_mat_colPfS_S_ll)
        /*0088*/ 	.short	0x0380
        /*008a*/ 	.short	0x0028


	//----- nvinfo : EIATTR_SW_WAR
	.align		4
.L_473:
        /*008c*/ 	.byte	0x04, 0x36
        /*008e*/ 	.short	(.L_475 - .L_474)
.L_474:
        /*0090*/ 	.word	0x00000008
.L_475:


//--------------------- .nv.info._Z11sum_mat_rowPfS_S_ll --------------------------
	.section	.nv.info._Z11sum_mat_rowPfS_S_ll,"",@"SHT_CUDA_INFO"
	.sectionflags	@""
	.align	4


	//----- nvinfo : EIATTR_CUDA_API_VERSION
	.align		4
        /*0000*/ 	.byte	0x04, 0x37
        /*0002*/ 	.short	(.L_477 - .L_476)
.L_476:
        /*0004*/ 	.word	0x00000082


	//----- nvinfo : EIATTR_KPARAM_INFO
	.align		4
.L_477:
        /*0008*/ 	.byte	0x04, 0x17
        /*000a*/ 	.short	(.L_479 - .L_478)
.L_478:
        /*000c*/ 	.word	0x00000000
        /*0010*/ 	.short	0x0004
        /*0012*/ 	.short	0x0020
        /*0014*/ 	.byte	0x00, 0xf0, 0x21, 0x00


	//----- nvinfo : EIATTR_KPARAM_INFO
	.align		4
.L_479:
        /*0018*/ 	.byte	0x04, 0x17
        /*001a*/ 	.short	(.L_481 - .L_480)
.L_480:
        /*001c*/ 	.word	0x00000000
        /*0020*/ 	.short	0x0003
        /*0022*/ 	.short	0x0018
        /*0024*/ 	.byte	0x00, 0xf0, 0x21, 0x00


	//----- nvinfo : EIATTR_KPARAM_INFO
	.align		4
.L_481:
        /*0028*/ 	.byte	0x04, 0x17
        /*002a*/ 	.short	(.L_483 - .L_482)
.L_482:
        /*002c*/ 	.word	0x00000000
        /*0030*/ 	.short	0x0002
        /*0032*/ 	.short	0x0010
        /*0034*/ 	.byte	0x00, 0xf5, 0x21, 0x00


	//----- nvinfo : EIATTR_KPARAM_INFO
	.align		4
.L_483:
        /*0038*/ 	.byte	0x04, 0x17
        /*003a*/ 	.short	(.L_485 - .L_484)
.L_484:
        /*003c*/ 	.word	0x00000000
        /*0040*/ 	.short	0x0001
        /*0042*/ 	.short	0x0008
        /*0044*/ 	.byte	0x00, 0xf5, 0x21, 0x00


	//----- nvinfo : EIATTR_KPARAM_INFO
	.align		4
.L_485:
        /*0048*/ 	.byte	0x04, 0x17
        /*004a*/ 	.short	(.L_487 - .L_486)
.L_486:
        /*004c*/ 	.word	0x00000000
        /*0050*/ 	.short	0x0000
        /*0052*/ 	.short	0x0000
        /*0054*/ 	.byte	0x00, 0xf5, 0x21, 0x00


	//----- nvinfo : EIATTR_SPARSE_MMA_MASK
	.align		4
.L_487:
        /*0058*/ 	.byte	0x03, 0x50
        /*005a*/ 	.short	0x0000


	//----- nvinfo : EIATTR_MAXREG_COUNT
	.align		4
        /*005c*/ 	.byte	0x03, 0x1b
        /*005e*/ 	.short	0x00ff


	//----- nvinfo : EIATTR_MERCURY_ISA_VERSION
	.align		4
        /*0060*/ 	.byte	0x03, 0x5f
        /*0062*/ 	.short	0x0101


	//----- nvinfo : EIATTR_VRC_CTA_INIT_COUNT
	.align		4
        /*0064*/ 	.byte	0x02, 0x4a
	.zero		1
	.zero		1


	//----- nvinfo : EIATTR_EXIT_INSTR_OFFSETS
	.align		4
        /*0068*/ 	.byte	0x04, 0x1c
        /*006a*/ 	.short	(.L_489 - .L_488)


	//   ....[0]....
.L_488:
        /*006c*/ 	.word	0x000000e0


	//   ....[1]....
        /*0070*/ 	.word	0x00000390


	//----- nvinfo : EIATTR_CRS_STACK_SIZE
	.align		4
.L_489:
        /*0074*/ 	.byte	0x04, 0x1e
        /*0076*/ 	.short	(.L_491 - .L_490)
.L_490:
        /*0078*/ 	.word	0x00000000


	//----- nvinfo : EIATTR_CBANK_PARAM_SIZE
	.align		4
.L_491:
        /*007c*/ 	.byte	0x03, 0x19
        /*007e*/ 	.short	0x0028


	//----- nvinfo : EIATTR_PARAM_CBANK
	.align		4
        /*0080*/ 	.byte	0x04, 0x0a
        /*0082*/ 	.short	(.L_493 - .L_492)
	.align		4
.L_492:
        /*0084*/ 	.word	index@(.nv.constant0._Z11sum_mat_rowPfS_S_ll)
        /*0088*/ 	.short	0x0380
        /*008a*/ 	.short	0x0028


	//----- nvinfo : EIATTR_SW_WAR
	.align		4
.L_493:
        /*008c*/ 	.byte	0x04, 0x36
        /*008e*/ 	.short	(.L_495 - .L_494)
.L_494:
        /*0090*/ 	.word	0x00000008
.L_495:


//--------------------- .nv.info._Z4fillPfS_iiiiiii --------------------------
	.section	.nv.info._Z4fillPfS_iiiiiii,"",@"SHT_CUDA_INFO"
	.sectionflags	@""
	.align	4


	//----- nvinfo : EIATTR_CUDA_API_VERSION
	.align		4
        /*0000*/ 	.byte	0x04, 0x37
        /*0002*/ 	.short	(.L_497 - .L_496)
.L_496:
        /*0004*/ 	.word	0x00000082


	//----- nvinfo : EIATTR_KPARAM_INFO
	.align		4
.L_497:
        /*0008*/ 	.byte	0x04, 0x17
        /*000a*/ 	.short	(.L_499 - .L_498)
.L_498:
        /*000c*/ 	.word	0x00000000
        /*0010*/ 	.short	0x0008
        /*0012*/ 	.short	0x0028
        /*0014*/ 	.byte	0x00, 0xf0, 0x11, 0x00


	//----- nvinfo : EIATTR_KPARAM_INFO
	.align		4
.L_499:
        /*0018*/ 	.byte	0x04, 0x17
        /*001a*/ 	.short	(.L_501 - .L_500)
.L_500:
        /*001c*/ 	.word	0x00000000
        /*0020*/ 	.short	0x0007
        /*0022*/ 	.short	0x0024
        /*0024*/ 	.byte	0x00, 0xf0, 0x11, 0x00


	//----- nvinfo : EIATTR_KPARAM_INFO
	.align		4
.L_501:
        /*0028*/ 	.byte	0x04, 0x17
        /*002a*/ 	.short	(.L_503 - .L_502)
.L_502:
        /*002c*/ 	.word	0x00000000
        /*0030*/ 	.short	0x0006
        /*0032*/ 	.short	0x0020
        /*0034*/ 	.byte	0x00, 0xf0, 0x11, 0x00


	//----- nvinfo : EIATTR_KPARAM_INFO
	.align		4
.L_503:
        /*0038*/ 	.byte	0x04, 0x17
        /*003a*/ 	.short	(.L_505 - .L_504)
.L_504:
        /*003c*/ 	.word	0x00000000
        /*0040*/ 	.short	0x0005
        /*0042*/ 	.short	0x001c
        /*0044*/ 	.byte	0x00, 0xf0, 0x11, 0x00


	//----- nvinfo : EIATTR_KPARAM_INFO
	.align		4
.L_505:
        /*0048*/ 	.byte	0x04, 0x17
        /*004a*/ 	.short	(.L_507 - .L_506)
.L_506:
        /*004c*/ 	.word	0x00000000
        /*0050*/ 	.short	0x0004
        /*0052*/ 	.short	0x0018
        /*0054*/ 	.byte	0x00, 0xf0, 0x11, 0x00


	//----- nvinfo : EIATTR_KPARAM_INFO
	.align		4
.L_507:
        /*0058*/ 	.byte	0x04, 0x17
        /*005a*/ 	.short	(.L_509 - .L_508)
.L_508:
        /*005c*/ 	.word	0x00000000
        /*0060*/ 	.short	0x0003
        /*0062*/ 	.short	0x0014
        /*0064*/ 	.byte	0x00, 0xf0, 0x11, 0x00


	//----- nvinfo : EIATTR_KPARAM_INFO
	.align		4
.L_509:
        /*0068*/ 	.byte	0x04, 0x17
        /*006a*/ 	.short	(.L_511 - .L_510)
.L_510:
        /*006c*/ 	.word	0x00000000
        /*0070*/ 	.short	0x0002
        /*0072*/ 	.short	0x0010
        /*0074*/ 	.byte	0x00, 0xf0, 0x11, 0x00


	//----- nvinfo : EIATTR_KPARAM_INFO
	.align		4
.L_511:
        /*0078*/ 	.byte	0x04, 0x17
        /*007a*/ 	.short	(.L_513 - .L_512)
.L_512:
        /*007c*/ 	.word	0x00000000
        /*0080*/ 	.short	0x0001
        /*0082*/ 	.short	0x0008
        /*0084*/ 	.byte	0x00, 0xf5, 0x21, 0x00


	//----- nvinfo : EIATTR_KPARAM_INFO
	.align		4
.L_513:
        /*0088*/ 	.byte	0x04, 0x17
        /*008a*/ 	.short	(.L_515 - .L_514)
.L_514:
        /*008c*/ 	.word	0x00000000
        /*0090*/ 	.short	0x0000
        /*0092*/ 	.short	0x0000
        /*0094*/ 	.byte	0x00, 0xf5, 0x21, 0x00


	//----- nvinfo : EIATTR_SPARSE_MMA_MASK
	.align		4
.L_515:
        /*0098*/ 	.byte	0x03, 0x50
        /*009a*/ 	.short	0x0000


	//----- nvinfo : EIATTR_MAXREG_COUNT
	.align		4
        /*009c*/ 	.byte	0x03, 0x1b
        /*009e*/ 	.short	0x00ff


	//----- nvinfo : EIATTR_MERCURY_ISA_VERSION
	.align		4
        /*00a0*/ 	.byte	0x03, 0x5f
        /*00a2*/ 	.short	0x0101


	//----- nvinfo : EIATTR_VRC_CTA_INIT_COUNT
	.align		4
        /*00a4*/ 	.byte	0x02, 0x4a
	.zero		1
	.zero		1


	//----- nvinfo : EIATTR_EXIT_INSTR_OFFSETS
	.align		4
        /*00a8*/ 	.byte	0x04, 0x1c
        /*00aa*/ 	.short	(.L_517 - .L_516)


	//   ....[0]....
.L_516:
        /*00ac*/ 	.word	0x000000e0


	//   ....[1]....
        /*00b0*/ 	.word	0x000001b0


	//   ....[2]....
        /*00b4*/ 	.word	0x00000220


	//----- nvinfo : EIATTR_CBANK_PARAM_SIZE
	.align		4
.L_517:
        /*00b8*/ 	.byte	0x03, 0x19
        /*00ba*/ 	.short	0x002c


	//----- nvinfo : EIATTR_PARAM_CBANK
	.align		4
        /*00bc*/ 	.byte	0x04, 0x0a
        /*00be*/ 	.short	(.L_519 - .L_518)
	.align		4
.L_518:
        /*00c0*/ 	.word	index@(.nv.constant0._Z4fillPfS_iiiiiii)
        /*00c4*/ 	.short	0x0380
        /*00c6*/ 	.short	0x002c


	//----- nvinfo : EIATTR_SW_WAR
	.align		4
.L_519:
        /*00c8*/ 	.byte	0x04, 0x36
        /*00ca*/ 	.short	(.L_521 - .L_520)
.L_520:
        /*00cc*/ 	.word	0x00000008
.L_521:


//--------------------- .nv.callgraph             --------------------------
	.section	.nv.callgraph,"",@"SHT_CUDA_CALLGRAPH"
	.align	4
	.sectionentsize	8
	.align		4
        /*0000*/ 	.word	0x00000000
	.align		4
        /*0004*/ 	.word	0xffffffff
	.align		4
        /*0008*/ 	.word	0x00000000
	.align		4
        /*000c*/ 	.word	0xfffffffe
	.align		4
        /*0010*/ 	.word	0x00000000
	.align		4
        /*0014*/ 	.word	0xfffffffd
	.align		4
        /*0018*/ 	.word	0x00000000
	.align		4
        /*001c*/ 	.word	0xfffffffc


//--------------------- .text._Z7softmaxPfS_S_ll  --------------------------
	.section	.text._Z7softmaxPfS_S_ll,"ax",@progbits
	.align	128
        .global         _Z7softmaxPfS_S_ll
        .type           _Z7softmaxPfS_S_ll,@function
        .size           _Z7softmaxPfS_S_ll,(.L_x_133 - _Z7softmaxPfS_S_ll)
        .other          _Z7softmaxPfS_S_ll,@"STO_CUDA_ENTRY STV_DEFAULT"
_Z7softmaxPfS_S_ll:
.text._Z7softmaxPfS_S_ll:
[----:B------:R-:W-:Y:S01]  /*0000*/  LDC R1, c[0x0][0x37c] ;  /* 0x0000df00ff017b82 */ /* 0x000fe20000000800 */
[----:B------:R-:W0:Y:S07]  /*0010*/  S2R R3, SR_TID.X ;  /* 0x0000000000037919 */ /* 0x000e2e0000002100 */
[----:B------:R-:W0:Y:S01]  /*0020*/  S2UR UR4, SR_CTAID.X ;  /* 0x00000000000479c3 */ /* 0x000e220000002500 */
[----:B------:R-:W1:Y:S01]  /*0030*/  LDCU.64 UR8, c[0x0][0x3a0] ;  /* 0x00007400ff0877ac */ /* 0x000e620008000a00 */
[----:B------:R-:W2:Y:S06]  /*0040*/  LDCU.64 UR6, c[0x0][0x380] ;  /* 0x00007000ff0677ac */ /* 0x000eac0008000a00 */
[----:B------:R-:W0:Y:S08]  /*0050*/  LDC R0, c[0x0][0x360] ;  /* 0x0000d800ff007b82 */ /* 0x000e300000000800 */
[----:B------:R-:W3:Y:S01]  /*0060*/  LDC.64 R14, c[0x0][0x398] ;  /* 0x0000e600ff0e7b82 */ /* 0x000ee20000000a00 */
[----:B0-----:R-:W-:-:S05]  /*0070*/  IMAD R3, R0, UR4, R3 ;  /* 0x0000000400037c24 */ /* 0x001fca000f8e0203 */
[C---:B-1----:R-:W-:Y:S01]  /*0080*/  ISETP.GE.U32.AND P0, PT, R3.reuse, UR8, PT ;  /* 0x0000000803007c0c */ /* 0x042fe2000bf06070 */
[----:B---3--:R-:W-:-:S03]  /*0090*/  IMAD.WIDE.U32 R10, R3, R14, RZ ;  /* 0x0000000e030a7225 */ /* 0x008fc600078e00ff */
[----:B------:R-:W-:Y:S01]  /*00a0*/  ISETP.GE.AND.EX P0, PT, RZ, UR9, PT, P0 ;  /* 0x00000009ff007c0c */ /* 0x000fe2000bf06300 */
[----:B------:R-:W-:Y:S02]  /*00b0*/  IMAD R4, R3, R15, R11 ;  /* 0x0000000f03047224 */ /* 0x000fe400078e020b */
[----:B------:R-:W-:-:S03]  /*00c0*/  IMAD.SHL.U32 R0, R10, 0x4, RZ ;  /* 0x000000040a007824 */ /* 0x000fc600078e00ff */
[----:B------:R-:W-:Y:S02]  /*00d0*/  SHF.L.U64.HI R8, R10, 0x2, R4 ;  /* 0x000000020a087819 */ /* 0x000fe40000010204 */
[----:B--2---:R-:W-:-:S04]  /*00e0*/  IADD3 R6, P1, PT, R0, UR6, RZ ;  /* 0x0000000600067c10 */ /* 0x004fc8000ff3e0ff */
[----:B------:R-:W-:Y:S01]  /*00f0*/  IADD3.X R7, PT, PT, R8, UR7, RZ, P1, !PT ;  /* 0x0000000708077c10 */ /* 0x000fe20008ffe4ff */
[----:B------:R-:W-:Y:S08]  /*0100*/  @P0 EXIT ;  /* 0x000000000000094d */ /* 0x000ff00003800000 */
[----:B------:R-:W0:Y:S02]  /*0110*/  LDCU.64 UR6, c[0x0][0x358] ;  /* 0x00006b00ff0677ac */ /* 0x000e240008000a00 */
[----:B0-----:R0:W5:Y:S01]  /*0120*/  LDG.E R5, desc[UR6][R6.64] ;  /* 0x0000000606057981 */ /* 0x001162000c1e1900 */
[----:B------:R-:W-:-:S04]  /*0130*/  ISETP.GE.U32.AND P0, PT, R14, 0x2, PT ;  /* 0x000000020e00780c */ /* 0x000fc80003f06070 */
[----:B------:R-:W-:-:S13]  /*0140*/  ISETP.GE.AND.EX P0, PT, R15, RZ, PT, P0 ;  /* 0x000000ff0f00720c */ /* 0x000fda0003f06300 */
[----:B0-----:R-:W-:Y:S05]  /*0150*/  @!P0 BRA `(.L_x_0) ;  /* 0x0000000800588947 */ /* 0x001fea0003800000 */
[C---:B------:R-:W-:Y:S01]  /*0160*/  IADD3 R2, P0, PT, R14.reuse, -0x2, RZ ;  /* 0xfffffffe0e027810 */ /* 0x040fe20007f1e0ff */
[----:B------:R-:W-:Y:S01]  /*0170*/  HFMA2 R9, -RZ, RZ, 0, 0 ;  /* 0x00000000ff097431 */ /* 0x000fe200000001ff */
[----:B------:R-:W-:Y:S01]  /*0180*/  IADD3 R12, P2, PT, R14, -0x1, RZ ;  /* 0xffffffff0e0c7810 */ /* 0x000fe20007f5e0ff */
[----:B------:R-:W-:Y:S01]  /*0190*/  IMAD.MOV.U32 R13, RZ, RZ, 0x1 ;  /* 0x00000001ff0d7424 */ /* 0x000fe200078e00ff */
[----:B------:R-:W-:Y:S02]  /*01a0*/  ISETP.GE.U32.AND P1, PT, R2, 0xf, PT ;  /* 0x0000000f0200780c */ /* 0x000fe40003f26070 */
[----:B------:R-:W-:Y:S02]  /*01b0*/  IADD3.X R2, PT, PT, R15, -0x1, RZ, P0, !PT ;  /* 0xffffffff0f027810 */ /* 0x000fe400007fe4ff */
[----:B------:R-:W-:Y:S02]  /*01c0*/  LOP3.LUT R25, R12, 0xf, RZ, 0xc0, !PT ;  /* 0x0000000f0c197812 */ /* 0x000fe400078ec0ff */
[----:B------:R-:W-:-:S02]  /*01d0*/  ISETP.GE.U32.AND.EX P1, PT, R2, RZ, PT, P1 ;  /* 0x000000ff0200720c */ /* 0x000fc40003f26110 */
[----:B------:R-:W-:Y:S02]  /*01e0*/  ISETP.NE.U32.AND P0, PT, R25, RZ, PT ;  /* 0x000000ff1900720c */ /* 0x000fe40003f05070 */
[----:B------:R-:W-:Y:S02]  /*01f0*/  IADD3.X R14, PT, PT, R15, -0x1, RZ, P2, !PT ;  /* 0xffffffff0f0e7810 */ /* 0x000fe400017fe4ff */
[----:B------:R-:W-:-:S07]  /*0200*/  ISETP.NE.AND.EX P0, PT, RZ, RZ, PT, P0 ;  /* 0x000000ffff00720c */ /* 0x000fce0003f05300 */
[----:B------:R-:W-:Y:S06]  /*0210*/  @!P1 BRA `(.L_x_1) ;  /* 0x0000000000f89947 */ /* 0x000fec0003800000 */
[----:B------:R-:W-:Y:S01]  /*0220*/  IADD3 R2, P1, PT, R6, 0x20, RZ ;  /* 0x0000002006027810 */ /* 0x000fe20007f3e0ff */
[----:B------:R-:W-:Y:S01]  /*0230*/  IMAD.MOV.U32 R13, RZ, RZ, 0x1 ;  /* 0x00000001ff0d7424 */ /* 0x000fe200078e00ff */
[----:B------:R-:W-:Y:S01]  /*0240*/  LOP3.LUT R16, R12, 0xfffffff0, RZ, 0xc0, !PT ;  /* 0xfffffff00c107812 */ /* 0x000fe200078ec0ff */
[----:B------:R-:W-:Y:S01]  /*0250*/  IMAD.MOV.U32 R9, RZ, RZ, RZ ;  /* 0x000000ffff097224 */ /* 0x000fe200078e00ff */
[----:B------:R-:W-:-:S09]  /*0260*/  IADD3.X R3, PT, PT, RZ, R7, RZ, P1, !PT ;  /* 0x00000007ff037210 */ /* 0x000fd20000ffe4ff */
.L_x_2:
[----:B------:R-:W2:Y:S04]  /*0270*/  LDG.E R24, desc[UR6][R2.64+-0x1c] ;  /* 0xffffe40602187981 */ /* 0x000ea8000c1e1900 */
[----:B------:R-:W3:Y:S04]  /*0280*/  LDG.E R27, desc[UR6][R2.64+-0x18] ;  /* 0xffffe806021b7981 */ /* 0x000ee8000c1e1900 */
[----:B------:R-:W4:Y:S04]  /*0290*/  LDG.E R23, desc[UR6][R2.64+-0x14] ;  /* 0xffffec0602177981 */ /* 0x000f28000c1e1900 */
[----:B------:R-:W4:Y:S04]  /*02a0*/  LDG.E R22, desc[UR6][R2.64+-0x10] ;  /* 0xfffff00602167981 */ /* 0x000f28000c1e1900 */
[----:B------:R-:W4:Y:S04]  /*02b0*/  LDG.E R21, desc[UR6][R2.64+-0xc] ;  /* 0xfffff40602157981 */ /* 0x000f28000c1e1900 */
[----:B------:R-:W4:Y:S04]  /*02c0*/  LDG.E R20, desc[UR6][R2.64+-0x8] ;  /* 0xfffff80602147981 */ /* 0x000f28000c1e1900 */
[----:B------:R-:W4:Y:S04]  /*02d0*/  LDG.E R19, desc[UR6][R2.64+-0x4] ;  /* 0xfffffc0602137981 */ /* 0x000f28000c1e1900 */
[----:B------:R-:W4:Y:S04]  /*02e0*/  LDG.E R18, desc[UR6][R2.64] ;  /* 0x0000000602127981 */ /* 0x000f28000c1e1900 */
[----:B------:R-:W4:Y:S04]  /*02f0*/  LDG.E R17, desc[UR6][R2.64+0x4] ;  /* 0x0000040602117981 */ /* 0x000f28000c1e1900 */
[----:B------:R-:W4:Y:S01]  /*0300*/  LDG.E R15, desc[UR6][R2.64+0x8] ;  /* 0x00000806020f7981 */ /* 0x000f22000c1e1900 */
[----:B--2--5:R-:W-:-:S04]  /*0310*/  FSETP.GT.AND P1, PT, R24, R5, PT ;  /* 0x000000051800720b */ /* 0x024fc80003f24000 */
[----:B------:R-:W-:Y:S02]  /*0320*/  FSEL R24, R24, R5, P1 ;  /* 0x0000000518187208 */ /* 0x000fe40000800000 */
[----:B------:R-:W2:Y:S02]  /*0330*/  LDG.E R5, desc[UR6][R2.64+0xc] ;  /* 0x00000c0602057981 */ /* 0x000ea4000c1e1900 */
[----:B---3--:R-:W-:-:S04]  /*0340*/  FSETP.GT.AND P1, PT, R27, R24, PT ;  /* 0x000000181b00720b */ /* 0x008fc80003f24000 */
[----:B------:R-:W-:Y:S02]  /*0350*/  FSEL R26, R27, R24, P1 ;  /* 0x000000181b1a7208 */ /* 0x000fe40000800000 */
[----:B------:R-:W3:Y:S02]  /*0360*/  LDG.E R24, desc[UR6][R2.64+0x10] ;  /* 0x0000100602187981 */ /* 0x000ee4000c1e1900 */
[----:B----4-:R-:W-:-:S04]  /*0370*/  FSETP.GT.AND P1, PT, R23, R26, PT ;  /* 0x0000001a1700720b */ /* 0x010fc80003f24000 */
[----:B------:R-:W-:Y:S02]  /*0380*/  FSEL R27, R23, R26, P1 ;  /* 0x0000001a171b7208 */ /* 0x000fe40000800000 */
[----:B------:R-:W4:Y:S02]  /*0390*/  LDG.E R23, desc[UR6][R2.64+0x14] ;  /* 0x0000140602177981 */ /* 0x000f24000c1e1900 */
[----:B------:R-:W-:-:S04]  /*03a0*/  FSETP.GT.AND P1, PT, R22, R27, PT ;  /* 0x0000001b1600720b */ /* 0x000fc80003f24000 */
[----:B------:R-:W-:Y:S02]  /*03b0*/  FSEL R26, R22, R27, P1 ;  /* 0x0000001b161a7208 */ /* 0x000fe40000800000 */
[----:B------:R-:W4:Y:S02]  /*03c0*/  LDG.E R22, desc[UR6][R2.64+0x18] ;  /* 0x0000180602167981 */ /* 0x000f24000c1e1900 */
[----:B------:R-:W-:-:S04]  /*03d0*/  FSETP.GT.AND P1, PT, R21, R26, PT ;  /* 0x0000001a1500720b */ /* 0x000fc80003f24000 */
[----:B------:R-:W-:Y:S02]  /*03e0*/  FSEL R27, R21, R26, P1 ;  /* 0x0000001a151b7208 */ /* 0x000fe40000800000 */
[----:B------:R-:W4:Y:S02]  /*03f0*/  LDG.E R21, desc[UR6][R2.64+0x1c] ;  /* 0x00001c0602157981 */ /* 0x000f24000c1e1900 */
[----:B------:R-:W-:-:S04]  /*0400*/  FSETP.GT.AND P1, PT, R20, R27, PT ;  /* 0x0000001b1400720b */ /* 0x000fc80003f24000 */
[----:B------:R-:W-:Y:S02]  /*0410*/  FSEL R26, R20, R27, P1 ;  /* 0x0000001b141a7208 */ /* 0x000fe40000800000 */
[----:B------:R0:W4:Y:S01]  /*0420*/  LDG.E R20, desc[UR6][R2.64+0x20] ;  /* 0x0000200602147981 */ /* 0x000122000c1e1900 */
[----:B------:R-:W-:Y:S02]  /*0430*/  IADD3 R13, P3, PT, R13, 0x10, RZ ;  /* 0x000000100d0d7810 */ /* 0x000fe40007f7e0ff */
[----:B------:R-:W-:-:S03]  /*0440*/  FSETP.GT.AND P1, PT, R19, R26, PT ;  /* 0x0000001a1300720b */ /* 0x000fc60003f24000 */
[----:B------:R-:W-:Y:S01]  /*0450*/  IMAD.X R9, RZ, RZ, R9, P3 ;  /* 0x000000ffff097224 */ /* 0x000fe200018e0609 */
[----:B------:R-:W-:-:S04]  /*0460*/  FSEL R19, R19, R26, P1 ;  /* 0x0000001a13137208 */ /* 0x000fc80000800000 */
[----:B------:R-:W-:-:S04]  /*0470*/  FSETP.GT.AND P1, PT, R18, R19, PT ;  /* 0x000000131200720b */ /* 0x000fc80003f24000 */
[----:B------:R-:W-:-:S04]  /*0480*/  FSEL R18, R18, R19, P1 ;  /* 0x0000001312127208 */ /* 0x000fc80000800000 */
[----:B------:R-:W-:-:S04]  /*0490*/  FSETP.GT.AND P1, PT, R17, R18, PT ;  /* 0x000000121100720b */ /* 0x000fc80003f24000 */
[----:B------:R-:W-:-:S04]  /*04a0*/  FSEL R18, R17, R18, P1 ;  /* 0x0000001211127208 */ /* 0x000fc80000800000 */
[----:B------:R-:W-:-:S04]  /*04b0*/  FSETP.GT.AND P1, PT, R15, R18, PT ;  /* 0x000000120f00720b */ /* 0x000fc80003f24000 */
[----:B------:R-:W-:-:S04]  /*04c0*/  FSEL R18, R15, R18, P1 ;  /* 0x000000120f127208 */ /* 0x000fc80000800000 */
[----:B--2---:R-:W-:-:S04]  /*04d0*/  FSETP.GT.AND P1, PT, R5, R18, PT ;  /* 0x000000120500720b */ /* 0x004fc80003f24000 */
[----:B------:R-:W-:-:S04]  /*04e0*/  FSEL R5, R5, R18, P1 ;  /* 0x0000001205057208 */ /* 0x000fc80000800000 */
[----:B---3--:R-:W-:-:S04]  /*04f0*/  FSETP.GT.AND P1, PT, R24, R5, PT ;  /* 0x000000051800720b */ /* 0x008fc80003f24000 */
[----:B------:R-:W-:Y:S02]  /*0500*/  FSEL R24, R24, R5, P1 ;  /* 0x0000000518187208 */ /* 0x000fe40000800000 */
[----:B------:R-:W-:Y:S02]  /*0510*/  IADD3 R5, P2, PT, R13, -R16, RZ ;  /* 0x800000100d057210 */ /* 0x000fe40007f5e0ff */
[----:B----4-:R-:W-:-:S03]  /*0520*/  FSETP.GT.AND P1, PT, R23, R24, PT ;  /* 0x000000181700720b */ /* 0x010fc60003f24000 */
[----:B------:R-:W-:Y:S01]  /*0530*/  IMAD.X R15, R9, 0x1, ~R14, P2 ;  /* 0x00000001090f7824 */ /* 0x000fe200010e0e0e */
[----:B------:R-:W-:-:S04]  /*0540*/  FSEL R23, R23, R24, P1 ;  /* 0x0000001817177208 */ /* 0x000fc80000800000 */
[----:B------:R-:W-:-:S04]  /*0550*/  FSETP.GT.AND P1, PT, R22, R23, PT ;  /* 0x000000171600720b */ /* 0x000fc80003f24000 */
[----:B------:R-:W-:Y:S02]  /*0560*/  FSEL R22, R22, R23, P1 ;  /* 0x0000001716167208 */ /* 0x000fe40000800000 */
[----:B------:R-:W-:Y:S02]  /*0570*/  ISETP.NE.U32.AND P1, PT, R5, 0x1, PT ;  /* 0x000000010500780c */ /* 0x000fe40003f25070 */
[-C--:B------:R-:W-:Y:S02]  /*0580*/  FSETP.GT.AND P3, PT, R21, R22.reuse, PT ;  /* 0x000000161500720b */ /* 0x080fe40003f64000 */
[----:B------:R-:W-:Y:S02]  /*0590*/  ISETP.NE.AND.EX P1, PT, R15, RZ, PT, P1 ;  /* 0x000000ff0f00720c */ /* 0x000fe40003f25310 */
[----:B------:R-:W-:Y:S02]  /*05a0*/  FSEL R5, R21, R22, P3 ;  /* 0x0000001615057208 */ /* 0x000fe40001800000 */
[----:B0-----:R-:W-:-:S02]  /*05b0*/  IADD3 R2, P3, PT, R2, 0x40, RZ ;  /* 0x0000004002027810 */ /* 0x001fc40007f7e0ff */
[C---:B------:R-:W-:Y:S02]  /*05c0*/  FSETP.GT.AND P2, PT, R20.reuse, R5, PT ;  /* 0x000000051400720b */ /* 0x040fe40003f44000 */
[----:B------:R-:W-:Y:S02]  /*05d0*/  IADD3.X R3, PT, PT, RZ, R3, RZ, P3, !PT ;  /* 0x00000003ff037210 */ /* 0x000fe40001ffe4ff */
[----:B------:R-:W-:-:S03]  /*05e0*/  FSEL R5, R20, R5, P2 ;  /* 0x0000000514057208 */ /* 0x000fc60001000000 */
[----:B------:R-:W-:Y:S06]  /*05f0*/  @P1 BRA `(.L_x_2) ;  /* 0xfffffffc001c1947 */ /* 0x000fec000383ffff */
.L_x_1:
[----:B------:R-:W-:Y:S05]  /*0600*/  @!P0 BRA `(.L_x_0) ;  /* 0x00000004002c8947 */ /* 0x000fea0003800000 */
[----:B------:R-:W-:Y:S02]  /*0610*/  ISETP.GE.U32.AND P1, PT, R25, 0x8, PT ;  /* 0x000000081900780c */ /* 0x000fe40003f26070 */
[----:B------:R-:W-:Y:S02]  /*0620*/  LOP3.LUT R15, R12, 0x7, RZ, 0xc0, !PT ;  /* 0x000000070c0f7812 */ /* 0x000fe400078ec0ff */
[----:B------:R-:W-:Y:S02]  /*0630*/  ISETP.GE.U32.AND.EX P1, PT, RZ, RZ, PT, P1 ;  /* 0x000000ffff00720c */ /* 0x000fe40003f26110 */
[----:B------:R-:W-:-:S04]  /*0640*/  ISETP.NE.U32.AND P0, PT, R15, RZ, PT ;  /* 0x000000ff0f00720c */ /* 0x000fc80003f05070 */
[----:B------:R-:W-:-:S07]  /*0650*/  ISETP.NE.AND.EX P0, PT, RZ, RZ, PT, P0 ;  /* 0x000000ffff00720c */ /* 0x000fce0003f05300 */
[----:B------:R-:W-:Y:S06]  /*0660*/  @!P1 BRA `(.L_x_3) ;  /* 0x0000000000709947 */ /* 0x000fec0003800000 */
[----:B------:R-:W-:-:S04]  /*0670*/  LEA R2, P1, R13, R6, 0x2 ;  /* 0x000000060d027211 */ /* 0x000fc800078210ff */
[----:B------:R-:W-:-:S05]  /*0680*/  LEA.HI.X R3, R13, R7, R9, 0x2, P1 ;  /* 0x000000070d037211 */ /* 0x000fca00008f1409 */
[----:B------:R-:W2:Y:S04]  /*0690*/  LDG.E R14, desc[UR6][R2.64] ;  /* 0x00000006020e7981 */ /* 0x000ea8000c1e1900 */
[----:B------:R-:W3:Y:S04]  /*06a0*/  LDG.E R16, desc[UR6][R2.64+0x4] ;  /* 0x0000040602107981 */ /* 0x000ee8000c1e1900 */
[----:B------:R-:W4:Y:S04]  /*06b0*/  LDG.E R18, desc[UR6][R2.64+0x8] ;  /* 0x0000080602127981 */ /* 0x000f28000c1e1900 */
[----:B------:R-:W4:Y:S04]  /*06c0*/  LDG.E R20, desc[UR6][R2.64+0xc] ;  /* 0x00000c0602147981 */ /* 0x000f28000c1e1900 */
[----:B------:R-:W4:Y:S04]  /*06d0*/  LDG.E R22, desc[UR6][R2.64+0x10] ;  /* 0x0000100602167981 */ /* 0x000f28000c1e1900 */
[----:B------:R-:W4:Y:S04]  /*06e0*/  LDG.E R24, desc[UR6][R2.64+0x14] ;  /* 0x0000140602187981 */ /* 0x000f28000c1e1900 */
[----:B------:R-:W4:Y:S04]  /*06f0*/  LDG.E R26, desc[UR6][R2.64+0x18] ;  /* 0x00001806021a7981 */ /* 0x000f28000c1e1900 */
[----:B------:R-:W4:Y:S01]  /*0700*/  LDG.E R28, desc[UR6][R2.64+0x1c] ;  /* 0x00001c06021c7981 */ /* 0x000f22000c1e1900 */
[----:B------:R-:W-:-:S05]  /*0710*/  IADD3 R13, P2, PT, R13, 0x8, RZ ;  /* 0x000000080d0d7810 */ /* 0x000fca0007f5e0ff */
[----:B------:R-:W-:Y:S01]  /*0720*/  IMAD.X R9, RZ, RZ, R9, P2 ;  /* 0x000000ffff097224 */ /* 0x000fe200010e0609 */
[----:B--2--5:R-:W-:-:S04]  /*0730*/  FSETP.GT.AND P1, PT, R14, R5, PT ;  /* 0x000000050e00720b */ /* 0x024fc80003f24000 */
[----:B------:R-:W-:-:S04]  /*0740*/  FSEL R5, R14, R5, P1 ;  /* 0x000000050e057208 */ /* 0x000fc80000800000 */
[----:B---3--:R-:W-:-:S04]  /*0750*/  FSETP.GT.AND P1, PT, R16, R5, PT ;  /* 0x000000051000720b */ /* 0x008fc80003f24000 */
[----:B------:R-:W-:-:S04]  /*0760*/  FSEL R5, R16, R5, P1 ;  /* 0x0000000510057208 */ /* 0x000fc80000800000 */
[----:B----4-:R-:W-:-:S04]  /*0770*/  FSETP.GT.AND P1, PT, R18, R5, PT ;  /* 0x000000051200720b */ /* 0x010fc80003f24000 */
[----:B------:R-:W-:-:S04]  /*0780*/  FSEL R5, R18, R5, P1 ;  /* 0x0000000512057208 */ /* 0x000fc80000800000 */
[----:B------:R-:W-:-:S04]  /*0790*/  FSETP.GT.AND P1, PT, R20, R5, PT ;  /* 0x000000051400720b */ /* 0x000fc80003f24000 */
        /* <DEDUP_REMOVED lines=8> */
[----:B------:R-:W-:-:S09]  /*0820*/  FSEL R5, R28, R5, P1 ;  /* 0x000000051c057208 */ /* 0x000fd20000800000 */
.L_x_3:
[----:B------:R-:W-:Y:S05]  /*0830*/  @!P0 BRA `(.L_x_0) ;  /* 0x0000000000a08947 */ /* 0x000fea0003800000 */
[----:B------:R-:W-:-:S04]  /*0840*/  ISETP.GE.U32.AND P0, PT, R15, 0x4, PT ;  /* 0x000000040f00780c */ /* 0x000fc80003f06070 */
[----:B------:R-:W-:-:S13]  /*0850*/  ISETP.GE.U32.AND.EX P0, PT, RZ, RZ, PT, P0 ;  /* 0x000000ffff00720c */ /* 0x000fda0003f06100 */
[----:B------:R-:W-:-:S04]  /*0860*/  @P0 LEA R2, P1, R13, R6, 0x2 ;  /* 0x000000060d020211 */ /* 0x000fc800078210ff */
[----:B------:R-:W-:-:S05]  /*0870*/  @P0 LEA.HI.X R3, R13, R7, R9, 0x2, P1 ;  /* 0x000000070d030211 */ /* 0x000fca00008f1409 */
[----:B------:R-:W2:Y:S04]  /*0880*/  @P0 LDG.E R14, desc[UR6][R2.64] ;  /* 0x00000006020e0981 */ /* 0x000ea8000c1e1900 */
[----:B------:R-:W3:Y:S04]  /*0890*/  @P0 LDG.E R15, desc[UR6][R2.64+0x4] ;  /* 0x00000406020f0981 */ /* 0x000ee8000c1e1900 */
[----:B------:R-:W4:Y:S04]  /*08a0*/  @P0 LDG.E R17, desc[UR6][R2.64+0x8] ;  /* 0x0000080602110981 */ /* 0x000f28000c1e1900 */
[----:B------:R-:W4:Y:S01]  /*08b0*/  @P0 LDG.E R19, desc[UR6][R2.64+0xc] ;  /* 0x00000c0602130981 */ /* 0x000f22000c1e1900 */
[----:B--2--5:R-:W-:-:S04]  /*08c0*/  @P0 FSETP.GT.AND P1, PT, R14, R5, PT ;  /* 0x000000050e00020b */ /* 0x024fc80003f24000 */
[----:B------:R-:W-:-:S04]  /*08d0*/  @P0 FSEL R14, R14, R5, P1 ;  /* 0x000000050e0e0208 */ /* 0x000fc80000800000 */
[----:B---3--:R-:W-:-:S04]  /*08e0*/  @P0 FSETP.GT.AND P1, PT, R15, R14, PT ;  /* 0x0000000e0f00020b */ /* 0x008fc80003f24000 */
[----:B------:R-:W-:Y:S01]  /*08f0*/  @P0 FSEL R16, R15, R14, P1 ;  /* 0x0000000e0f100208 */ /* 0x000fe20000800000 */
[----:B------:R-:W-:Y:S01]  /*0900*/  IMAD.MOV.U32 R15, RZ, RZ, RZ ;  /* 0x000000ffff0f7224 */ /* 0x000fe200078e00ff */
[----:B------:R-:W-:Y:S02]  /*0910*/  LOP3.LUT R14, R12, 0x3, RZ, 0xc0, !PT ;  /* 0x000000030c0e7812 */ /* 0x000fe400078ec0ff */
[CC--:B----4-:R-:W-:Y:S02]  /*0920*/  @P0 FSETP.GT.AND P2, PT, R17.reuse, R16.reuse, PT ;  /* 0x000000101100020b */ /* 0x0d0fe40003f44000 */
[----:B------:R-:W-:Y:S02]  /*0930*/  ISETP.NE.U32.AND P1, PT, R14, RZ, PT ;  /* 0x000000ff0e00720c */ /* 0x000fe40003f25070 */
[----:B------:R-:W-:Y:S02]  /*0940*/  @P0 FSEL R16, R17, R16, P2 ;  /* 0x0000001011100208 */ /* 0x000fe40001000000 */
[----:B------:R-:W-:-:S02]  /*0950*/  ISETP.NE.AND.EX P1, PT, R15, RZ, PT, P1 ;  /* 0x000000ff0f00720c */ /* 0x000fc40003f25310 */
[----:B------:R-:W-:Y:S02]  /*0960*/  @P0 IADD3 R13, P2, PT, R13, 0x4, RZ ;  /* 0x000000040d0d0810 */ /* 0x000fe40007f5e0ff */
[CC--:B------:R-:W-:Y:S02]  /*0970*/  @P0 FSETP.GT.AND P3, PT, R19.reuse, R16.reuse, PT ;  /* 0x000000101300020b */ /* 0x0c0fe40003f64000 */
[----:B------:R-:W-:Y:S02]  /*0980*/  @P0 IADD3.X R9, PT, PT, RZ, R9, RZ, P2, !PT ;  /* 0x00000009ff090210 */ /* 0x000fe400017fe4ff */
[----:B------:R-:W-:-:S05]  /*0990*/  @P0 FSEL R5, R19, R16, P3 ;  /* 0x0000001013050208 */ /* 0x000fca0001800000 */
[----:B------:R-:W-:Y:S05]  /*09a0*/  @!P1 BRA `(.L_x_0) ;  /* 0x0000000000449947 */ /* 0x000fea0003800000 */
[----:B------:R-:W0:Y:S01]  /*09b0*/  LDCU.64 UR4, c[0x0][0x380] ;  /* 0x00007000ff0477ac */ /* 0x000e220008000a00 */
[----:B------:R-:W-:-:S04]  /*09c0*/  LEA R12, P0, R13, R0, 0x2 ;  /* 0x000000000d0c7211 */ /* 0x000fc800078010ff */
[----:B------:R-:W-:Y:S02]  /*09d0*/  LEA.HI.X R13, R13, R8, R9, 0x2, P0 ;  /* 0x000000080d0d7211 */ /* 0x000fe400000f1409 */
[----:B0-----:R-:W-:-:S04]  /*09e0*/  IADD3 R12, P1, PT, R12, UR4, RZ ;  /* 0x000000040c0c7c10 */ /* 0x001fc8000ff3e0ff */
[----:B------:R-:W-:-:S09]  /*09f0*/  IADD3.X R13, PT, PT, R13, UR5, RZ, P1, !PT ;  /* 0x000000050d0d7c10 */ /* 0x000fd20008ffe4ff */
.L_x_4:
[----:B------:R-:W-:Y:S02]  /*0a00*/  IMAD.MOV.U32 R2, RZ, RZ, R12 ;  /* 0x000000ffff027224 */ /* 0x000fe400078e000c */
[----:B------:R-:W-:-:S05]  /*0a10*/  IMAD.MOV.U32 R3, RZ, RZ, R13 ;  /* 0x000000ffff037224 */ /* 0x000fca00078e000d */
[----:B------:R-:W2:Y:S01]  /*0a20*/  LDG.E R2, desc[UR6][R2.64] ;  /* 0x0000000602027981 */ /* 0x000ea2000c1e1900 */
[----:B------:R-:W-:Y:S02]  /*0a30*/  IADD3 R14, P0, PT, R14, -0x1, RZ ;  /* 0xffffffff0e0e7810 */ /* 0x000fe40007f1e0ff */
[----:B------:R-:W-:Y:S02]  /*0a40*/  IADD3 R12, P2, PT, R12, 0x4, RZ ;  /* 0x000000040c0c7810 */ /* 0x000fe40007f5e0ff */
[----:B------:R-:W-:Y:S02]  /*0a50*/  IADD3.X R15, PT, PT, R15, -0x1, RZ, P0, !PT ;  /* 0xffffffff0f0f7810 */ /* 0x000fe400007fe4ff */
[----:B------:R-:W-:Y:S02]  /*0a60*/  ISETP.NE.U32.AND P0, PT, R14, RZ, PT ;  /* 0x000000ff0e00720c */ /* 0x000fe40003f05070 */
[----:B------:R-:W-:Y:S02]  /*0a70*/  IADD3.X R13, PT, PT, RZ, R13, RZ, P2, !PT ;  /* 0x0000000dff0d7210 */ /* 0x000fe400017fe4ff */
[----:B------:R-:W-:-:S02]  /*0a80*/  ISETP.NE.AND.EX P0, PT, R15, RZ, PT, P0 ;  /* 0x000000ff0f00720c */ /* 0x000fc40003f05300 */
[----:B--2---:R-:W-:-:S04]  /*0a90*/  FSETP.GT.AND P1, PT, R2, R5, PT ;  /* 0x000000050200720b */ /* 0x004fc80003f24000 */
[----:B------:R-:W-:-:S07]  /*0aa0*/  FSEL R5, R2, R5, P1 ;  /* 0x0000000502057208 */ /* 0x000fce0000800000 */
[----:B------:R-:W-:Y:S05]  /*0ab0*/  @P0 BRA `(.L_x_4) ;  /* 0xfffffffc00d00947 */ /* 0x000fea000383ffff */
.L_x_0:
[----:B------:R-:W0:Y:S01]  /*0ac0*/  LDCU.64 UR4, c[0x0][0x398] ;  /* 0x00007300ff0477ac */ /* 0x000e220008000a00 */
[----:B------:R-:W-:Y:S01]  /*0ad0*/  IMAD.MOV.U32 R3, RZ, RZ, RZ ;  /* 0x000000ffff037224 */ /* 0x000fe200078e00ff */
[----:B0-----:R-:W-:-:S04]  /*0ae0*/  UISETP.GE.U32.AND UP0, UPT, UR4, 0x1, UPT ;  /* 0x000000010400788c */ /* 0x001fc8000bf06070 */
[----:B------:R-:W-:-:S09]  /*0af0*/  UISETP.GE.AND.EX UP0, UPT, UR5, URZ, UPT, UP0 ;  /* 0x000000ff0500728c */ /* 0x000fd2000bf06300 */
[----:B------:R-:W-:Y:S05]  /*0b00*/  BRA.U !UP0, `(.L_x_5) ;  /* 0x0000001108187547 */ /* 0x000fea000b800000 */
[----:B------:R-:W-:Y:S01]  /*0b10*/  UISETP.GE.U32.AND UP1, UPT, UR4, 0x8, UPT ;  /* 0x000000080400788c */ /* 0x000fe2000bf26070 */
[----:B------:R-:W-:Y:S01]  /*0b20*/  IMAD.MOV.U32 R3, RZ, RZ, RZ ;  /* 0x000000ffff037224 */ /* 0x000fe200078e00ff */
[----:B------:R-:W-:Y:S01]  /*0b30*/  ULOP3.LUT UR8, UR4, 0x7, URZ, 0xc0, !UPT ;  /* 0x0000000704087892 */ /* 0x000fe2000f8ec0ff */
[----:B------:R-:W-:Y:S01]  /*0b40*/  MOV R9, RZ ;  /* 0x000000ff00097202 */ /* 0x000fe20000000f00 */
[----:B------:R-:W-:Y:S01]  /*0b50*/  UISETP.GE.U32.AND.EX UP1, UPT, UR5, URZ, UPT, UP1 ;  /* 0x000000ff0500728c */ /* 0x000fe2000bf26110 */
[----:B------:R-:W-:Y:S01]  /*0b60*/  IMAD.MOV.U32 R17, RZ, RZ, RZ ;  /* 0x000000ffff117224 */ /* 0x000fe200078e00ff */
[----:B------:R-:W-:-:S04]  /*0b70*/  UISETP.NE.U32.AND UP0, UPT, UR8, URZ, UPT ;  /* 0x000000ff0800728c */ /* 0x000fc8000bf05070 */
[----:B------:R-:W-:-:S03]  /*0b80*/  UISETP.NE.AND.EX UP0, UPT, URZ, URZ, UPT, UP0 ;  /* 0x000000ffff00728c */ /* 0x000fc6000bf05300 */
[----:B------:R-:W-:Y:S08]  /*0b90*/  BRA.U !UP1, `(.L_x_6) ;  /* 0x0000000509e87547 */ /* 0x000ff0000b800000 */
[----:B------:R-:W0:Y:S01]  /*0ba0*/  LDCU.64 UR10, c[0x0][0x390] ;  /* 0x00007200ff0a77ac */ /* 0x000e220008000a00 */
[----:B------:R-:W-:Y:S01]  /*0bb0*/  IADD3 R12, P0, PT, R0, 0x10, RZ ;  /* 0x00000010000c7810 */ /* 0x000fe20007f1e0ff */
[----:B------:R-:W-:Y:S01]  /*0bc0*/  HFMA2 R3, -RZ, RZ, 0, 0 ;  /* 0x00000000ff037431 */ /* 0x000fe200000001ff */
[----:B------:R-:W1:Y:S03]  /*0bd0*/  LDCU.64 UR12, c[0x0][0x380] ;  /* 0x00007000ff0c77ac */ /* 0x000e660008000a00 */
[----:B------:R-:W-:Y:S01]  /*0be0*/  IMAD.X R13, RZ, RZ, R8, P0 ;  /* 0x000000ffff0d7224 */ /* 0x000fe200000e0608 */
[----:B------:R-:W-:Y:S02]  /*0bf0*/  ULOP3.LUT UR4, UR4, 0xfffffff8, URZ, 0xc0, !UPT ;  /* 0xfffffff804047892 */ /* 0x000fe4000f8ec0ff */
[----:B------:R-:W-:-:S04]  /*0c00*/  ULOP3.LUT UR5, UR5, 0x7fffffff, URZ, 0xc0, !UPT ;  /* 0x7fffffff05057892 */ /* 0x000fc8000f8ec0ff */
[----:B------:R-:W-:Y:S02]  /*0c10*/  IMAD.U32 R9, RZ, RZ, UR4 ;  /* 0x00000004ff097e24 */ /* 0x000fe4000f8e00ff */
[----:B------:R-:W-:Y:S01]  /*0c20*/  IMAD.U32 R17, RZ, RZ, UR5 ;  /* 0x00000005ff117e24 */ /* 0x000fe2000f8e00ff */
[C---:B0-----:R-:W-:Y:S02]  /*0c30*/  IADD3 R18, P1, PT, R12.reuse, UR10, RZ ;  /* 0x0000000a0c127c10 */ /* 0x041fe4000ff3e0ff */
[----:B-1----:R-:W-:Y:S02]  /*0c40*/  IADD3 R12, P0, PT, R12, UR12, RZ ;  /* 0x0000000c0c0c7c10 */ /* 0x002fe4000ff1e0ff */
[C---:B------:R-:W-:Y:S02]  /*0c50*/  IADD3.X R21, PT, PT, R13.reuse, UR11, RZ, P1, !PT ;  /* 0x0000000b0d157c10 */ /* 0x040fe40008ffe4ff */
[----:B------:R-:W-:-:S09]  /*0c60*/  IADD3.X R13, PT, PT, R13, UR13, RZ, P0, !PT ;  /* 0x0000000d0d0d7c10 */ /* 0x000fd200087fe4ff */
.L_x_7:
[----:B------:R-:W2:Y:S01]  /*0c70*/  LDG.E R14, desc[UR6][R12.64+-0x10] ;  /* 0xfffff0060c0e7981 */ /* 0x000ea2000c1e1900 */
[----:B------:R-:W-:Y:S01]  /*0c80*/  MOV R2, 0x3bbb989d ;  /* 0x3bbb989d00027802 */ /* 0x000fe20000000f00 */
[----:B------:R-:W-:Y:S02]  /*0c90*/  IMAD.MOV.U32 R16, RZ, RZ, 0x437c0000 ;  /* 0x437c0000ff107424 */ /* 0x000fe400078e00ff */
[----:B--2--5:R-:W-:-:S04]  /*0ca0*/  FADD R15, R14, -R5 ;  /* 0x800000050e0f7221 */ /* 0x024fc80000000000 */
[----:B------:R-:W-:-:S04]  /*0cb0*/  FFMA.SAT R19, R15, R2, 0.5 ;  /* 0x3f0000000f137423 */ /* 0x000fc80000002002 */
[----:B------:R-:W-:-:S04]  /*0cc0*/  FFMA.RM R19, R19, R16, 12582913 ;  /* 0x4b40000113137423 */ /* 0x000fc80000004010 */
[C---:B------:R-:W-:Y:S01]  /*0cd0*/  FADD R14, R19.reuse, -12583039 ;  /* 0xcb40007f130e7421 */ /* 0x040fe20000000000 */
[----:B------:R-:W-:-:S03]  /*0ce0*/  IMAD.SHL.U32 R19, R19, 0x800000, RZ ;  /* 0x0080000013137824 */ /* 0x000fc600078e00ff */
[----:B------:R-:W-:-:S04]  /*0cf0*/  FFMA R14, R15, 1.4426950216293334961, -R14 ;  /* 0x3fb8aa3b0f0e7823 */ /* 0x000fc8000000080e */
[----:B------:R-:W-:Y:S01]  /*0d00*/  FFMA R14, R15, 1.925963033500011079e-08, R14 ;  /* 0x32a570600f0e7823 */ /* 0x000fe2000000000e */
[----:B------:R-:W-:-:S05]  /*0d10*/  IMAD.MOV.U32 R15, RZ, RZ, R21 ;  /* 0x000000ffff0f7224 */ /* 0x000fca00078e0015 */
[----:B------:R-:W0:Y:S02]  /*0d20*/  MUFU.EX2 R14, R14 ;  /* 0x0000000e000e7308 */ /* 0x000e240000000800 */
[----:B0-----:R-:W-:Y:S01]  /*0d30*/  FMUL R19, R19, R14 ;  /* 0x0000000e13137220 */ /* 0x001fe20000400000 */
[----:B------:R-:W-:-:S05]  /*0d40*/  MOV R14, R18 ;  /* 0x00000012000e7202 */ /* 0x000fca0000000f00 */
[----:B------:R-:W-:Y:S04]  /*0d50*/  STG.E desc[UR6][R14.64+-0x10], R19 ;  /* 0xfffff0130e007986 */ /* 0x000fe8000c101906 */
[----:B------:R-:W2:Y:S02]  /*0d60*/  LDG.E R18, desc[UR6][R12.64+-0xc] ;  /* 0xfffff4060c127981 */ /* 0x000ea4000c1e1900 */
[----:B--2---:R-:W-:-:S04]  /*0d70*/  FADD R21, R18, -R5 ;  /* 0x8000000512157221 */ /* 0x004fc80000000000 */
[----:B------:R-:W-:-:S04]  /*0d80*/  FFMA.SAT R23, R21, R2, 0.5 ;  /* 0x3f00000015177423 */ /* 0x000fc80000002002 */
[----:B------:R-:W-:-:S04]  /*0d90*/  FFMA.RM R23, R23, R16, 12582913 ;  /* 0x4b40000117177423 */ /* 0x000fc80000004010 */
[----:B------:R-:W-:-:S04]  /*0da0*/  FADD R18, R23, -12583039 ;  /* 0xcb40007f17127421 */ /* 0x000fc80000000000 */
[----:B------:R-:W-:-:S04]  /*0db0*/  FFMA R18, R21, 1.4426950216293334961, -R18 ;  /* 0x3fb8aa3b15127823 */ /* 0x000fc80000000812 */
[----:B------:R-:W-:Y:S01]  /*0dc0*/  FFMA R18, R21, 1.925963033500011079e-08, R18 ;  /* 0x32a5706015127823 */ /* 0x000fe20000000012 */
[----:B------:R-:W-:-:S05]  /*0dd0*/  IMAD.SHL.U32 R21, R23, 0x800000, RZ ;  /* 0x0080000017157824 */ /* 0x000fca00078e00ff */
[----:B------:R-:W0:Y:S02]  /*0de0*/  MUFU.EX2 R18, R18 ;  /* 0x0000001200127308 */ /* 0x000e240000000800 */
[----:B0-----:R-:W-:-:S05]  /*0df0*/  FMUL R21, R21, R18 ;  /* 0x0000001215157220 */ /* 0x001fca0000400000 */
        /* <DEDUP_REMOVED lines=8> */
[----:B------:R-:W-:-:S05]  /*0e80*/  SHF.L.U32 R23, R25, 0x17, RZ ;  /* 0x0000001719177819 */ /* 0x000fca00000006ff */
[----:B------:R-:W0:Y:S02]  /*0e90*/  MUFU.EX2 R20, R20 ;  /* 0x0000001400147308 */ /* 0x000e240000000800 */
[----:B0-----:R-:W-:-:S05]  /*0ea0*/  FMUL R23, R23, R20 ;  /* 0x0000001417177220 */ /* 0x001fca0000400000 */
[----:B------:R-:W-:Y:S04]  /*0eb0*/  STG.E desc[UR6][R14.64+-0x8], R23 ;  /* 0xfffff8170e007986 */ /* 0x000fe8000c101906 */
[----:B------:R-:W2:Y:S02]  /*0ec0*/  LDG.E R18, desc[UR6][R12.64+-0x4] ;  /* 0xfffffc060c127981 */ /* 0x000ea4000c1e1900 */
[----:B--2---:R-:W-:-:S04]  /*0ed0*/  FADD R25, R18, -R5 ;  /* 0x8000000512197221 */ /* 0x004fc80000000000 */
[----:B------:R-:W-:-:S04]  /*0ee0*/  FFMA.SAT R27, R25, R2, 0.5 ;  /* 0x3f000000191b7423 */ /* 0x000fc80000002002 */
[----:B------:R-:W-:-:S04]  /*0ef0*/  FFMA.RM R27, R27, R16, 12582913 ;  /* 0x4b4000011b1b7423 */ /* 0x000fc80000004010 */
[C---:B------:R-:W-:Y:S01]  /*0f00*/  FADD R18, R27.reuse, -12583039 ;  /* 0xcb40007f1b127421 */ /* 0x040fe20000000000 */
[----:B------:R-:W-:-:S03]  /*0f10*/  IMAD.SHL.U32 R27, R27, 0x800000, RZ ;  /* 0x008000001b1b7824 */ /* 0x000fc600078e00ff */
[----:B------:R-:W-:-:S04]  /*0f20*/  FFMA R18, R25, 1.4426950216293334961, -R18 ;  /* 0x3fb8aa3b19127823 */ /* 0x000fc80000000812 */
[----:B------:R-:W-:-:S06]  /*0f30*/  FFMA R18, R25, 1.925963033500011079e-08, R18 ;  /* 0x32a5706019127823 */ /* 0x000fcc0000000012 */
[----:B------:R-:W0:Y:S02]  /*0f40*/  MUFU.EX2 R18, R18 ;  /* 0x0000001200127308 */ /* 0x000e240000000800 */
[----:B0-----:R-:W-:-:S05]  /*0f50*/  FMUL R27, R27, R18 ;  /* 0x000000121b1b7220 */ /* 0x001fca0000400000 */
[----:B------:R0:W-:Y:S04]  /*0f60*/  STG.E desc[UR6][R14.64+-0x4], R27 ;  /* 0xfffffc1b0e007986 */ /* 0x0001e8000c101906 */
[----:B------:R-:W2:Y:S02]  /*0f70*/  LDG.E R20, desc[UR6][R12.64] ;  /* 0x000000060c147981 */ /* 0x000ea4000c1e1900 */
[----:B--2---:R-:W-:-:S04]  /*0f80*/  FADD R25, R20, -R5 ;  /* 0x8000000514197221 */ /* 0x004fc80000000000 */
[----:B------:R-:W-:-:S04]  /*0f90*/  FFMA.SAT R29, R25, R2, 0.5 ;  /* 0x3f000000191d7423 */ /* 0x000fc80000002002 */
[----:B------:R-:W-:-:S04]  /*0fa0*/  FFMA.RM R29, R29, R16, 12582913 ;  /* 0x4b4000011d1d7423 */ /* 0x000fc80000004010 */
[C---:B------:R-:W-:Y:S01]  /*0fb0*/  FADD R20, R29.reuse, -12583039 ;  /* 0xcb40007f1d147421 */ /* 0x040fe20000000000 */
[----:B------:R-:W-:-:S03]  /*0fc0*/  IMAD.SHL.U32 R18, R29, 0x800000, RZ ;  /* 0x008000001d127824 */ /* 0x000fc600078e00ff */
[----:B------:R-:W-:-:S04]  /*0fd0*/  FFMA R20, R25, 1.4426950216293334961, -R20 ;  /* 0x3fb8aa3b19147823 */ /* 0x000fc80000000814 */
[----:B------:R-:W-:-:S04]  /*0fe0*/  FFMA R20, R25, 1.925963033500011079e-08, R20 ;  /* 0x32a5706019147823 */ /* 0x000fc80000000014 */
[----:B------:R-:W1:Y:S02]  /*0ff0*/  MUFU.EX2 R25, R20 ;  /* 0x0000001400197308 */ /* 0x000e640000000800 */
[----:B-1----:R-:W-:-:S05]  /*1000*/  FMUL R18, R18, R25 ;  /* 0x0000001912127220 */ /* 0x002fca0000400000 */
[----:B------:R1:W-:Y:S04]  /*1010*/  STG.E desc[UR6][R14.64], R18 ;  /* 0x000000120e007986 */ /* 0x0003e8000c101906 */
[----:B------:R-:W2:Y:S02]  /*1020*/  LDG.E R22, desc[UR6][R12.64+0x4] ;  /* 0x000004060c167981 */ /* 0x000ea4000c1e1900 */
[----:B--2---:R-:W-:-:S04]  /*1030*/  FADD R25, R22, -R5 ;  /* 0x8000000516197221 */ /* 0x004fc80000000000 */
[----:B------:R-:W-:-:S04]  /*1040*/  FFMA.SAT R29, R25, R2, 0.5 ;  /* 0x3f000000191d7423 */ /* 0x000fc80000002002 */
[----:B------:R-:W-:-:S04]  /*1050*/  FFMA.RM R29, R29, R16, 12582913 ;  /* 0x4b4000011d1d7423 */ /* 0x000fc80000004010 */
[C---:B------:R-:W-:Y:S01]  /*1060*/  FADD R22, R29.reuse, -12583039 ;  /* 0xcb40007f1d167421 */ /* 0x040fe20000000000 */
[----:B------:R-:W-:-:S03]  /*1070*/  SHF.L.U32 R29, R29, 0x17, RZ ;  /* 0x000000171d1d7819 */ /* 0x000fc600000006ff */
[----:B------:R-:W-:-:S04]  /*1080*/  FFMA R22, R25, 1.4426950216293334961, -R22 ;  /* 0x3fb8aa3b19167823 */ /* 0x000fc80000000816 */
[----:B------:R-:W-:-:S06]  /*1090*/  FFMA R22, R25, 1.925963033500011079e-08, R22 ;  /* 0x32a5706019167823 */ /* 0x000fcc0000000016 */
[----:B------:R-:W2:Y:S02]  /*10a0*/  MUFU.EX2 R22, R22 ;  /* 0x0000001600167308 */ /* 0x000ea40000000800 */
[----:B--2---:R-:W-:-:S05]  /*10b0*/  FMUL R29, R29, R22 ;  /* 0x000000161d1d7220 */ /* 0x004fca0000400000 */
        /* <DEDUP_REMOVED lines=9> */
[----:B------:R-:W2:Y:S02]  /*1150*/  MUFU.EX2 R24, R24 ;  /* 0x0000001800187308 */ /* 0x000ea40000000800 */
[----:B--2---:R-:W-:-:S05]  /*1160*/  FMUL R25, R25, R24 ;  /* 0x0000001819197220 */ /* 0x004fca0000400000 */
[----:B------:R-:W-:Y:S04]  /*1170*/  STG.E desc[UR6][R14.64+0x8], R25 ;  /* 0x000008190e007986 */ /* 0x000fe8000c101906 */
[----:B------:R2:W3:Y:S01]  /*1180*/  LDG.E R20, desc[UR6][R12.64+0xc] ;  /* 0x00000c060c147981 */ /* 0x0004e2000c1e1900 */
[----:B------:R-:W-:-:S04]  /*1190*/  UIADD3 UR4, UP1, UPT, UR4, -0x8, URZ ;  /* 0xfffffff804047890 */ /* 0x000fc8000ff3e0ff */
[----:B------:R-:W-:Y:S02]  /*11a0*/  UIADD3.X UR5, UPT, UPT, UR5, -0x1, URZ, UP1, !UPT ;  /* 0xffffffff05057890 */ /* 0x000fe40008ffe4ff */
[----:B------:R-:W-:Y:S01]  /*11b0*/  UISETP.NE.U32.AND UP1, UPT, UR4, URZ, UPT ;  /* 0x000000ff0400728c */ /* 0x000fe2000bf25070 */
[----:B--2---:R-:W-:-:S03]  /*11c0*/  IADD3 R12, P1, PT, R12, 0x20, RZ ;  /* 0x000000200c0c7810 */ /* 0x004fc60007f3e0ff */
[----:B------:R-:W-:Y:S02]  /*11d0*/  UISETP.NE.AND.EX UP1, UPT, UR5, URZ, UPT, UP1 ;  /* 0x000000ff0500728c */ /* 0x000fe4000bf25310 */
[----:B------:R-:W-:Y:S02]  /*11e0*/  IMAD.X R13, RZ, RZ, R13, P1 ;  /* 0x000000ffff0d7224 */ /* 0x000fe400008e060d */
[----:B---3--:R-:W-:-:S04]  /*11f0*/  FADD R20, R20, -R5 ;  /* 0x8000000514147221 */ /* 0x008fc80000000000 */
[----:B------:R-:W-:-:S04]  /*1200*/  FFMA.SAT R2, R20, R2, 0.5 ;  /* 0x3f00000014027423 */ /* 0x000fc80000002002 */
[----:B------:R-:W-:-:S04]  /*1210*/  FFMA.RM R16, R2, R16, 12582913 ;  /* 0x4b40000102107423 */ /* 0x000fc80000004010 */
[C---:B------:R-:W-:Y:S01]  /*1220*/  FADD R2, R16.reuse, -12583039 ;  /* 0xcb40007f10027421 */ /* 0x040fe20000000000 */
[----:B------:R-:W-:-:S03]  /*1230*/  IMAD.SHL.U32 R16, R16, 0x800000, RZ ;  /* 0x0080000010107824 */ /* 0x000fc600078e00ff */
[----:B------:R-:W-:-:S04]  /*1240*/  FFMA R2, R20, 1.4426950216293334961, -R2 ;  /* 0x3fb8aa3b14027823 */ /* 0x000fc80000000802 */
[----:B------:R-:W-:Y:S01]  /*1250*/  FFMA R20, R20, 1.925963033500011079e-08, R2 ;  /* 0x32a5706014147823 */ /* 0x000fe20000000002 */
[----:B------:R-:W-:-:S04]  /*1260*/  FADD R2, R19, R3 ;  /* 0x0000000313027221 */ /* 0x000fc80000000000 */
[----:B------:R-:W-:Y:S01]  /*1270*/  FADD R2, R2, R21 ;  /* 0x0000001502027221 */ /* 0x000fe20000000000 */
[----:B------:R-:W2:Y:S03]  /*1280*/  MUFU.EX2 R20, R20 ;  /* 0x0000001400147308 */ /* 0x000ea60000000800 */
[----:B------:R-:W-:-:S04]  /*1290*/  FADD R2, R2, R23 ;  /* 0x0000001702027221 */ /* 0x000fc80000000000 */
[----:B0-----:R-:W-:-:S04]  /*12a0*/  FADD R27, R2, R27 ;  /* 0x0000001b021b7221 */ /* 0x001fc80000000000 */
[----:B-1----:R-:W-:-:S04]  /*12b0*/  FADD R18, R27, R18 ;  /* 0x000000121b127221 */ /* 0x002fc80000000000 */
[----:B------:R-:W-:Y:S01]  /*12c0*/  FADD R2, R18, R29 ;  /* 0x0000001d12027221 */ /* 0x000fe20000000000 */
[----:B------:R-:W-:Y:S01]  /*12d0*/  IADD3 R18, P0, PT, R14, 0x20, RZ ;  /* 0x000000200e127810 */ /* 0x000fe20007f1e0ff */
[----:B--2---:R-:W-:Y:S02]  /*12e0*/  FMUL R3, R16, R20 ;  /* 0x0000001410037220 */ /* 0x004fe40000400000 */
[----:B------:R-:W-:Y:S01]  /*12f0*/  FADD R2, R2, R25 ;  /* 0x0000001902027221 */ /* 0x000fe20000000000 */
[----:B------:R-:W-:Y:S02]  /*1300*/  IADD3.X R21, PT, PT, RZ, R15, RZ, P0, !PT ;  /* 0x0000000fff157210 */ /* 0x000fe400007fe4ff */
[----:B------:R0:W-:Y:S02]  /*1310*/  STG.E desc[UR6][R14.64+0xc], R3 ;  /* 0x00000c030e007986 */ /* 0x0001e4000c101906 */
[----:B0-----:R-:W-:Y:S01]  /*1320*/  FADD R3, R2, R3 ;  /* 0x0000000302037221 */ /* 0x001fe20000000000 */
[----:B------:R-:W-:Y:S06]  /*1330*/  BRA.U UP1, `(.L_x_7) ;  /* 0xfffffff9014c7547 */ /* 0x000fec000b83ffff */
.L_x_6:
[----:B------:R-:W-:Y:S05]  /*1340*/  BRA.U !UP0, `(.L_x_5) ;  /* 0x0000000908087547 */ /* 0x000fea000b800000 */
[----:B------:R-:W0:Y:S01]  /*1350*/  LDCU UR4, c[0x0][0x398] ;  /* 0x00007300ff0477ac */ /* 0x000e220008000800 */
[----:B------:R-:W-:-:S04]  /*1360*/  UISETP.GE.U32.AND UP1, UPT, UR8, 0x4, UPT ;  /* 0x000000040800788c */ /* 0x000fc8000bf26070 */
[----:B------:R-:W-:Y:S02]  /*1370*/  UISETP.GE.U32.AND.EX UP1, UPT, URZ, URZ, UPT, UP1 ;  /* 0x000000ffff00728c */ /* 0x000fe4000bf26110 */
[----:B0-----:R-:W-:-:S04]  /*1380*/  ULOP3.LUT UR5, UR4, 0x3, URZ, 0xc0, !UPT ;  /* 0x0000000304057892 */ /* 0x001fc8000f8ec0ff */
[----:B------:R-:W-:-:S04]  /*1390*/  UISETP.NE.U32.AND UP0, UPT, UR5, URZ, UPT ;  /* 0x000000ff0500728c */ /* 0x000fc8000bf05070 */
[----:B------:R-:W-:Y:S01]  /*13a0*/  UISETP.NE.AND.EX UP0, UPT, URZ, URZ, UPT, UP0 ;  /* 0x000000ffff00728c */ /* 0x000fe2000bf05300 */
[----:B------:R-:W-:Y:S10]  /*13b0*/  BRA.U !UP1, `(.L_x_8) ;  /* 0x0000000109ec7547 */ /* 0x000ff4000b800000 */
[C---:B------:R-:W-:Y:S01]  /*13c0*/  LEA R14, P0, R9.reuse, R6, 0x2 ;  /* 0x00000006090e7211 */ /* 0x040fe200078010ff */
[----:B------:R-:W-:Y:S01]  /*13d0*/  IMAD.MOV.U32 R2, RZ, RZ, 0x3bbb989d ;  /* 0x3bbb989dff027424 */ /* 0x000fe200078e00ff */
[----:B------:R-:W-:Y:S01]  /*13e0*/  MOV R16, 0x437c0000 ;  /* 0x437c000000107802 */ /* 0x000fe20000000f00 */
[----:B------:R-:W0:Y:S01]  /*13f0*/  LDCU.64 UR8, c[0x0][0x390] ;  /* 0x00007200ff0877ac */ /* 0x000e220008000a00 */
[----:B------:R-:W-:-:S05]  /*1400*/  LEA.HI.X R15, R9, R7, R17, 0x2, P0 ;  /* 0x00000007090f7211 */ /* 0x000fca00000f1411 */
[----:B------:R-:W2:Y:S02]  /*1410*/  LDG.E R12, desc[UR6][R14.64] ;  /* 0x000000060e0c7981 */ /* 0x000ea4000c1e1900 */
[----:B--2--5:R-:W-:-:S04]  /*1420*/  FADD R13, R12, -R5 ;  /* 0x800000050c0d7221 */ /* 0x024fc80000000000 */
[----:B------:R-:W-:-:S04]  /*1430*/  FFMA.SAT R19, R13, R2, 0.5 ;  /* 0x3f0000000d137423 */ /* 0x000fc80000002002 */
[----:B------:R-:W-:-:S04]  /*1440*/  FFMA.RM R19, R19, R16, 12582913 ;  /* 0x4b40000113137423 */ /* 0x000fc80000004010 */
[C---:B------:R-:W-:Y:S01]  /*1450*/  FADD R12, R19.reuse, -12583039 ;  /* 0xcb40007f130c7421 */ /* 0x040fe20000000000 */
[----:B------:R-:W-:-:S03]  /*1460*/  IMAD.SHL.U32 R18, R19, 0x800000, RZ ;  /* 0x0080000013127824 */ /* 0x000fc600078e00ff */
[----:B------:R-:W-:-:S04]  /*1470*/  FFMA R12, R13, 1.4426950216293334961, -R12 ;  /* 0x3fb8aa3b0d0c7823 */ /* 0x000fc8000000080c */
[----:B------:R-:W-:Y:S01]  /*1480*/  FFMA R20, R13, 1.925963033500011079e-08, R12 ;  /* 0x32a570600d147823 */ /* 0x000fe2000000000c */
[----:B------:R-:W-:-:S03]  /*1490*/  IADD3 R13, P0, PT, R9, R10, RZ ;  /* 0x0000000a090d7210 */ /* 0x000fc60007f1e0ff */
[----:B------:R-:W1:Y:S02]  /*14a0*/  MUFU.EX2 R21, R20 ;  /* 0x0000001400157308 */ /* 0x000e640000000800 */
[----:B------:R-:W-:Y:S01]  /*14b0*/  IMAD.X R22, R17, 0x1, R4, P0 ;  /* 0x0000000111167824 */ /* 0x000fe200000e0604 */
[----:B0-----:R-:W-:-:S04]  /*14c0*/  LEA R12, P0, R13, UR8, 0x2 ;  /* 0x000000080d0c7c11 */ /* 0x001fc8000f8010ff */
[----:B------:R-:W-:Y:S01]  /*14d0*/  LEA.HI.X R13, R13, UR9, R22, 0x2, P0 ;  /* 0x000000090d0d7c11 */ /* 0x000fe200080f1416 */
[----:B-1----:R-:W-:-:S05]  /*14e0*/  FMUL R18, R18, R21 ;  /* 0x0000001512127220 */ /* 0x002fca0000400000 */
[----:B------:R0:W-:Y:S04]  /*14f0*/  STG.E desc[UR6][R12.64], R18 ;  /* 0x000000120c007986 */ /* 0x0001e8000c101906 */
        /* <DEDUP_REMOVED lines=8> */
[----:B------:R-:W1:Y:S02]  /*1580*/  MUFU.EX2 R20, R20 ;  /* 0x0000001400147308 */ /* 0x000e640000000800 */
        /* <DEDUP_REMOVED lines=12> */
[----:B------:R1:W-:Y:S04]  /*1650*/  STG.E desc[UR6][R12.64+0x8], R21 ;  /* 0x000008150c007986 */ /* 0x0003e8000c101906 */
[----:B------:R-:W2:Y:S01]  /*1660*/  LDG.E R14, desc[UR6][R14.64+0xc] ;  /* 0x00000c060e0e7981 */ /* 0x000ea2000c1e1900 */
[----:B0-----:R-:W-:Y:S01]  /*1670*/  FADD R18, R3, R18 ;  /* 0x0000001203127221 */ /* 0x001fe20000000000 */
[----:B------:R-:W-:-:S03]  /*1680*/  IADD3 R9, P0, PT, R9, 0x4, RZ ;  /* 0x0000000409097810 */ /* 0x000fc60007f1e0ff */
[----:B------:R-:W-:Y:S01]  /*1690*/  FADD R18, R18, R19 ;  /* 0x0000001312127221 */ /* 0x000fe20000000000 */
[----:B------:R-:W-:-:S03]  /*16a0*/  IADD3.X R17, PT, PT, RZ, R17, RZ, P0, !PT ;  /* 0x00000011ff117210 */ /* 0x000fc600007fe4ff */
[----:B------:R-:W-:Y:S01]  /*16b0*/  FADD R18, R18, R21 ;  /* 0x0000001512127221 */ /* 0x000fe20000000000 */
        /* <DEDUP_REMOVED lines=8> */
[----:B0-----:R-:W-:-:S04]  /*1740*/  FMUL R25, R25, R2 ;  /* 0x0000000219197220 */ /* 0x001fc80000400000 */
[----:B------:R-:W-:Y:S01]  /*1750*/  FADD R3, R18, R25 ;  /* 0x0000001912037221 */ /* 0x000fe20000000000 */
[----:B------:R1:W-:Y:S06]  /*1760*/  STG.E desc[UR6][R12.64+0xc], R25 ;  /* 0x00000c190c007986 */ /* 0x0003ec000c101906 */
.L_x_8:
[----:B------:R-:W-:Y:S05]  /*1770*/  BRA.U !UP0, `(.L_x_5) ;  /* 0x0000000108fc7547 */ /* 0x000fea000b800000 */
[----:B------:R-:W-:Y:S02]  /*1780*/  UISETP.NE.U32.AND UP1, UPT, UR5, 0x1, UPT ;  /* 0x000000010500788c */ /* 0x000fe4000bf25070 */
[----:B------:R-:W-:Y:S02]  /*1790*/  ULOP3.LUT UR4, UR4, 0x1, URZ, 0xc0, !UPT ;  /* 0x0000000104047892 */ /* 0x000fe4000f8ec0ff */
[----:B------:R-:W-:Y:S02]  /*17a0*/  UISETP.NE.AND.EX UP1, UPT, URZ, URZ, UPT, UP1 ;  /* 0x000000ffff00728c */ /* 0x000fe4000bf25310 */
[----:B------:R-:W-:-:S04]  /*17b0*/  UISETP.NE.U32.AND UP0, UPT, UR4, 0x1, UPT ;  /* 0x000000010400788c */ /* 0x000fc8000bf05070 */
[----:B------:R-:W-:-:S03]  /*17c0*/  UISETP.NE.U32.AND.EX UP0, UPT, URZ, URZ, UPT, UP0 ;  /* 0x000000ffff00728c */ /* 0x000fc6000bf05100 */
[----:B------:R-:W-:Y:S08]  /*17d0*/  BRA.U !UP1, `(.L_x_9) ;  /* 0x00000001098c7547 */ /* 0x000ff0000b800000 */
[C---:B-1----:R-:W-:Y:S01]  /*17e0*/  LEA R12, P0, R9.reuse, R6, 0x2 ;  /* 0x00000006090c7211 */ /* 0x042fe200078010ff */
[----:B------:R-:W-:Y:S01]  /*17f0*/  IMAD.MOV.U32 R2, RZ, RZ, 0x3bbb989d ;  /* 0x3bbb989dff027424 */ /* 0x000fe200078e00ff */
[----:B------:R-:W0:Y:S02]  /*1800*/  LDCU.64 UR4, c[0x0][0x390] ;  /* 0x00007200ff0477ac */ /* 0x000e240008000a00 */
[----:B------:R-:W-:-:S05]  /*1810*/  LEA.HI.X R13, R9, R7, R17, 0x2, P0 ;  /* 0x00000007090d7211 */ /* 0x000fca00000f1411 */
[----:B------:R-:W2:Y:S01]  /*1820*/  LDG.E R14, desc[UR6][R12.64] ;  /* 0x000000060c0e7981 */ /* 0x000ea2000c1e1900 */
        /* <DEDUP_REMOVED lines=8> */
[----:B------:R-:W-:-:S04]  /*18b0*/  IADD3 R15, P0, PT, R9, R10, RZ ;  /* 0x0000000a090f7210 */ /* 0x000fc80007f1e0ff */
[----:B------:R-:W-:Y:S01]  /*18c0*/  IADD3.X R20, PT, PT, R17, R4, RZ, P0, !PT ;  /* 0x0000000411147210 */ /* 0x000fe200007fe4ff */
[----:B------:R-:W1:Y:S01]  /*18d0*/  MUFU.EX2 R18, R18 ;  /* 0x0000001200127308 */ /* 0x000e620000000800 */
[----:B0-----:R-:W-:-:S04]  /*18e0*/  LEA R14, P0, R15, UR4, 0x2 ;  /* 0x000000040f0e7c11 */ /* 0x001fc8000f8010ff */
[----:B------:R-:W-:Y:S01]  /*18f0*/  LEA.HI.X R15, R15, UR5, R20, 0x2, P0 ;  /* 0x000000050f0f7c11 */ /* 0x000fe200080f1414 */
[----:B-1----:R-:W-:-:S05]  /*1900*/  FMUL R19, R19, R18 ;  /* 0x0000001213137220 */ /* 0x002fca0000400000 */
[----:B------:R0:W-:Y:S04]  /*1910*/  STG.E desc[UR6][R14.64], R19 ;  /* 0x000000130e007986 */ /* 0x0001e8000c101906 */
[----:B------:R-:W2:Y:S01]  /*1920*/  LDG.E R12, desc[UR6][R12.64+0x4] ;  /* 0x000004060c0c7981 */ /* 0x000ea2000c1e1900 */
[----:B------:R-:W-:Y:S01]  /*1930*/  IADD3 R9, P0, PT, R9, 0x2, RZ ;  /* 0x0000000209097810 */ /* 0x000fe20007f1e0ff */
[----:B------:R-:W-:-:S03]  /*1940*/  FADD R3, R3, R19 ;  /* 0x0000001303037221 */ /* 0x000fc60000000000 */
[----:B------:R-:W-:Y:S01]  /*1950*/  IADD3.X R17, PT, PT, RZ, R17, RZ, P0, !PT ;  /* 0x00000011ff117210 */ /* 0x000fe200007fe4ff */
[----:B--2---:R-:W-:-:S04]  /*1960*/  FADD R21, R12, -R5 ;  /* 0x800000050c157221 */ /* 0x004fc80000000000 */
[----:B------:R-:W-:-:S04]  /*1970*/  FFMA.SAT R23, R21, R2, 0.5 ;  /* 0x3f00000015177423 */ /* 0x000fc80000002002 */
[----:B------:R-:W-:-:S04]  /*1980*/  FFMA.RM R23, R23, R16, 12582913 ;  /* 0x4b40000117177423 */ /* 0x000fc80000004010 */
[C---:B------:R-:W-:Y:S01]  /*1990*/  FADD R2, R23.reuse, -12583039 ;  /* 0xcb40007f17027421 */ /* 0x040fe20000000000 */
[----:B------:R-:W-:-:S03]  /*19a0*/  IMAD.SHL.U32 R23, R23, 0x800000, RZ ;  /* 0x0080000017177824 */ /* 0x000fc600078e00ff */
[----:B------:R-:W-:-:S04]  /*19b0*/  FFMA R2, R21, 1.4426950216293334961, -R2 ;  /* 0x3fb8aa3b15027823 */ /* 0x000fc80000000802 */
[----:B------:R-:W-:-:S06]  /*19c0*/  FFMA R2, R21, 1.925963033500011079e-08, R2 ;  /* 0x32a5706015027823 */ /* 0x000fcc0000000002 */
[----:B------:R-:W1:Y:S02]  /*19d0*/  MUFU.EX2 R2, R2 ;  /* 0x0000000200027308 */ /* 0x000e640000000800 */
[----:B-1----:R-:W-:-:S04]  /*19e0*/  FMUL R23, R23, R2 ;  /* 0x0000000217177220 */ /* 0x002fc80000400000 */
[----:B------:R-:W-:Y:S01]  /*19f0*/  FADD R3, R3, R23 ;  /* 0x0000001703037221 */ /* 0x000fe20000000000 */
[----:B------:R0:W-:Y:S06]  /*1a00*/  STG.E desc[UR6][R14.64+0x4], R23 ;  /* 0x000004170e007986 */ /* 0x0001ec000c101906 */
.L_x_9:
[----:B------:R-:W-:Y:S05]  /*1a10*/  BRA.U UP0, `(.L_x_5) ;  /* 0x0000000100547547 */ /* 0x000fea000b800000 */
[C---:B------:R-:W-:Y:S01]  /*1a20*/  LEA R6, P0, R9.reuse, R6, 0x2 ;  /* 0x0000000609067211 */ /* 0x040fe200078010ff */
[----:B------:R-:W-:Y:S01]  /*1a30*/  IMAD.MOV.U32 R2, RZ, RZ, 0x3bbb989d ;  /* 0x3bbb989dff027424 */ /* 0x000fe200078e00ff */
[----:B------:R-:W2:Y:S02]  /*1a40*/  LDCU.64 UR4, c[0x0][0x390] ;  /* 0x00007200ff0477ac */ /* 0x000ea40008000a00 */
[----:B------:R-:W-:-:S05]  /*1a50*/  LEA.HI.X R7, R9, R7, R17, 0x2, P0 ;  /* 0x0000000709077211 */ /* 0x000fca00000f1411 */
[----:B------:R-:W3:Y:S01]  /*1a60*/  LDG.E R6, desc[UR6][R6.64] ;  /* 0x0000000606067981 */ /* 0x000ee2000c1e1900 */
[----:B-1----:R-:W-:Y:S01]  /*1a70*/  IMAD.MOV.U32 R13, RZ, RZ, 0x437c0000 ;  /* 0x437c0000ff0d7424 */ /* 0x002fe200078e00ff */
[----:B------:R-:W-:-:S04]  /*1a80*/  IADD3 R9, P0, PT, R9, R10, RZ ;  /* 0x0000000a09097210 */ /* 0x000fc80007f1e0ff */
[----:B0-----:R-:W-:Y:S01]  /*1a90*/  IADD3.X R14, PT, PT, R17, R4, RZ, P0, !PT ;  /* 0x00000004110e7210 */ /* 0x001fe200007fe4ff */
[----:B---3-5:R-:W-:Y:S01]  /*1aa0*/  FADD R5, R6, -R5 ;  /* 0x8000000506057221 */ /* 0x028fe20000000000 */
[----:B--2---:R-:W-:-:S03]  /*1ab0*/  LEA R6, P0, R9, UR4, 0x2 ;  /* 0x0000000409067c11 */ /* 0x004fc6000f8010ff */
[----:B------:R-:W-:Y:S01]  /*1ac0*/  FFMA.SAT R2, R5, R2, 0.5 ;  /* 0x3f00000005027423 */ /* 0x000fe20000002002 */
[----:B------:R-:W-:-:S03]  /*1ad0*/  LEA.HI.X R7, R9, UR5, R14, 0x2, P0 ;  /* 0x0000000509077c11 */ /* 0x000fc600080f140e */
[----:B------:R-:W-:-:S04]  /*1ae0*/  FFMA.RM R2, R2, R13, 12582913 ;  /* 0x4b40000102027423 */ /* 0x000fc8000000400d */
[C---:B------:R-:W-:Y:S01]  /*1af0*/  FADD R12, R2.reuse, -12583039 ;  /* 0xcb40007f020c7421 */ /* 0x040fe20000000000 */
[----:B------:R-:W-:-:S03]  /*1b00*/  IMAD.SHL.U32 R2, R2, 0x800000, RZ ;  /* 0x0080000002027824 */ /* 0x000fc600078e00ff */
[----:B------:R-:W-:-:S04]  /*1b10*/  FFMA R12, R5, 1.4426950216293334961, -R12 ;  /* 0x3fb8aa3b050c7823 */ /* 0x000fc8000000080c */
[----:B------:R-:W-:-:S04]  /*1b20*/  FFMA R12, R5, 1.925963033500011079e-08, R12 ;  /* 0x32a57060050c7823 */ /* 0x000fc8000000000c */
[----:B------:R-:W0:Y:S02]  /*1b30*/  MUFU.EX2 R5, R12 ;  /* 0x0000000c00057308 */ /* 0x000e240000000800 */
[----:B0-----:R-:W-:-:S04]  /*1b40*/  FMUL R2, R2, R5 ;  /* 0x0000000502027220 */ /* 0x001fc80000400000 */
[----:B------:R-:W-:Y:S01]  /*1b50*/  FADD R3, R3, R2 ;  /* 0x0000000203037221 */ /* 0x000fe20000000000 */
[----:B------:R2:W-:Y:S06]  /*1b60*/  STG.E desc[UR6][R6.64], R2 ;  /* 0x0000000206007986 */ /* 0x0005ec000c101906 */
.L_x_5:
[----:B-1----:R-:W1:Y:S02]  /*1b70*/  LDC.64 R12, c[0x0][0x398] ;  /* 0x0000e600ff0c7b82 */ /* 0x002e640000000a00 */
[----:B-1----:R-:W-:-:S04]  /*1b80*/  ISETP.GE.U32.AND P0, PT, R12, 0x1, PT ;  /* 0x000000010c00780c */ /* 0x002fc80003f06070 */
[----:B------:R-:W-:-:S13]  /*1b90*/  ISETP.GE.AND.EX P0, PT, R13, RZ, PT, P0 ;  /* 0x000000ff0d00720c */ /* 0x000fda0003f06300 */
[----:B------:R-:W-:Y:S05]  /*1ba0*/  @!P0 EXIT ;  /* 0x000000000000894d */ /* 0x000fea0003800000 */
[C---:B------:R-:W-:Y:S01]  /*1bb0*/  ISETP.GE.U32.AND P0, PT, R12.reuse, 0x8, PT ;  /* 0x000000080c00780c */ /* 0x040fe20003f06070 */
[----:B--2---:R-:W-:Y:S01]  /*1bc0*/  HFMA2 R7, -RZ, RZ, 0, 0 ;  /* 0x00000000ff077431 */ /* 0x004fe200000001ff */
[----:B------:R-:W-:Y:S01]  /*1bd0*/  LOP3.LUT R18, R12, 0x7, RZ, 0xc0, !PT ;  /* 0x000000070c127812 */ /* 0x000fe200078ec0ff */
[----:B-----5:R-:W-:Y:S01]  /*1be0*/  IMAD.MOV.U32 R5, RZ, RZ, RZ ;  /* 0x000000ffff057224 */ /* 0x020fe200078e00ff */
[----:B------:R-:W-:-:S13]  /*1bf0*/  ISETP.GE.U32.AND.EX P0, PT, R13, RZ, PT, P0 ;  /* 0x000000ff0d00720c */ /* 0x000fda0003f06100 */
[----:B------:R-:W-:Y:S05]  /*1c00*/  @!P0 BRA `(.L_x_10) ;  /* 0x0000000800548947 */ /* 0x000fea0003800000 */
[----:B------:R-:W0:Y:S01]  /*1c10*/  LDCU.64 UR8, c[0x0][0x390] ;  /* 0x00007200ff0877ac */ /* 0x000e220008000a00 */
[----:B------:R-:W-:Y:S02]  /*1c20*/  IADD3 R0, P0, PT, R0, 0x10, RZ ;  /* 0x0000001000007810 */ /* 0x000fe40007f1e0ff */
[----:B------:R-:W-:Y:S01]  /*1c30*/  LOP3.LUT R5, R12, 0xfffffff8, RZ, 0xc0, !PT ;  /* 0xfffffff80c057812 */ /* 0x000fe200078ec0ff */
[----:B------:R-:W1:Y:S01]  /*1c40*/  LDCU.64 UR4, c[0x0][0x388] ;  /* 0x00007100ff0477ac */ /* 0x000e620008000a00 */
[----:B------:R-:W-:Y:S01]  /*1c50*/  LOP3.LUT R7, R13, 0x7fffffff, RZ, 0xc0, !PT ;  /* 0x7fffffff0d077812 */ /* 0x000fe200078ec0ff */
[----:B------:R-:W-:Y:S02]  /*1c60*/  IMAD.X R17, RZ, RZ, R8, P0 ;  /* 0x000000ffff117224 */ /* 0x000fe400000e0608 */
[----:B------:R-:W-:Y:S01]  /*1c70*/  IMAD.MOV.U32 R20, RZ, RZ, R5 ;  /* 0x000000ffff147224 */ /* 0x000fe200078e0005 */
[----:B------:R-:W-:Y:S02]  /*1c80*/  MOV R21, R7 ;  /* 0x0000000700157202 */ /* 0x000fe40000000f00 */
[----:B0-----:R-:W-:-:S02]  /*1c90*/  IADD3 R14, P1, PT, R0, UR8, RZ ;  /* 0x00000008000e7c10 */ /* 0x001fc4000ff3e0ff */
[----:B-1----:R-:W-:Y:S02]  /*1ca0*/  IADD3 R8, P0, PT, R0, UR4, RZ ;  /* 0x0000000400087c10 */ /* 0x002fe4000ff1e0ff */
[C---:B------:R-:W-:Y:S02]  /*1cb0*/  IADD3.X R15, PT, PT, R17.reuse, UR9, RZ, P1, !PT ;  /* 0x00000009110f7c10 */ /* 0x040fe40008ffe4ff */
[----:B------:R-:W-:-:S09]  /*1cc0*/  IADD3.X R17, PT, PT, R17, UR5, RZ, P0, !PT ;  /* 0x0000000511117c10 */ /* 0x000fd200087fe4ff */
.L_x_27:
[----:B-1----:R-:W2:Y:S01]  /*1cd0*/  LDG.E R0, desc[UR6][R14.64+-0x10] ;  /* 0xfffff0060e007981 */ /* 0x002ea2000c1e1900 */
[----:B------:R-:W0:Y:S01]  /*1ce0*/  MUFU.RCP R2, R3 ;  /* 0x0000000300027308 */ /* 0x000e220000001000 */
[----:B------:R-:W-:Y:S01]  /*1cf0*/  IADD3 R20, P0, PT, R20, -0x8, RZ ;  /* 0xfffffff814147810 */ /* 0x000fe20007f1e0ff */
[----:B------:R-:W-:Y:S01]  /*1d00*/  BSSY.RECONVERGENT B2, `(.L_x_11) ;  /* 0x0000010000027945 */ /* 0x000fe20003800200 */
[----:B------:R-:W-:Y:S02]  /*1d10*/  IMAD.MOV.U32 R12, RZ, RZ, R8 ;  /* 0x000000ffff0c7224 */ /* 0x000fe400078e0008 */
[----:B------:R-:W-:Y:S01]  /*1d20*/  IADD3.X R21, PT, PT, R21, -0x1, RZ, P0, !PT ;  /* 0xffffffff15157810 */ /* 0x000fe200007fe4ff */
[----:B------:R-:W-:Y:S01]  /*1d30*/  IMAD.MOV.U32 R13, RZ, RZ, R17 ;  /* 0x000000ffff0d7224 */ /* 0x000fe200078e0011 */
[----:B------:R-:W-:-:S04]  /*1d40*/  ISETP.NE.U32.AND P0, PT, R20, RZ, PT ;  /* 0x000000ff1400720c */ /* 0x000fc80003f05070 */
[----:B------:R-:W-:Y:S01]  /*1d50*/  ISETP.NE.AND.EX P0, PT, R21, RZ, PT, P0 ;  /* 0x000000ff1500720c */ /* 0x000fe20003f05300 */
[----:B0-----:R-:W-:-:S04]  /*1d60*/  FFMA R9, R2, -R3, 1 ;  /* 0x3f80000002097423 */ /* 0x001fc80000000803 */
[----:B------:R-:W-:Y:S01]  /*1d70*/  FFMA R9, R2, R9, R2 ;  /* 0x0000000902097223 */ /* 0x000fe20000000002 */
[----:B--2---:R-:W0:Y:S03]  /*1d80*/  FCHK P1, R0, R3 ;  /* 0x0000000300007302 */ /* 0x004e260000020000 */
[----:B------:R-:W-:-:S04]  /*1d90*/  FFMA R2, R0, R9, RZ ;  /* 0x0000000900027223 */ /* 0x000fc800000000ff */
[----:B------:R-:W-:-:S04]  /*1da0*/  FFMA R6, R2, -R3, R0 ;  /* 0x8000000302067223 */ /* 0x000fc80000000000 */
[----:B------:R-:W-:Y:S01]  /*1db0*/  FFMA R9, R9, R6, R2 ;  /* 0x0000000609097223 */ /* 0x000fe20000000002 */
[----:B0-----:R-:W-:Y:S06]  /*1dc0*/  @!P1 BRA `(.L_x_12) ;  /* 0x00000000000c9947 */ /* 0x001fec0003800000 */
[----:B------:R-:W-:-:S07]  /*1dd0*/  MOV R2, 0x1df0 ;  /* 0x00001df000027802 */ /* 0x000fce0000000f00 */
[----:B------:R-:W-:Y:S05]  /*1de0*/  CALL.REL.NOINC `($__internal_0_$__cuda_sm3x_div_rn_noftz_f32_slowpath) ;  /* 0x0000001000687944 */ /* 0x000fea0003c00000 */
[----:B------:R-:W-:-:S07]  /*1df0*/  MOV R9, R0 ;  /* 0x0000000000097202 */ /* 0x000fce0000000f00 */
.L_x_12:
[----:B------:R-:W-:Y:S05]  /*1e00*/  BSYNC.RECONVERGENT B2 ;  /* 0x0000000000027941 */ /* 0x000fea0003800200 */
.L_x_11:
[----:B------:R0:W-:Y:S04]  /*1e10*/  STG.E desc[UR6][R12.64+-0x10], R9 ;  /* 0xfffff0090c007986 */ /* 0x0001e8000c101906 */
[----:B------:R-:W2:Y:S01]  /*1e20*/  LDG.E R19, desc[UR6][R14.64+-0xc] ;  /* 0xfffff4060e137981 */ /* 0x000ea2000c1e1900 */
[----:B------:R-:W1:Y:S01]  /*1e30*/  MUFU.RCP R0, R3 ;  /* 0x0000000300007308 */ /* 0x000e620000001000 */
[----:B------:R-:W-:Y:S01]  /*1e40*/  BSSY.RECONVERGENT B2, `(.L_x_13) ;  /* 0x000000c000027945 */ /* 0x000fe20003800200 */
[----:B-1----:R-:W-:-:S04]  /*1e50*/  FFMA R17, R0, -R3, 1 ;  /* 0x3f80000000117423 */ /* 0x002fc80000000803 */
[----:B------:R-:W-:Y:S02]  /*1e60*/  FFMA R0, R0, R17, R0 ;  /* 0x0000001100007223 */ /* 0x000fe40000000000 */
[----:B--2---:R-:W1:Y:S02]  /*1e70*/  FCHK P1, R19, R3 ;  /* 0x0000000313007302 */ /* 0x004e640000020000 */
[----:B------:R-:W-:-:S04]  /*1e80*/  FFMA R2, R0, R19, RZ ;  /* 0x0000001300027223 */ /* 0x000fc800000000ff */
[----:B------:R-:W-:-:S04]  /*1e90*/  FFMA R17, R2, -R3, R19 ;  /* 0x8000000302117223 */ /* 0x000fc80000000013 */
[----:B------:R-:W-:Y:S01]  /*1ea0*/  FFMA R17, R0, R17, R2 ;  /* 0x0000001100117223 */ /* 0x000fe20000000002 */
[----:B01----:R-:W-:Y:S06]  /*1eb0*/  @!P1 BRA `(.L_x_14) ;  /* 0x0000000000109947 */ /* 0x003fec0003800000 */
[----:B------:R-:W-:Y:S01]  /*1ec0*/  IMAD.MOV.U32 R0, RZ, RZ, R19 ;  /* 0x000000ffff007224 */ /* 0x000fe200078e0013 */
[----:B------:R-:W-:-:S07]  /*1ed0*/  MOV R2, 0x1ef0 ;  /* 0x00001ef000027802 */ /* 0x000fce0000000f00 */
[----:B------:R-:W-:Y:S05]  /*1ee0*/  CALL.REL.NOINC `($__internal_0_$__cuda_sm3x_div_rn_noftz_f32_slowpath) ;  /* 0x0000001000287944 */ /* 0x000fea0003c00000 */
[----:B------:R-:W-:-:S07]  /*1ef0*/  IMAD.MOV.U32 R17, RZ, RZ, R0 ;  /* 0x000000ffff117224 */ /* 0x000fce00078e0000 */
.L_x_14:
[----:B------:R-:W-:Y:S05]  /*1f00*/  BSYNC.RECONVERGENT B2 ;  /* 0x0000000000027941 */ /* 0x000fea0003800200 */
.L_x_13:
        /* <DEDUP_REMOVED lines=11> */
[----:B------:R-:W-:Y:S02]  /*1fc0*/  MOV R0, R19 ;  /* 0x0000001300007202 */ /* 0x000fe40000000f00 */
[----:B------:R-:W-:-:S07]  /*1fd0*/  MOV R2, 0x1ff0 ;  /* 0x00001ff000027802 */ /* 0x000fce0000000f00 */
[----:B------:R-:W-:Y:S05]  /*1fe0*/  CALL.REL.NOINC `($__internal_0_$__cuda_sm3x_div_rn_noftz_f32_slowpath) ;  /* 0x0000000c00e87944 */ /* 0x000fea0003c00000 */
[----:B------:R-:W-:-:S07]  /*1ff0*/  IMAD.MOV.U32 R9, RZ, RZ, R0 ;  /* 0x000000ffff097224 */ /* 0x000fce00078e0000 */
.L_x_16:
[----:B------:R-:W-:Y:S05]  /*2000*/  BSYNC.RECONVERGENT B2 ;  /* 0x0000000000027941 */ /* 0x000fea0003800200 */
.L_x_15:
        /* <DEDUP_REMOVED lines=14> */
[----:B------:R-:W-:-:S07]  /*20f0*/  MOV R17, R0 ;  /* 0x0000000000117202 */ /* 0x000fce0000000f00 */
.L_x_18:
[----:B------:R-:W-:Y:S05]  /*2100*/  BSYNC.RECONVERGENT B2 ;  /* 0x0000000000027941 */ /* 0x000fea0003800200 */
.L_x_17:
        /* <DEDUP_REMOVED lines=15> */
.L_x_20:
[----:B------:R-:W-:Y:S05]  /*2200*/  BSYNC.RECONVERGENT B2 ;  /* 0x0000000000027941 */ /* 0x000fea0003800200 */
.L_x_19:
        /* <DEDUP_REMOVED lines=15> */
.L_x_22:
[----:B------:R-:W-:Y:S05]  /*2300*/  BSYNC.RECONVERGENT B2 ;  /* 0x0000000000027941 */ /* 0x000fea0003800200 */
.L_x_21:
        /* <DEDUP_REMOVED lines=15> */
.L_x_24:
[----:B------:R-:W-:Y:S05]  /*2400*/  BSYNC.RECONVERGENT B2 ;  /* 0x0000000000027941 */ /* 0x000fea0003800200 */
.L_x_23:
        /* <DEDUP_REMOVED lines=14> */
.L_x_26:
[----:B------:R-:W-:Y:S05]  /*24f0*/  BSYNC.RECONVERGENT B2 ;  /* 0x0000000000027941 */ /* 0x000fea0003800200 */
.L_x_25:
[----:B------:R1:W-:Y:S01]  /*2500*/  STG.E desc[UR6][R12.64+0xc], R0 ;  /* 0x00000c000c007986 */ /* 0x0003e2000c101906 */
[----:B------:R-:W-:Y:S02]  /*2510*/  IADD3 R8, P2, PT, R12, 0x20, RZ ;  /* 0x000000200c087810 */ /* 0x000fe40007f5e0ff */
[----:B------:R-:W-:-:S03]  /*2520*/  IADD3 R14, P1, PT, R14, 0x20, RZ ;  /* 0x000000200e0e7810 */ /* 0x000fc60007f3e0ff */
[----:B------:R-:W-:Y:S01]  /*2530*/  IMAD.X R17, RZ, RZ, R13, P2 ;  /* 0x000000ffff117224 */ /* 0x000fe200010e060d */
[----:B------:R-:W-:Y:S01]  /*2540*/  IADD3.X R15, PT, PT, RZ, R15, RZ, P1, !PT ;  /* 0x0000000fff0f7210 */ /* 0x000fe20000ffe4ff */
[----:B------:R-:W-:Y:S08]  /*2550*/  @P0 BRA `(.L_x_27) ;  /* 0xfffffff400dc0947 */ /* 0x000ff0000383ffff */
.L_x_10:
[----:B------:R-:W-:-:S04]  /*2560*/  ISETP.NE.U32.AND P0, PT, R18, RZ, PT ;  /* 0x000000ff1200720c */ /* 0x000fc80003f05070 */
[----:B------:R-:W-:-:S13]  /*2570*/  ISETP.NE.AND.EX P0, PT, RZ, RZ, PT, P0 ;  /* 0x000000ffff00720c */ /* 0x000fda0003f05300 */
[----:B------:R-:W-:Y:S05]  /*2580*/  @!P0 EXIT ;  /* 0x000000000000894d */ /* 0x000fea0003800000 */
[----:B------:R-:W2:Y:S01]  /*2590*/  LDCU UR4, c[0x0][0x398] ;  /* 0x00007300ff0477ac */ /* 0x000ea20008000800 */
[----:B------:R-:W-:-:S04]  /*25a0*/  ISETP.GE.U32.AND P0, PT, R18, 0x4, PT ;  /* 0x000000041200780c */ /* 0x000fc80003f06070 */
[----:B------:R-:W-:Y:S01]  /*25b0*/  ISETP.GE.U32.AND.EX P0, PT, RZ, RZ, PT, P0 ;  /* 0x000000ffff00720c */ /* 0x000fe20003f06100 */
[----:B--2---:R-:W-:-:S12]  /*25c0*/  ULOP3.LUT UR4, UR4, 0x3, URZ, 0xc0, !UPT ;  /* 0x0000000304047892 */ /* 0x004fd8000f8ec0ff */
[----:B------:R-:W-:Y:S05]  /*25d0*/  @!P0 BRA `(.L_x_28) ;  /* 0x00000004002c8947 */ /* 0x000fea0003800000 */
[----:B------:R-:W0:Y:S01]  /*25e0*/  LDCU.64 UR8, c[0x0][0x390] ;  /* 0x00007200ff0877ac */ /* 0x000e220008000a00 */
[----:B-1----:R-:W-:-:S04]  /*25f0*/  IADD3 R12, P0, PT, R5, R10, RZ ;  /* 0x0000000a050c7210 */ /* 0x002fc80007f1e0ff */
[----:B------:R-:W-:Y:S01]  /*2600*/  IADD3.X R9, PT, PT, R7, R4, RZ, P0, !PT ;  /* 0x0000000407097210 */ /* 0x000fe200007fe4ff */
[----:B------:R-:W-:-:S03]  /*2610*/  IMAD.SHL.U32 R13, R12, 0x4, RZ ;  /* 0x000000040c0d7824 */ /* 0x000fc600078e00ff */
[----:B------:R-:W-:Y:S02]  /*2620*/  SHF.L.U64.HI R12, R12, 0x2, R9 ;  /* 0x000000020c0c7819 */ /* 0x000fe40000010209 */
[----:B0-----:R-:W-:-:S04]  /*2630*/  IADD3 R14, P0, PT, R13, UR8, RZ ;  /* 0x000000080d0e7c10 */ /* 0x001fc8000ff1e0ff */
[----:B------:R-:W-:-:S05]  /*2640*/  IADD3.X R15, PT, PT, R12, UR9, RZ, P0, !PT ;  /* 0x000000090c0f7c10 */ /* 0x000fca00087fe4ff */
[----:B------:R-:W2:Y:S01]  /*2650*/  LDG.E R17, desc[UR6][R14.64] ;  /* 0x000000060e117981 */ /* 0x000ea2000c1e1900 */
[----:B------:R-:W0:Y:S01]  /*2660*/  MUFU.RCP R0, R3 ;  /* 0x0000000300007308 */ /* 0x000e220000001000 */
[----:B------:R-:W-:Y:S01]  /*2670*/  BSSY.RECONVERGENT B2, `(.L_x_29) ;  /* 0x000000c000027945 */ /* 0x000fe20003800200 */
[----:B0-----:R-:W-:-:S04]  /*2680*/  FFMA R9, R0, -R3, 1 ;  /* 0x3f80000000097423 */ /* 0x001fc80000000803 */
[----:B------:R-:W-:Y:S02]  /*2690*/  FFMA R0, R0, R9, R0 ;  /* 0x0000000900007223 */ /* 0x000fe40000000000 */
[----:B--2---:R-:W0:Y:S02]  /*26a0*/  FCHK P0, R17, R3 ;  /* 0x0000000311007302 */ /* 0x004e240000000000 */
[----:B------:R-:W-:-:S04]  /*26b0*/  FFMA R2, R0, R17, RZ ;  /* 0x0000001100027223 */ /* 0x000fc800000000ff */
[----:B------:R-:W-:-:S04]  /*26c0*/  FFMA R9, R2, -R3, R17 ;  /* 0x8000000302097223 */ /* 0x000fc80000000011 */
[----:B------:R-:W-:Y:S01]  /*26d0*/  FFMA R9, R0, R9, R2 ;  /* 0x0000000900097223 */ /* 0x000fe20000000002 */
[----:B0-----:R-:W-:Y:S06]  /*26e0*/  @!P0 BRA `(.L_x_30) ;  /* 0x0000000000108947 */ /* 0x001fec0003800000 */
[----:B------:R-:W-:Y:S02]  /*26f0*/  MOV R0, R17 ;  /* 0x0000001100007202 */ /* 0x000fe40000000f00 */
[----:B------:R-:W-:-:S07]  /*2700*/  MOV R2, 0x2720 ;  /* 0x0000272000027802 */ /* 0x000fce0000000f00 */
[----:B------:R-:W-:Y:S05]  /*2710*/  CALL.REL.NOINC `($__internal_0_$__cuda_sm3x_div_rn_noftz_f32_slowpath) ;  /* 0x00000008001c7944 */ /* 0x000fea0003c00000 */
[----:B------:R-:W-:-:S07]  /*2720*/  IMAD.MOV.U32 R9, RZ, RZ, R0 ;  /* 0x000000ffff097224 */ /* 0x000fce00078e0000 */
.L_x_30:
[----:B------:R-:W-:Y:S05]  /*2730*/  BSYNC.RECONVERGENT B2 ;  /* 0x0000000000027941 */ /* 0x000fea0003800200 */
.L_x_29:
[----:B------:R-:W0:Y:S02]  /*2740*/  LDCU.64 UR8, c[0x0][0x388] ;  /* 0x00007100ff0877ac */ /* 0x000e240008000a00 */
[----:B0-----:R-:W-:-:S04]  /*2750*/  IADD3 R20, P0, PT, R13, UR8, RZ ;  /* 0x000000080d147c10 */ /* 0x001fc8000ff1e0ff */
[----:B------:R-:W-:-:S05]  /*2760*/  IADD3.X R21, PT, PT, R12, UR9, RZ, P0, !PT ;  /* 0x000000090c157c10 */ /* 0x000fca00087fe4ff */
        /* <DEDUP_REMOVED lines=15> */
.L_x_32:
[----:B------:R-:W-:Y:S05]  /*2860*/  BSYNC.RECONVERGENT B2 ;  /* 0x0000000000027941 */ /* 0x000fea0003800200 */
.L_x_31:
        /* <DEDUP_REMOVED lines=15> */
.L_x_34:
[----:B------:R-:W-:Y:S05]  /*2960*/  BSYNC.RECONVERGENT B2 ;  /* 0x0000000000027941 */ /* 0x000fea0003800200 */
.L_x_33:
        /* <DEDUP_REMOVED lines=14> */
.L_x_36:
[----:B------:R-:W-:Y:S05]  /*2a50*/  BSYNC.RECONVERGENT B2 ;  /* 0x0000000000027941 */ /* 0x000fea0003800200 */
.L_x_35:
[----:B------:R2:W-:Y:S01]  /*2a60*/  STG.E desc[UR6][R20.64+0xc], R0 ;  /* 0x00000c0014007986 */ /* 0x0005e2000c101906 */
[----:B------:R-:W-:-:S05]  /*2a70*/  IADD3 R5, P0, PT, R5, 0x4, RZ ;  /* 0x0000000405057810 */ /* 0x000fca0007f1e0ff */
[----:B------:R-:W-:-:S08]  /*2a80*/  IMAD.X R7, RZ, RZ, R7, P0 ;  /* 0x000000ffff077224 */ /* 0x000fd000000e0607 */
.L_x_28:
[----:B------:R-:W-:-:S04]  /*2a90*/  ISETP.NE.U32.AND P0, PT, RZ, UR4, PT ;  /* 0x00000004ff007c0c */ /* 0x000fc8000bf05070 */
[----:B------:R-:W-:-:S13]  /*2aa0*/  ISETP.NE.AND.EX P0, PT, RZ, RZ, PT, P0 ;  /* 0x000000ffff00720c */ /* 0x000fda0003f05300 */
[----:B------:R-:W-:Y:S05]  /*2ab0*/  @!P0 EXIT ;  /* 0x000000000000894d */ /* 0x000fea0003800000 */
[----:B------:R-:W-:-:S04]  /*2ac0*/  UISETP.NE.U32.AND UP0, UPT, UR4, 0x1, UPT ;  /* 0x000000010400788c */ /* 0x000fc8000bf05070 */
[----:B------:R-:W-:-:S09]  /*2ad0*/  UISETP.NE.AND.EX UP0, UPT, URZ, URZ, UPT, UP0 ;  /* 0x000000ffff00728c */ /* 0x000fd2000bf05300 */
[----:B------:R-:W-:Y:S05]  /*2ae0*/  BRA.U !UP0, `(.L_x_37) ;  /* 0x0000000108ac7547 */ /* 0x000fea000b800000 */
[----:B------:R-:W0:Y:S01]  /*2af0*/  LDCU.64 UR4, c[0x0][0x390] ;  /* 0x00007200ff0477ac */ /* 0x000e220008000a00 */
[----:B-1----:R-:W-:-:S04]  /*2b00*/  IADD3 R13, P0, PT, R5, R10, RZ ;  /* 0x0000000a050d7210 */ /* 0x002fc80007f1e0ff */
[----:B--2---:R-:W-:Y:S01]  /*2b10*/  IADD3.X R0, PT, PT, R7, R4, RZ, P0, !PT ;  /* 0x0000000407007210 */ /* 0x004fe200007fe4ff */
        /* <DEDUP_REMOVED lines=18> */
.L_x_39:
[----:B------:R-:W-:Y:S05]  /*2c40*/  BSYNC.RECONVERGENT B2 ;  /* 0x0000000000027941 */ /* 0x000fea0003800200 */
.L_x_38:
        /* <DEDUP_REMOVED lines=17> */
.L_x_41:
[----:B------:R-:W-:Y:S05]  /*2d60*/  BSYNC.RECONVERGENT B2 ;  /* 0x0000000000027941 */ /* 0x000fea0003800200 */
.L_x_40:
[----:B------:R3:W-:Y:S01]  /*2d70*/  STG.E desc[UR6][R12.64+0x4], R0 ;  /* 0x000004000c007986 */ /* 0x0007e2000c101906 */
[----:B------:R-:W-:-:S05]  /*2d80*/  IADD3 R5, P0, PT, R5, 0x2, RZ ;  /* 0x0000000205057810 */ /* 0x000fca0007f1e0ff */
[----:B------:R-:W-:-:S08]  /*2d90*/  IMAD.X R7, RZ, RZ, R7, P0 ;  /* 0x000000ffff077224 */ /* 0x000fd000000e0607 */
.L_x_37:
[----:B-123--:R-:W1:Y:S02]  /*2da0*/  LDC R0, c[0x0][0x398] ;  /* 0x0000e600ff007b82 */ /* 0x00ee640000000800 */
[----:B-1----:R-:W-:-:S04]  /*2db0*/  LOP3.LUT R0, R0, 0x1, RZ, 0xc0, !PT ;  /* 0x0000000100007812 */ /* 0x002fc800078ec0ff */
[----:B------:R-:W-:-:S04]  /*2dc0*/  ISETP.NE.U32.AND P0, PT, R0, 0x1, PT ;  /* 0x000000010000780c */ /* 0x000fc80003f05070 */
[----:B------:R-:W-:-:S13]  /*2dd0*/  ISETP.NE.U32.AND.EX P0, PT, RZ, RZ, PT, P0 ;  /* 0x000000ffff00720c */ /* 0x000fda0003f05100 */
[----:B------:R-:W-:Y:S05]  /*2de0*/  @P0 EXIT ;  /* 0x000000000000094d */ /* 0x000fea0003800000 */
[----:B------:R-:W1:Y:S01]  /*2df0*/  LDCU.64 UR4, c[0x0][0x390] ;  /* 0x00007200ff0477ac */ /* 0x000e620008000a00 */
[----:B------:R-:W-:-:S04]  /*2e00*/  IADD3 R5, P0, PT, R5, R10, RZ ;  /* 0x0000000a05057210 */ /* 0x000fc80007f1e0ff */
[----:B------:R-:W-:Y:S01]  /*2e10*/  IADD3.X R0, PT, PT, R7, R4, RZ, P0, !PT ;  /* 0x0000000407007210 */ /* 0x000fe200007fe4ff */
[----:B------:R-:W-:-:S03]  /*2e20*/  IMAD.SHL.U32 R4, R5, 0x4, RZ ;  /* 0x0000000405047824 */ /* 0x000fc600078e00ff */
[----:B------:R-:W-:Y:S02]  /*2e30*/  SHF.L.U64.HI R5, R5, 0x2, R0 ;  /* 0x0000000205057819 */ /* 0x000fe40000010200 */
[----:B-1----:R-:W-:-:S04]  /*2e40*/  IADD3 R6, P0, PT, R4, UR4, RZ ;  /* 0x0000000404067c10 */ /* 0x002fc8000ff1e0ff */
[----:B------:R-:W-:-:S06]  /*2e50*/  IADD3.X R7, PT, PT, R5, UR5, RZ, P0, !PT ;  /* 0x0000000505077c10 */ /* 0x000fcc00087fe4ff */
        /* <DEDUP_REMOVED lines=9> */
[----:B-1----:R-:W-:Y:S06]  /*2ef0*/  @!P0 BRA `(.L_x_43) ;  /* 0x00000000000c8947 */ /* 0x002fec0003800000 */
[----:B------:R-:W-:Y:S02]  /*2f00*/  MOV R0, R7 ;  /* 0x0000000700007202 */ /* 0x000fe40000000f00 */
[----:B------:R-:W-:-:S07]  /*2f10*/  MOV R2, 0x2f30 ;  /* 0x00002f3000027802 */ /* 0x000fce0000000f00 */
[----:B0-----:R-:W-:Y:S05]  /*2f20*/  CALL.REL.NOINC `($__internal_0_$__cuda_sm3x_div_rn_noftz_f32_slowpath) ;  /* 0x0000000000187944 */ /* 0x001fea0003c00000 */
.L_x_43:
[----:B------:R-:W-:Y:S05]  /*2f30*/  BSYNC.RECONVERGENT B2 ;  /* 0x0000000000027941 */ /* 0x000fea0003800200 */
.L_x_42:
[----:B------:R-:W1:Y:S02]  /*2f40*/  LDCU.64 UR4, c[0x0][0x388] ;  /* 0x00007100ff0477ac */ /* 0x000e640008000a00 */
[----:B-1----:R-:W-:-:S04]  /*2f50*/  IADD3 R4, P0, PT, R4, UR4, RZ ;  /* 0x0000000404047c10 */ /* 0x002fc8000ff1e0ff */
[----:B------:R-:W-:-:S05]  /*2f60*/  IADD3.X R5, PT, PT, R5, UR5, RZ, P0, !PT ;  /* 0x0000000505057c10 */ /* 0x000fca00087fe4ff */
[----:B------:R-:W-:Y:S01]  /*2f70*/  STG.E desc[UR6][R4.64], R0 ;  /* 0x0000000004007986 */ /* 0x000fe2000c101906 */
[----:B------:R-:W-:Y:S05]  /*2f80*/  EXIT ;  /* 0x000000000000794d */ /* 0x000fea0003800000 */
        .weak           $__internal_0_$__cuda_sm3x_div_rn_noftz_f32_slowpath
        .type           $__internal_0_$__cuda_sm3x_div_rn_noftz_f32_slowpath,@function
        .size           $__internal_0_$__cuda_sm3x_div_rn_noftz_f32_slowpath,(.L_x_133 - $__internal_0_$__cuda_sm3x_div_rn_noftz_f32_slowpath)
$__internal_0_$__cuda_sm3x_div_rn_noftz_f32_slowpath:
[--C-:B------:R-:W-:Y:S01]  /*2f90*/  SHF.R.U32.HI R6, RZ, 0x17, R3.reuse ;  /* 0x00000017ff067819 */ /* 0x100fe20000011603 */
[----:B------:R-:W-:Y:S01]  /*2fa0*/  BSSY.RECONVERGENT B0, `(.L_x_44) ;  /* 0x0000063000007945 */ /* 0x000fe20003800200 */
[----:B------:R-:W-:Y:S01]  /*2fb0*/  SHF.R.U32.HI R9, RZ, 0x17, R0 ;  /* 0x00000017ff097819 */ /* 0x000fe20000011600 */
[----:B------:R-:W-:Y:S01]  /*2fc0*/  IMAD.MOV.U32 R19, RZ, RZ, R3 ;  /* 0x000000ffff137224 */ /* 0x000fe200078e0003 */
[----:B------:R-:W-:Y:S02]  /*2fd0*/  LOP3.LUT R6, R6, 0xff, RZ, 0xc0, !PT ;  /* 0x000000ff06067812 */ /* 0x000fe400078ec0ff */
[----:B------:R-:W-:-:S03]  /*2fe0*/  LOP3.LUT R9, R9, 0xff, RZ, 0xc0, !PT ;  /* 0x000000ff09097812 */ /* 0x000fc600078ec0ff */
[----:B------:R-:W-:Y:S01]  /*2ff0*/  VIADD R16, R6, 0xffffffff ;  /* 0xffffffff06107836 */ /* 0x000fe20000000000 */
[----:B------:R-:W-:-:S04]  /*3000*/  IADD3 R17, PT, PT, R9, -0x1, RZ ;  /* 0xffffffff09117810 */ /* 0x000fc80007ffe0ff */
[----:B------:R-:W-:-:S04]  /*3010*/  ISETP.GT.U32.AND P1, PT, R16, 0xfd, PT ;  /* 0x000000fd1000780c */ /* 0x000fc80003f24070 */
[----:B------:R-:W-:-:S13]  /*3020*/  ISETP.GT.U32.OR P1, PT, R17, 0xfd, P1 ;  /* 0x000000fd1100780c */ /* 0x000fda0000f24470 */
[----:B------:R-:W-:Y:S01]  /*3030*/  @!P1 MOV R8, RZ ;  /* 0x000000ff00089202 */ /* 0x000fe20000000f00 */
[----:B------:R-:W-:Y:S06]  /*3040*/  @!P1 BRA `(.L_x_45) ;  /* 0x00000000005c9947 */ /* 0x000fec0003800000 */
[----:B------:R-:W-:Y:S02]  /*3050*/  FSETP.GTU.FTZ.AND P1, PT, |R0|, +INF , PT ;  /* 0x7f8000000000780b */ /* 0x000fe40003f3c200 */
[----:B------:R-:W-:-:S04]  /*3060*/  FSETP.GTU.FTZ.AND P2, PT, |R3|, +INF , PT ;  /* 0x7f8000000300780b */ /* 0x000fc80003f5c200 */
[----:B------:R-:W-:-:S13]  /*3070*/  PLOP3.LUT P1, PT, P1, P2, PT, 0xf8, 0x8f ;  /* 0x00000000008f781c */ /* 0x000fda0000f25f70 */
[----:B------:R-:W-:Y:S05]  /*3080*/  @P1 BRA `(.L_x_46) ;  /* 0x00000004004c1947 */ /* 0x000fea0003800000 */
[----:B------:R-:W-:-:S13]  /*3090*/  LOP3.LUT P1, RZ, R19, 0x7fffffff, R0, 0xc8, !PT ;  /* 0x7fffffff13ff7812 */ /* 0x000fda000782c800 */
[----:B------:R-:W-:Y:S05]  /*30a0*/  @!P1 BRA `(.L_x_47) ;  /* 0x00000004003c9947 */ /* 0x000fea0003800000 */
[C---:B------:R-:W-:Y:S02]  /*30b0*/  FSETP.NEU.FTZ.AND P3, PT, |R0|.reuse, +INF , PT ;  /* 0x7f8000000000780b */ /* 0x040fe40003f7d200 */
[----:B------:R-:W-:Y:S02]  /*30c0*/  FSETP.NEU.FTZ.AND P2, PT, |R3|, +INF , PT ;  /* 0x7f8000000300780b */ /* 0x000fe40003f5d200 */
[----:B------:R-:W-:-:S11]  /*30d0*/  FSETP.NEU.FTZ.AND P1, PT, |R0|, +INF , PT ;  /* 0x7f8000000000780b */ /* 0x000fd60003f3d200 */
[----:B------:R-:W-:Y:S05]  /*30e0*/  @!P2 BRA !P3, `(.L_x_47) ;  /* 0x00000004002ca947 */ /* 0x000fea0005800000 */
[----:B------:R-:W-:-:S04]  /*30f0*/  LOP3.LUT P3, RZ, R0, 0x7fffffff, RZ, 0xc0, !PT ;  /* 0x7fffffff00ff7812 */ /* 0x000fc8000786c0ff */
[----:B------:R-:W-:-:S13]  /*3100*/  PLOP3.LUT P2, PT, P2, P3, PT, 0x2f, 0xf2 ;  /* 0x0000000000f2781c */ /* 0x000fda0001746577 */
[----:B------:R-:W-:Y:S05]  /*3110*/  @P2 BRA `(.L_x_48) ;  /* 0x0000000400182947 */ /* 0x000fea0003800000 */
[----:B------:R-:W-:-:S04]  /*3120*/  LOP3.LUT P2, RZ, R19, 0x7fffffff, RZ, 0xc0, !PT ;  /* 0x7fffffff13ff7812 */ /* 0x000fc8000784c0ff */
[----:B------:R-:W-:-:S13]  /*3130*/  PLOP3.LUT P1, PT, P1, P2, PT, 0x2f, 0xf2 ;  /* 0x0000000000f2781c */ /* 0x000fda0000f24577 */
[----:B------:R-:W-:Y:S05]  /*3140*/  @P1 BRA `(.L_x_49) ;  /* 0x0000000400001947 */ /* 0x000fea0003800000 */
[----:B------:R-:W-:Y:S02]  /*3150*/  ISETP.GE.AND P1, PT, R17, RZ, PT ;  /* 0x000000ff1100720c */ /* 0x000fe40003f26270 */
[----:B------:R-:W-:-:S11]  /*3160*/  ISETP.GE.AND P2, PT, R16, RZ, PT ;  /* 0x000000ff1000720c */ /* 0x000fd60003f46270 */
[----:B------:R-:W-:Y:S01]  /*3170*/  @P1 IMAD.MOV.U32 R8, RZ, RZ, RZ ;  /* 0x000000ffff081224 */ /* 0x000fe200078e00ff */
[----:B------:R-:W-:Y:S01]  /*3180*/  @!P1 MOV R8, 0xffffffc0 ;  /* 0xffffffc000089802 */ /* 0x000fe20000000f00 */
[----:B------:R-:W-:Y:S01]  /*3190*/  @!P1 FFMA R0, R0, 1.84467440737095516160e+19, RZ ;  /* 0x5f80000000009823 */ /* 0x000fe200000000ff */
[----:B------:R-:W-:-:S03]  /*31a0*/  @!P2 FFMA R19, R3, 1.84467440737095516160e+19, RZ ;  /* 0x5f8000000313a823 */ /* 0x000fc600000000ff */
[----:B------:R-:W-:-:S07]  /*31b0*/  @!P2 VIADD R8, R8, 0x40 ;  /* 0x000000400808a836 */ /* 0x000fce0000000000 */
.L_x_45:
[----:B------:R-:W-:Y:S01]  /*31c0*/  LEA R16, R6, 0xc0800000, 0x17 ;  /* 0xc080000006107811 */ /* 0x000fe200078eb8ff */
[----:B------:R-:W-:Y:S01]  /*31d0*/  VIADD R9, R9, 0xffffff81 ;  /* 0xffffff8109097836 */ /* 0x000fe20000000000 */
[----:B------:R-:W-:Y:S02]  /*31e0*/  BSSY.RECONVERGENT B1, `(.L_x_50) ;  /* 0x0000035000017945 */ /* 0x000fe40003800200 */
[----:B------:R-:W-:Y:S01]  /*31f0*/  IADD3 R23, PT, PT, -R16, R19, RZ ;  /* 0x0000001310177210 */ /* 0x000fe20007ffe1ff */
[C---:B------:R-:W-:Y:S01]  /*3200*/  IMAD R0, R9.reuse, -0x800000, R0 ;  /* 0xff80000009007824 */ /* 0x040fe200078e0200 */
[----:B------:R-:W-:Y:S02]  /*3210*/  IADD3 R9, PT, PT, R9, 0x7f, -R6 ;  /* 0x0000007f09097810 */ /* 0x000fe40007ffe806 */
[----:B------:R-:W0:Y:S01]  /*3220*/  MUFU.RCP R16, R23 ;  /* 0x0000001700107308 */ /* 0x000e220000001000 */
[----:B------:R-:W-:Y:S01]  /*3230*/  FADD.FTZ R17, -R23, -RZ ;  /* 0x800000ff17117221 */ /* 0x000fe20000010100 */
[----:B------:R-:W-:-:S03]  /*3240*/  IADD3 R9, PT, PT, R9, R8, RZ ;  /* 0x0000000809097210 */ /* 0x000fc60007ffe0ff */
[----:B0-----:R-:W-:-:S04]  /*3250*/  FFMA R19, R16, R17, 1 ;  /* 0x3f80000010137423 */ /* 0x001fc80000000011 */
[----:B------:R-:W-:-:S04]  /*3260*/  FFMA R19, R16, R19, R16 ;  /* 0x0000001310137223 */ /* 0x000fc80000000010 */
[----:B------:R-:W-:-:S04]  /*3270*/  FFMA R16, R0, R19, RZ ;  /* 0x0000001300107223 */ /* 0x000fc800000000ff */
[----:B------:R-:W-:-:S04]  /*3280*/  FFMA R22, R17, R16, R0 ;  /* 0x0000001011167223 */ /* 0x000fc80000000000 */
[----:B------:R-:W-:-:S04]  /*3290*/  FFMA R22, R19, R22, R16 ;  /* 0x0000001613167223 */ /* 0x000fc80000000010 */
[----:B------:R-:W-:-:S04]  /*32a0*/  FFMA R17, R17, R22, R0 ;  /* 0x0000001611117223 */ /* 0x000fc80000000000 */
[----:B------:R-:W-:-:S05]  /*32b0*/  FFMA R0, R19, R17, R22 ;  /* 0x0000001113007223 */ /* 0x000fca0000000016 */
[----:B------:R-:W-:-:S04]  /*32c0*/  SHF.R.U32.HI R6, RZ, 0x17, R0 ;  /* 0x00000017ff067819 */ /* 0x000fc80000011600 */
[----:B------:R-:W-:-:S05]  /*32d0*/  LOP3.LUT R6, R6, 0xff, RZ, 0xc0, !PT ;  /* 0x000000ff06067812 */ /* 0x000fca00078ec0ff */
[----:B------:R-:W-:-:S05]  /*32e0*/  IMAD.IADD R6, R6, 0x1, R9 ;  /* 0x0000000106067824 */ /* 0x000fca00078e0209 */
[----:B------:R-:W-:-:S04]  /*32f0*/  IADD3 R8, PT, PT, R6, -0x1, RZ ;  /* 0xffffffff06087810 */ /* 0x000fc80007ffe0ff */
[----:B------:R-:W-:-:S13]  /*3300*/  ISETP.GE.U32.AND P1, PT, R8, 0xfe, PT ;  /* 0x000000fe0800780c */ /* 0x000fda0003f26070 */
[----:B------:R-:W-:Y:S05]  /*3310*/  @!P1 BRA `(.L_x_51) ;  /* 0x0000000000809947 */ /* 0x000fea0003800000 */
[----:B------:R-:W-:-:S13]  /*3320*/  ISETP.GT.AND P1, PT, R6, 0xfe, PT ;  /* 0x000000fe0600780c */ /* 0x000fda0003f24270 */
[----:B------:R-:W-:Y:S05]  /*3330*/  @P1 BRA `(.L_x_52) ;  /* 0x00000000006c1947 */ /* 0x000fea0003800000 */
[----:B------:R-:W-:-:S13]  /*3340*/  ISETP.GE.AND P1, PT, R6, 0x1, PT ;  /* 0x000000010600780c */ /* 0x000fda0003f26270 */
[----:B------:R-:W-:Y:S05]  /*3350*/  @P1 BRA `(.L_x_53) ;  /* 0x0000000000741947 */ /* 0x000fea0003800000 */
[----:B------:R-:W-:Y:S02]  /*3360*/  ISETP.GE.AND P1, PT, R6, -0x18, PT ;  /* 0xffffffe80600780c */ /* 0x000fe40003f26270 */
[----:B------:R-:W-:-:S11]  /*3370*/  LOP3.LUT R0, R0, 0x80000000, RZ, 0xc0, !PT ;  /* 0x8000000000007812 */ /* 0x000fd600078ec0ff */
[----:B------:R-:W-:Y:S05]  /*3380*/  @!P1 BRA `(.L_x_53) ;  /* 0x0000000000689947 */ /* 0x000fea0003800000 */
[CCC-:B------:R-:W-:Y:S01]  /*3390*/  FFMA.RZ R8, R19.reuse, R17.reuse, R22.reuse ;  /* 0x0000001113087223 */ /* 0x1c0fe2000000c016 */
[CCC-:B------:R-:W-:Y:S01]  /*33a0*/  FFMA.RP R9, R19.reuse, R17.reuse, R22.reuse ;  /* 0x0000001113097223 */ /* 0x1c0fe20000008016 */
[----:B------:R-:W-:Y:S01]  /*33b0*/  FFMA.RM R22, R19, R17, R22 ;  /* 0x0000001113167223 */ /* 0x000fe20000004016 */
[C---:B------:R-:W-:Y:S01]  /*33c0*/  VIADD R16, R6.reuse, 0x20 ;  /* 0x0000002006107836 */ /* 0x040fe20000000000 */
[----:B------:R-:W-:Y:S02]  /*33d0*/  ISETP.NE.AND P3, PT, R6, RZ, PT ;  /* 0x000000ff0600720c */ /* 0x000fe40003f65270 */
[----:B------:R-:W-:Y:S02]  /*33e0*/  LOP3.LUT R8, R8, 0x7fffff, RZ, 0xc0, !PT ;  /* 0x007fffff08087812 */ /* 0x000fe400078ec0ff */
[----:B------:R-:W-:Y:S02]  /*33f0*/  ISETP.NE.AND P2, PT, R6, RZ, PT ;  /* 0x000000ff0600720c */ /* 0x000fe40003f45270 */
[----:B------:R-:W-:-:S02]  /*3400*/  LOP3.LUT R17, R8, 0x800000, RZ, 0xfc, !PT ;  /* 0x0080000008117812 */ /* 0x000fc400078efcff */
[----:B------:R-:W-:Y:S02]  /*3410*/  IADD3 R6, PT, PT, -R6, RZ, RZ ;  /* 0x000000ff06067210 */ /* 0x000fe40007ffe1ff */
[----:B------:R-:W-:Y:S02]  /*3420*/  SHF.L.U32 R16, R17, R16, RZ ;  /* 0x0000001011107219 */ /* 0x000fe400000006ff */
[----:B------:R-:W-:Y:S02]  /*3430*/  FSETP.NEU.FTZ.AND P1, PT, R9, R22, PT ;  /* 0x000000160900720b */ /* 0x000fe40003f3d000 */
[----:B------:R-:W-:Y:S02]  /*3440*/  SEL R6, R6, RZ, P3 ;  /* 0x000000ff06067207 */ /* 0x000fe40001800000 */
[----:B------:R-:W-:Y:S02]  /*3450*/  ISETP.NE.AND P2, PT, R16, RZ, P2 ;  /* 0x000000ff1000720c */ /* 0x000fe40001745270 */
[----:B------:R-:W-:-:S02]  /*3460*/  SHF.R.U32.HI R17, RZ, R6, R17 ;  /* 0x00000006ff117219 */ /* 0x000fc40000011611 */
[----:B------:R-:W-:Y:S02]  /*3470*/  PLOP3.LUT P1, PT, P1, P2, PT, 0xf8, 0x8f ;  /* 0x00000000008f781c */ /* 0x000fe40000f25f70 */
[----:B------:R-:W-:Y:S02]  /*3480*/  SHF.R.U32.HI R8, RZ, 0x1, R17 ;  /* 0x00000001ff087819 */ /* 0x000fe40000011611 */
[----:B------:R-:W-:-:S04]  /*3490*/  SEL R9, RZ, 0x1, !P1 ;  /* 0x00000001ff097807 */ /* 0x000fc80004800000 */
[----:B------:R-:W-:-:S04]  /*34a0*/  LOP3.LUT R6, R9, 0x1, R8, 0xf8, !PT ;  /* 0x0000000109067812 */ /* 0x000fc800078ef808 */
[----:B------:R-:W-:-:S05]  /*34b0*/  LOP3.LUT R17, R6, R17, RZ, 0xc0, !PT ;  /* 0x0000001106117212 */ /* 0x000fca00078ec0ff */
[----:B------:R-:W-:-:S05]  /*34c0*/  IMAD.IADD R17, R8, 0x1, R17 ;  /* 0x0000000108117824 */ /* 0x000fca00078e0211 */
[----:B------:R-:W-:Y:S01]  /*34d0*/  LOP3.LUT R0, R17, R0, RZ, 0xfc, !PT ;  /* 0x0000000011007212 */ /* 0x000fe200078efcff */
[----:B------:R-:W-:Y:S06]  /*34e0*/  BRA `(.L_x_53) ;  /* 0x0000000000107947 */ /* 0x000fec0003800000 */
.L_x_52:
[----:B------:R-:W-:-:S04]  /*34f0*/  LOP3.LUT R0, R0, 0x80000000, RZ, 0xc0, !PT ;  /* 0x8000000000007812 */ /* 0x000fc800078ec0ff */
[----:B------:R-:W-:Y:S01]  /*3500*/  LOP3.LUT R0, R0, 0x7f800000, RZ, 0xfc, !PT ;  /* 0x7f80000000007812 */ /* 0x000fe200078efcff */
[----:B------:R-:W-:Y:S06]  /*3510*/  BRA `(.L_x_53) ;  /* 0x0000000000047947 */ /* 0x000fec0003800000 */
.L_x_51:
[----:B------:R-:W-:-:S07]  /*3520*/  LEA R0, R9, R0, 0x17 ;  /* 0x0000000009007211 */ /* 0x000fce00078eb8ff */
.L_x_53:
[----:B------:R-:W-:Y:S05]  /*3530*/  BSYNC.RECONVERGENT B1 ;  /* 0x0000000000017941 */ /* 0x000fea0003800200 */
.L_x_50:
[----:B------:R-:W-:Y:S05]  /*3540*/  BRA `(.L_x_54) ;  /* 0x0000000000207947 */ /* 0x000fea0003800000 */
.L_x_49:
[----:B------:R-:W-:-:S04]  /*3550*/  LOP3.LUT R0, R19, 0x80000000, R0, 0x48, !PT ;  /* 0x8000000013007812 */ /* 0x000fc800078e4800 */
[----:B------:R-:W-:Y:S01]  /*3560*/  LOP3.LUT R0, R0, 0x7f800000, RZ, 0xfc, !PT ;  /* 0x7f80000000007812 */ /* 0x000fe200078efcff */
[----:B------:R-:W-:Y:S06]  /*3570*/  BRA `(.L_x_54) ;  /* 0x0000000000147947 */ /* 0x000fec0003800000 */
.L_x_48:
[----:B------:R-:W-:Y:S01]  /*3580*/  LOP3.LUT R0, R19, 0x80000000, R0, 0x48, !PT ;  /* 0x8000000013007812 */ /* 0x000fe200078e4800 */
[----:B------:R-:W-:Y:S06]  /*3590*/  BRA `(.L_x_54) ;  /* 0x00000000000c7947 */ /* 0x000fec0003800000 */
.L_x_47:
[----:B------:R-:W0:Y:S01]  /*35a0*/  MUFU.RSQ R0, -QNAN ;  /* 0xffc0000000007908 */ /* 0x000e220000001400 */
[----:B------:R-:W-:Y:S05]  /*35b0*/  BRA `(.L_x_54) ;  /* 0x0000000000047947 */ /* 0x000fea0003800000 */
.L_x_46:
[----:B------:R-:W-:-:S07]  /*35c0*/  FADD.FTZ R0, R0, R3 ;  /* 0x0000000300007221 */ /* 0x000fce0000010000 */
.L_x_54:
[----:B------:R-:W-:Y:S05]  /*35d0*/  BSYNC.RECONVERGENT B0 ;  /* 0x0000000000007941 */ /* 0x000fea0003800200 */
.L_x_44:
[----:B------:R-:W-:Y:S02]  /*35e0*/  HFMA2 R9, -RZ, RZ, 0, 0 ;  /* 0x00000000ff097431 */ /* 0x000fe400000001ff */
[----:B------:R-:W-:-:S04]  /*35f0*/  IMAD.MOV.U32 R8, RZ, RZ, R2 ;  /* 0x000000ffff087224 */ /* 0x000fc800078e0002 */
[----:B0-----:R-:W-:Y:S05]  /*3600*/  RET.REL.NODEC R8 `(_Z7softmaxPfS_S_ll) ;  /* 0xffffffc8087c7950 */ /* 0x001fea0003c3ffff */
.L_x_55:
[----:B------:R-:W-:-:S00]  /*3610*/  BRA `(.L_x_55) ;  /* 0xfffffffc00fc7947 */ /* 0x000fc0000383ffff */
[----:B------:R-:W-:-:S00]  /*3620*/  NOP ;  /* 0x0000000000007918 */ /* 0x000fc00000000000 */
        /* <DEDUP_REMOVED lines=13> */
.L_x_133:


//--------------------- .text._Z6d_reluPfS_S_l    --------------------------
	.section	.text._Z6d_reluPfS_S_l,"ax",@progbits
	.align	128
        .global         _Z6d_reluPfS_S_l
        .type           _Z6d_reluPfS_S_l,@function
        .size           _Z6d_reluPfS_S_l,(.L_x_141 - _Z6d_reluPfS_S_l)
        .other          _Z6d_reluPfS_S_l,@"STO_CUDA_ENTRY STV_DEFAULT"
_Z6d_reluPfS_S_l:
.text._Z6d_reluPfS_S_l:
[----:B------:R-:W-:Y:S01]  /*0000*/  LDC R1, c[0x0][0x37c] ;  /* 0x0000df00ff017b82 */ /* 0x000fe20000000800 */
[----:B------:R-:W0:Y:S07]  /*0010*/  S2R R0, SR_TID.X ;  /* 0x0000000000007919 */ /* 0x000e2e0000002100 */
[----:B------:R-:W0:Y:S01]  /*0020*/  S2UR UR4, SR_CTAID.X ;  /* 0x00000000000479c3 */ /* 0x000e220000002500 */
[----:B------:R-:W1:Y:S07]  /*0030*/  LDCU.64 UR6, c[0x0][0x398] ;  /* 0x00007300ff0677ac */ /* 0x000e6e0008000a00 */
[----:B------:R-:W0:Y:S02]  /*0040*/  LDC R3, c[0x0][0x360] ;  /* 0x0000d800ff037b82 */ /* 0x000e240000000800 */
[----:B0-----:R-:W-:-:S05]  /*0050*/  IMAD R0, R3, UR4, R0 ;  /* 0x0000000403007c24 */ /* 0x001fca000f8e0200 */
[----:B-1----:R-:W-:-:S04]  /*0060*/  ISETP.GE.U32.AND P0, PT, R0, UR6, PT ;  /* 0x0000000600007c0c */ /* 0x002fc8000bf06070 */
[----:B------:R-:W-:-:S13]  /*0070*/  ISETP.GE.AND.EX P0, PT, RZ, UR7, PT, P0 ;  /* 0x00000007ff007c0c */ /* 0x000fda000bf06300 */
[----:B------:R-:W-:Y:S05]  /*0080*/  @P0 EXIT ;  /* 0x000000000000094d */ /* 0x000fea0003800000 */
[----:B------:R-:W0:Y:S01]  /*0090*/  LDCU.64 UR6, c[0x0][0x388] ;  /* 0x00007100ff0677ac */ /* 0x000e220008000a00 */
[----:B------:R-:W-:Y:S01]  /*00a0*/  IMAD.SHL.U32 R4, R0, 0x4, RZ ;  /* 0x0000000400047824 */ /* 0x000fe200078e00ff */
[----:B------:R-:W-:Y:S01]  /*00b0*/  SHF.R.U32.HI R0, RZ, 0x1e, R0 ;  /* 0x0000001eff007819 */ /* 0x000fe20000011600 */
[----:B------:R-:W1:Y:S03]  /*00c0*/  LDCU.64 UR4, c[0x0][0x358] ;  /* 0x00006b00ff0477ac */ /* 0x000e660008000a00 */
[----:B0-----:R-:W-:-:S04]  /*00d0*/  IADD3 R2, P0, PT, R4, UR6, RZ ;  /* 0x0000000604027c10 */ /* 0x001fc8000ff1e0ff */
[----:B------:R-:W-:-:S05]  /*00e0*/  IADD3.X R3, PT, PT, R0, UR7, RZ, P0, !PT ;  /* 0x0000000700037c10 */ /* 0x000fca00087fe4ff */
[----:B-1----:R-:W2:Y:S02]  /*00f0*/  LDG.E R2, desc[UR4][R2.64] ;  /* 0x0000000402027981 */ /* 0x002ea4000c1e1900 */
[----:B--2---:R-:W-:-:S13]  /*0100*/  FSETP.GT.AND P0, PT, R2, RZ, PT ;  /* 0x000000ff0200720b */ /* 0x004fda0003f04000 */
[----:B------:R-:W-:Y:S05]  /*0110*/  @!P0 BRA `(.L_x_56) ;  /* 0x0000000000248947 */ /* 0x000fea0003800000 */
[----:B------:R-:W0:Y:S02]  /*0120*/  LDCU.64 UR6, c[0x0][0x380] ;  /* 0x00007000ff0677ac */ /* 0x000e240008000a00 */
[----:B0-----:R-:W-:-:S04]  /*0130*/  IADD3 R2, P0, PT, R4, UR6, RZ ;  /* 0x0000000604027c10 */ /* 0x001fc8000ff1e0ff */
[----:B------:R-:W-:Y:S01]  /*0140*/  IADD3.X R3, PT, PT, R0, UR7, RZ, P0, !PT ;  /* 0x0000000700037c10 */ /* 0x000fe200087fe4ff */
[----:B------:R-:W0:Y:S05]  /*0150*/  LDCU.64 UR6, c[0x0][0x390] ;  /* 0x00007200ff0677ac */ /* 0x000e2a0008000a00 */
[----:B------:R-:W2:Y:S01]  /*0160*/  LDG.E R3, desc[UR4][R2.64] ;  /* 0x0000000402037981 */ /* 0x000ea2000c1e1900 */
[----:B0-----:R-:W-:-:S04]  /*0170*/  IADD3 R4, P0, PT, R4, UR6, RZ ;  /* 0x0000000604047c10 */ /* 0x001fc8000ff1e0ff */
[----:B------:R-:W-:-:S05]  /*0180*/  IADD3.X R5, PT, PT, R0, UR7, RZ, P0, !PT ;  /* 0x0000000700057c10 */ /* 0x000fca00087fe4ff */
[----:B--2---:R-:W-:Y:S01]  /*0190*/  STG.E desc[UR4][R4.64], R3 ;  /* 0x0000000304007986 */ /* 0x004fe2000c101904 */
[----:B------:R-:W-:Y:S05]  /*01a0*/  EXIT ;  /* 0x000000000000794d */ /* 0x000fea0003800000 */
.L_x_56:
[----:B------:R-:W0:Y:S02]  /*01b0*/  LDCU.64 UR6, c[0x0][0x390] ;  /* 0x00007200ff0677ac */ /* 0x000e240008000a00 */
[----:B0-----:R-:W-:-:S04]  /*01c0*/  IADD3 R2, P0, PT, R4, UR6, RZ ;  /* 0x0000000604027c10 */ /* 0x001fc8000ff1e0ff */
[----:B------:R-:W-:-:S05]  /*01d0*/  IADD3.X R3, PT, PT, R0, UR7, RZ, P0, !PT ;  /* 0x0000000700037c10 */ /* 0x000fca00087fe4ff */
[----:B------:R-:W-:Y:S01]  /*01e0*/  STG.E desc[UR4][R2.64], RZ ;  /* 0x000000ff02007986 */ /* 0x000fe2000c101904 */
[----:B------:R-:W-:Y:S05]  /*01f0*/  EXIT ;  /* 0x000000000000794d */ /* 0x000fea0003800000 */
.L_x_57:
        /* <DEDUP_REMOVED lines=16> */
.L_x_141:


//--------------------- .text._Z4reluPfS_l        --------------------------
	.section	.text._Z4reluPfS_l,"ax",@progbits
	.align	128
        .global         _Z4reluPfS_l
        .type           _Z4reluPfS_l,@function
        .size           _Z4reluPfS_l,(.L_x_142 - _Z4reluPfS_l)
        .other          _Z4reluPfS_l,@"STO_CUDA_ENTRY STV_DEFAULT"
_Z4reluPfS_l:
.text._Z4reluPfS_l:
        /* <DEDUP_REMOVED lines=14> */
[----:B------:R-:W-:-:S06]  /*00e0*/  IADD3.X R3, PT, PT, R0, UR7, RZ, P0, !PT ;  /* 0x0000000700037c10 */ /* 0x000fcc00087fe4ff */
[----:B-1----:R-:W2:Y:S02]  /*00f0*/  LDG.E R3, desc[UR4][R2.64] ;  /* 0x0000000402037981 */ /* 0x002ea4000c1e1900 */
[----:B--2---:R-:W-:-:S13]  /*0100*/  FSETP.GT.AND P0, PT, R3, RZ, PT ;  /* 0x000000ff0300720b */ /* 0x004fda0003f04000 */
[----:B------:R-:W0:Y:S02]  /*0110*/  @P0 LDC.64 R4, c[0x0][0x388] ;  /* 0x0000e200ff040b82 */ /* 0x000e240000000a00 */
[----:B0-----:R-:W-:-:S05]  /*0120*/  @P0 IADD3 R4, P1, PT, R7, R4, RZ ;  /* 0x0000000407040210 */ /* 0x001fca0007f3e0ff */
[----:B------:R-:W-:-:S05]  /*0130*/  @P0 IMAD.X R5, R0, 0x1, R5, P1 ;  /* 0x0000000100050824 */ /* 0x000fca00008e0605 */
[----:B------:R0:W-:Y:S01]  /*0140*/  @P0 STG.E desc[UR4][R4.64], R3 ;  /* 0x0000000304000986 */ /* 0x0001e2000c101904 */
[----:B------:R-:W-:Y:S05]  /*0150*/  @P0 EXIT ;  /* 0x000000000000094d */ /* 0x000fea0003800000 */
[----:B------:R-:W1:Y:S02]  /*0160*/  LDCU.64 UR6, c[0x0][0x388] ;  /* 0x00007100ff0677ac */ /* 0x000e640008000a00 */
[----:B-1----:R-:W-:-:S04]  /*0170*/  IADD3 R2, P0, PT, R7, UR6, RZ ;  /* 0x0000000607027c10 */ /* 0x002fc8000ff1e0ff */
[----:B0-----:R-:W-:-:S05]  /*0180*/  IADD3.X R3, PT, PT, R0, UR7, RZ, P0, !PT ;  /* 0x0000000700037c10 */ /* 0x001fca00087fe4ff */
[----:B------:R-:W-:Y:S01]  /*0190*/  STG.E desc[UR4][R2.64], RZ ;  /* 0x000000ff02007986 */ /* 0x000fe2000c101904 */
[----:B------:R-:W-:Y:S05]  /*01a0*/  EXIT ;  /* 0x000000000000794d */ /* 0x000fea0003800000 */
.L_x_58:
        /* <DEDUP_REMOVED lines=13> */
.L_x_142:


//--------------------- .text._Z8accuracyPfS_S_llPi --------------------------
	.section	.text._Z8accuracyPfS_S_llPi,"ax",@progbits
	.align	128
        .global         _Z8accuracyPfS_S_llPi
        .type           _Z8accuracyPfS_S_llPi,@function
        .size           _Z8accuracyPfS_S_llPi,(.L_x_143 - _Z8accuracyPfS_S_llPi)
        .other          _Z8accuracyPfS_S_llPi,@"STO_CUDA_ENTRY STV_DEFAULT"
_Z8accuracyPfS_S_llPi:
.text._Z8accuracyPfS_S_llPi:
        /* <DEDUP_REMOVED lines=10> */
[----:B------:R-:W-:Y:S02]  /*00a0*/  CS2R R20, SRZ ;  /* 0x0000000000147805 */ /* 0x000fe4000001ff00 */
[----:B------:R-:W-:Y:S01]  /*00b0*/  CS2R R18, SRZ ;  /* 0x0000000000127805 */ /* 0x000fe2000001ff00 */
[----:B------:R-:W1:Y:S01]  /*00c0*/  LDCU.64 UR8, c[0x0][0x358] ;  /* 0x00006b00ff0877ac */ /* 0x000e620008000a00 */
[----:B0-----:R-:W-:-:S04]  /*00d0*/  UISETP.GE.U32.AND UP0, UPT, UR4, 0x2, UPT ;  /* 0x000000020400788c */ /* 0x001fc8000bf06070 */
[----:B------:R-:W-:-:S09]  /*00e0*/  UISETP.GE.AND.EX UP0, UPT, UR5, URZ, UPT, UP0 ;  /* 0x000000ff0500728c */ /* 0x000fd2000bf06300 */
[----:B-1----:R-:W-:Y:S05]  /*00f0*/  BRA.U !UP0, `(.L_x_59) ;  /* 0x00000011087c7547 */ /* 0x002fea000b800000 */
[----:B------:R-:W0:Y:S01]  /*0100*/  LDCU.128 UR12, c[0x0][0x380] ;  /* 0x00007000ff0c77ac */ /* 0x000e220008000c00 */
[----:B------:R-:W-:-:S04]  /*0110*/  IMAD.WIDE.U32 R2, R0, UR4, RZ ;  /* 0x0000000400027c25 */ /* 0x000fc8000f8e00ff */
[----:B------:R-:W-:Y:S02]  /*0120*/  IMAD R9, R0, UR5, R3 ;  /* 0x0000000500097c24 */ /* 0x000fe4000f8e0203 */
[----:B------:R-:W-:-:S03]  /*0130*/  IMAD.SHL.U32 R8, R2, 0x4, RZ ;  /* 0x0000000402087824 */ /* 0x000fc600078e00ff */
[----:B------:R-:W-:Y:S02]  /*0140*/  SHF.L.U64.HI R9, R2, 0x2, R9 ;  /* 0x0000000202097819 */ /* 0x000fe40000010209 */
[----:B0-----:R-:W-:-:S04]  /*0150*/  IADD3 R2, P0, PT, R8, UR12, RZ ;  /* 0x0000000c08027c10 */ /* 0x001fc8000ff1e0ff */
[----:B------:R-:W-:-:S05]  /*0160*/  IADD3.X R3, PT, PT, R9, UR13, RZ, P0, !PT ;  /* 0x0000000d09037c10 */ /* 0x000fca00087fe4ff */
[----:B------:R-:W2:Y:S01]  /*0170*/  LDG.E R14, desc[UR8][R2.64] ;  /* 0x00000008020e7981 */ /* 0x000ea2000c1e1900 */
[----:B------:R-:W-:-:S04]  /*0180*/  IADD3 R4, P0, PT, R8, UR14, RZ ;  /* 0x0000000e08047c10 */ /* 0x000fc8000ff1e0ff */
[----:B------:R-:W-:-:S05]  /*0190*/  IADD3.X R5, PT, PT, R9, UR15, RZ, P0, !PT ;  /* 0x0000000f09057c10 */ /* 0x000fca00087fe4ff */
[----:B------:R0:W5:Y:S01]  /*01a0*/  LDG.E R28, desc[UR8][R4.64] ;  /* 0x00000008041c7981 */ /* 0x000162000c1e1900 */
[----:B------:R-:W-:Y:S01]  /*01b0*/  UIADD3 UR6, UP0, UPT, UR4, -0x1, URZ ;  /* 0xffffffff04067890 */ /* 0x000fe2000ff1e0ff */
[----:B------:R-:W-:Y:S01]  /*01c0*/  CS2R R18, SRZ ;  /* 0x0000000000127805 */ /* 0x000fe2000001ff00 */
[----:B------:R-:W-:Y:S01]  /*01d0*/  UIADD3 UR4, UP1, UPT, UR4, -0x2, URZ ;  /* 0xfffffffe04047890 */ /* 0x000fe2000ff3e0ff */
[----:B------:R-:W-:Y:S01]  /*01e0*/  IMAD.MOV.U32 R13, RZ, RZ, 0x1 ;  /* 0x00000001ff0d7424 */ /* 0x000fe200078e00ff */
[----:B------:R-:W-:Y:S01]  /*01f0*/  UIADD3.X UR10, UPT, UPT, UR5, -0x1, URZ, UP0, !UPT ;  /* 0xffffffff050a7890 */ /* 0x000fe200087fe4ff */
[----:B------:R-:W-:Y:S01]  /*0200*/  IMAD.MOV.U32 R12, RZ, RZ, RZ ;  /* 0x000000ffff0c7224 */ /* 0x000fe200078e00ff */
[----:B------:R-:W-:Y:S01]  /*0210*/  UIADD3.X UR5, UPT, UPT, UR5, -0x1, URZ, UP1, !UPT ;  /* 0xffffffff05057890 */ /* 0x000fe20008ffe4ff */
[----:B------:R-:W-:Y:S01]  /*0220*/  CS2R R20, SRZ ;  /* 0x0000000000147805 */ /* 0x000fe2000001ff00 */
[----:B------:R-:W-:Y:S02]  /*0230*/  UISETP.GE.U32.AND UP1, UPT, UR4, 0x7, UPT ;  /* 0x000000070400788c */ /* 0x000fe4000bf26070 */
[----:B------:R-:W-:-:S02]  /*0240*/  ULOP3.LUT UR7, UR6, 0x7, URZ, 0xc0, !UPT ;  /* 0x0000000706077892 */ /* 0x000fc4000f8ec0ff */
[----:B------:R-:W-:Y:S02]  /*0250*/  UISETP.GE.U32.AND.EX UP1, UPT, UR5, URZ, UPT, UP1 ;  /* 0x000000ff0500728c */ /* 0x000fe4000bf26110 */
[----:B------:R-:W-:-:S04]  /*0260*/  UISETP.NE.U32.AND UP0, UPT, UR7, URZ, UPT ;  /* 0x000000ff0700728c */ /* 0x000fc8000bf05070 */
[----:B------:R-:W-:Y:S01]  /*0270*/  UISETP.NE.AND.EX UP0, UPT, URZ, URZ, UPT, UP0 ;  /* 0x000000ffff00728c */ /* 0x000fe2000bf05300 */
[----:B--2---:R-:W1:Y:S02]  /*0280*/  F2I.S64.TRUNC R14, R14 ;  /* 0x0000000e000e7311 */ /* 0x004e64000020d900 */
[----:B-1----:R-:W-:Y:S01]  /*0290*/  IMAD.MOV.U32 R17, RZ, RZ, R14 ;  /* 0x000000ffff117224 */ /* 0x002fe200078e000e */
[----:B0-----:R-:W-:Y:S07]  /*02a0*/  BRA.U !UP1, `(.L_x_60) ;  /* 0x00000009090c7547 */ /* 0x001fee000b800000 */
[----:B------:R-:W-:Y:S02]  /*02b0*/  IADD3 R8, P0, PT, R8, 0x10, RZ ;  /* 0x0000001008087810 */ /* 0x000fe40007f1e0ff */
[----:B------:R-:W-:Y:S01]  /*02c0*/  CS2R R18, SRZ ;  /* 0x0000000000127805 */ /* 0x000fe2000001ff00 */
[----:B------:R-:W-:Y:S01]  /*02d0*/  IMAD.MOV.U32 R13, RZ, RZ, 0x1 ;  /* 0x00000001ff0d7424 */ /* 0x000fe200078e00ff */
[C---:B------:R-:W-:Y:S01]  /*02e0*/  IADD3 R6, P1, PT, R8.reuse, UR12, RZ ;  /* 0x0000000c08067c10 */ /* 0x040fe2000ff3e0ff */
[----:B------:R-:W-:Y:S01]  /*02f0*/  IMAD.X R9, RZ, RZ, R9, P0 ;  /* 0x000000ffff097224 */ /* 0x000fe200000e0609 */
[----:B------:R-:W-:Y:S01]  /*0300*/  IADD3 R8, P0, PT, R8, UR14, RZ ;  /* 0x0000000e08087c10 */ /* 0x000fe2000ff1e0ff */
[----:B------:R-:W-:-:S03]  /*0310*/  IMAD.MOV.U32 R12, RZ, RZ, RZ ;  /* 0x000000ffff0c7224 */ /* 0x000fc600078e00ff */
[C---:B------:R-:W-:Y:S02]  /*0320*/  IADD3.X R7, PT, PT, R9.reuse, UR13, RZ, P1, !PT ;  /* 0x0000000d09077c10 */ /* 0x040fe40008ffe4ff */
[----:B------:R-:W-:-:S07]  /*0330*/  IADD3.X R9, PT, PT, R9, UR15, RZ, P0, !PT ;  /* 0x0000000f09097c10 */ /* 0x000fce00087fe4ff */
.L_x_61:
        /* <DEDUP_REMOVED lines=8> */
[----:B--2---:R-:W0:Y:S02]  /*03c0*/  F2I.S64.TRUNC R10, R27 ;  /* 0x0000001b000a7311 */ /* 0x004e24000020d900 */
[----:B0-----:R-:W-:-:S04]  /*03d0*/  ISETP.GT.U32.AND P0, PT, R10, R17, PT ;  /* 0x000000110a00720c */ /* 0x001fc80003f04070 */
[----:B------:R-:W-:-:S04]  /*03e0*/  ISETP.GT.AND.EX P0, PT, R11, R15, PT, P0 ;  /* 0x0000000f0b00720c */ /* 0x000fc80003f04300 */
[----:B------:R-:W-:Y:S02]  /*03f0*/  SEL R17, R10, R17, P0 ;  /* 0x000000110a117207 */ /* 0x000fe40000000000 */
[----:B------:R-:W-:Y:S02]  /*0400*/  SEL R15, R11, R15, P0 ;  /* 0x0000000f0b0f7207 */ /* 0x000fe40000000000 */
[----:B---3--:R0:W1:Y:S01]  /*0410*/  F2I.S64.TRUNC R10, R26 ;  /* 0x0000001a000a7311 */ /* 0x008062000020d900 */
[----:B----45:R-:W-:Y:S02]  /*0420*/  FSETP.GT.AND P4, PT, R23, R28, PT ;  /* 0x0000001c1700720b */ /* 0x030fe40003f84000 */
[----:B------:R-:W-:Y:S01]  /*0430*/  SEL R21, R12, R21, P0 ;  /* 0x000000150c157207 */ /* 0x000fe20000000000 */
[----:B0-----:R-:W2:Y:S01]  /*0440*/  LDG.E R26, desc[UR8][R6.64+0xc] ;  /* 0x00000c08061a7981 */ /* 0x001ea2000c1e1900 */
[----:B-1----:R-:W-:-:S04]  /*0450*/  ISETP.GT.U32.AND P1, PT, R10, R17, PT ;  /* 0x000000110a00720c */ /* 0x002fc80003f24070 */
[----:B------:R-:W-:-:S04]  /*0460*/  ISETP.GT.AND.EX P1, PT, R11, R15, PT, P1 ;  /* 0x0000000f0b00720c */ /* 0x000fc80003f24310 */
[----:B------:R-:W-:Y:S02]  /*0470*/  SEL R29, R11, R15, P1 ;  /* 0x0000000f0b1d7207 */ /* 0x000fe40000800000 */
[----:B------:R-:W3:Y:S01]  /*0480*/  LDG.E R15, desc[UR8][R6.64+0x4] ;  /* 0x00000408060f7981 */ /* 0x000ee2000c1e1900 */
[----:B------:R-:W-:Y:S02]  /*0490*/  SEL R27, R10, R17, P1 ;  /* 0x000000110a1b7207 */ /* 0x000fe40000800000 */
[----:B------:R-:W0:Y:S08]  /*04a0*/  F2I.S64.TRUNC R16, R16 ;  /* 0x0000001000107311 */ /* 0x000e30000020d900 */
[----:B------:R-:W1:Y:S01]  /*04b0*/  F2I.S64.TRUNC R10, R24 ;  /* 0x00000018000a7311 */ /* 0x000e62000020d900 */
[----:B------:R-:W-:-:S02]  /*04c0*/  FSEL R28, R23, R28, P4 ;  /* 0x0000001c171c7208 */ /* 0x000fc40002000000 */
[----:B0-----:R-:W-:-:S04]  /*04d0*/  ISETP.GT.U32.AND P2, PT, R16, R27, PT ;  /* 0x0000001b1000720c */ /* 0x001fc80003f44070 */
[C---:B------:R-:W-:Y:S02]  /*04e0*/  ISETP.GT.AND.EX P2, PT, R17.reuse, R29, PT, P2 ;  /* 0x0000001d1100720c */ /* 0x040fe40003f44320 */
[-C--:B------:R-:W-:Y:S02]  /*04f0*/  FSETP.GT.AND P5, PT, R22, R28.reuse, PT ;  /* 0x0000001c1600720b */ /* 0x080fe40003fa4000 */
[----:B------:R-:W-:Y:S02]  /*0500*/  SEL R27, R16, R27, P2 ;  /* 0x0000001b101b7207 */ /* 0x000fe40001000000 */
[----:B------:R-:W-:Y:S01]  /*0510*/  SEL R23, R17, R29, P2 ;  /* 0x0000001d11177207 */ /* 0x000fe20001000000 */
[----:B------:R-:W4:Y:S01]  /*0520*/  LDG.E R16, desc[UR8][R6.64+0x8] ;  /* 0x0000080806107981 */ /* 0x000f22000c1e1900 */
[----:B-1----:R-:W-:Y:S02]  /*0530*/  ISETP.GT.U32.AND P3, PT, R10, R27, PT ;  /* 0x0000001b0a00720c */ /* 0x002fe40003f64070 */
[----:B------:R-:W-:-:S02]  /*0540*/  FSEL R28, R22, R28, P5 ;  /* 0x0000001c161c7208 */ /* 0x000fc40002800000 */
[----:B------:R-:W-:Y:S02]  /*0550*/  SEL R29, R13, R20, P0 ;  /* 0x000000140d1d7207 */ /* 0x000fe40000000000 */
[----:B------:R-:W-:Y:S02]  /*0560*/  ISETP.GT.AND.EX P3, PT, R11, R23, PT, P3 ;  /* 0x000000170b00720c */ /* 0x000fe40003f64330 */
[----:B------:R-:W-:Y:S02]  /*0570*/  IADD3 R22, P6, PT, R13, 0x1, RZ ;  /* 0x000000010d167810 */ /* 0x000fe40007fde0ff */
[CC--:B------:R-:W-:Y:S02]  /*0580*/  FSETP.GT.AND P0, PT, R25.reuse, R28.reuse, PT ;  /* 0x0000001c1900720b */ /* 0x0c0fe40003f04000 */
[----:B------:R-:W-:Y:S01]  /*0590*/  SEL R17, R10, R27, P3 ;  /* 0x0000001b0a117207 */ /* 0x000fe20001800000 */
[----:B------:R-:W-:Y:S01]  /*05a0*/  IMAD.X R10, RZ, RZ, R12, P6 ;  /* 0x000000ffff0a7224 */ /* 0x000fe200030e060c */
[----:B------:R-:W-:-:S02]  /*05b0*/  FSEL R25, R25, R28, P0 ;  /* 0x0000001c19197208 */ /* 0x000fc40000000000 */
[----:B------:R-:W-:Y:S01]  /*05c0*/  SEL R20, R22, R29, P1 ;  /* 0x0000001d16147207 */ /* 0x000fe20000800000 */
[----:B------:R-:W2:Y:S01]  /*05d0*/  LDG.E R28, desc[UR8][R8.64+0x10] ;  /* 0x00001008081c7981 */ /* 0x000ea2000c1e1900 */
[----:B------:R-:W-:Y:S02]  /*05e0*/  FSETP.GT.AND P6, PT, R14, R25, PT ;  /* 0x000000190e00720b */ /* 0x000fe40003fc4000 */
[----:B------:R-:W-:Y:S02]  /*05f0*/  SEL R24, R10, R21, P1 ;  /* 0x000000150a187207 */ /* 0x000fe40000800000 */
[C---:B------:R-:W-:Y:S02]  /*0600*/  IADD3 R27, P1, PT, R13.reuse, 0x2, RZ ;  /* 0x000000020d1b7810 */ /* 0x040fe40007f3e0ff */
[----:B------:R-:W-:Y:S02]  /*0610*/  @!P5 SEL R22, R13, R18, P4 ;  /* 0x000000120d16d207 */ /* 0x000fe40002000000 */
[----:B------:R-:W-:Y:S01]  /*0620*/  SEL R23, R11, R23, P3 ;  /* 0x000000170b177207 */ /* 0x000fe20001800000 */
[----:B------:R-:W2:Y:S01]  /*0630*/  LDG.E R18, desc[UR8][R8.64+0x4] ;  /* 0x0000040808127981 */ /* 0x000ea2000c1e1900 */
[----:B------:R-:W-:Y:S01]  /*0640*/  IMAD.X R11, RZ, RZ, R12, P1 ;  /* 0x000000ffff0b7224 */ /* 0x000fe200008e060c */
[----:B------:R-:W-:-:S02]  /*0650*/  SEL R20, R27, R20, P2 ;  /* 0x000000141b147207 */ /* 0x000fc40001000000 */
[----:B------:R-:W-:Y:S02]  /*0660*/  IADD3 R21, P1, PT, R13, 0x3, RZ ;  /* 0x000000030d157810 */ /* 0x000fe40007f3e0ff */
[----:B------:R-:W-:Y:S02]  /*0670*/  @!P5 SEL R10, R12, R19, P4 ;  /* 0x000000130c0ad207 */ /* 0x000fe40002000000 */
[----:B------:R-:W-:Y:S02]  /*0680*/  SEL R20, R21, R20, P3 ;  /* 0x0000001415147207 */ /* 0x000fe40001800000 */
[----:B------:R-:W-:Y:S02]  /*0690*/  @!P6 SEL R21, R27, R22, P0 ;  /* 0x000000161b15e207 */ /* 0x000fe40000000000 */
[----:B------:R-:W2:Y:S01]  /*06a0*/  LDG.E R22, desc[UR8][R8.64+0x8] ;  /* 0x0000080808167981 */ /* 0x000ea2000c1e1900 */
[----:B------:R-:W-:Y:S01]  /*06b0*/  SEL R19, R11, R24, P2 ;  /* 0x000000180b137207 */ /* 0x000fe20001000000 */
[----:B------:R-:W-:-:S02]  /*06c0*/  IMAD.X R24, RZ, RZ, R12, P1 ;  /* 0x000000ffff187224 */ /* 0x000fc400008e060c */
[----:B------:R-:W2:Y:S03]  /*06d0*/  LDG.E R27, desc[UR8][R6.64+0x10] ;  /* 0x00001008061b7981 */ /* 0x000ea6000c1e1900 */
[----:B------:R-:W-:Y:S02]  /*06e0*/  SEL R19, R24, R19, P3 ;  /* 0x0000001318137207 */ /* 0x000fe40001800000 */
[----:B------:R-:W-:Y:S02]  /*06f0*/  @!P6 SEL R24, R11, R10, P0 ;  /* 0x0000000a0b18e207 */ /* 0x000fe40000000000 */
[----:B---3--:R-:W0:Y:S02]  /*0700*/  F2I.S64.TRUNC R10, R15 ;  /* 0x0000000f000a7311 */ /* 0x008e24000020d900 */
[----:B0-----:R-:W-:-:S04]  /*0710*/  ISETP.GT.U32.AND P0, PT, R10, R17, PT ;  /* 0x000000110a00720c */ /* 0x001fc80003f04070 */
[----:B------:R-:W-:-:S04]  /*0720*/  ISETP.GT.AND.EX P0, PT, R11, R23, PT, P0 ;  /* 0x000000170b00720c */ /* 0x000fc80003f04300 */
[----:B------:R-:W-:Y:S02]  /*0730*/  SEL R29, R11, R23, P0 ;  /* 0x000000170b1d7207 */ /* 0x000fe40000000000 */
[----:B------:R0:W3:Y:S01]  /*0740*/  LDG.E R23, desc[UR8][R8.64+0xc] ;  /* 0x00000c0808177981 */ /* 0x0000e2000c1e1900 */
[----:B------:R-:W-:Y:S02]  /*0750*/  SEL R17, R10, R17, P0 ;  /* 0x000000110a117207 */ /* 0x000fe40000000000 */
[----:B----4-:R-:W1:Y:S01]  /*0760*/  F2I.S64.TRUNC R10, R16 ;  /* 0x00000010000a7311 */ /* 0x010e62000020d900 */
[----:B------:R-:W-:Y:S02]  /*0770*/  FSEL R25, R14, R25, P6 ;  /* 0x000000190e197208 */ /* 0x000fe40003000000 */
[----:B-1----:R-:W-:-:S04]  /*0780*/  ISETP.GT.U32.AND P1, PT, R10, R17, PT ;  /* 0x000000110a00720c */ /* 0x002fc80003f24070 */
[----:B------:R-:W-:Y:S02]  /*0790*/  ISETP.GT.AND.EX P1, PT, R11, R29, PT, P1 ;  /* 0x0000001d0b00720c */ /* 0x000fe40003f24310 */
[----:B--2---:R-:W-:-:S04]  /*07a0*/  FSETP.GT.AND P3, PT, R18, R25, PT ;  /* 0x000000191200720b */ /* 0x004fc80003f64000 */
[----:B------:R-:W-:Y:S02]  /*07b0*/  FSEL R15, R18, R25, P3 ;  /* 0x00000019120f7208 */ /* 0x000fe40001800000 */
[----:B------:R-:W-:Y:S02]  /*07c0*/  SEL R17, R10, R17, P1 ;  /* 0x000000110a117207 */ /* 0x000fe40000800000 */
[----:B------:R-:W-:Y:S02]  /*07d0*/  IADD3 R10, P4, PT, R13, 0x4, RZ ;  /* 0x000000040d0a7810 */ /* 0x000fe40007f9e0ff */
[----:B------:R-:W-:Y:S02]  /*07e0*/  FSETP.GT.AND P2, PT, R22, R15, PT ;  /* 0x0000000f1600720b */ /* 0x000fe40003f44000 */
[----:B------:R-:W-:Y:S02]  /*07f0*/  SEL R29, R11, R29, P1 ;  /* 0x0000001d0b1d7207 */ /* 0x000fe40000800000 */
[----:B------:R-:W-:-:S02]  /*0800*/  SEL R11, R10, R20, P0 ;  /* 0x000000140a0b7207 */ /* 0x000fc40000000000 */
[----:B------:R-:W-:Y:S01]  /*0810*/  IADD3 R18, P5, PT, R13, 0x5, RZ ;  /* 0x000000050d127810 */ /* 0x000fe20007fbe0ff */
[----:B------:R-:W-:-:S03]  /*0820*/  IMAD.X R14, RZ, RZ, R12, P4 ;  /* 0x000000ffff0e7224 */ /* 0x000fc600020e060c */
[----:B------:R-:W-:-:S03]  /*0830*/  SEL R16, R18, R11, P1 ;  /* 0x0000000b12107207 */ /* 0x000fc60000800000 */
[----:B------:R-:W-:Y:S02]  /*0840*/  @!P2 SEL R18, R10, R21, P3 ;  /* 0x000000150a12a207 */ /* 0x000fe40001800000 */
[----:B------:R-:W1:Y:S01]  /*0850*/  F2I.S64.TRUNC R10, R26 ;  /* 0x0000001a000a7311 */ /* 0x000e62000020d900 */
[----:B------:R-:W-:Y:S01]  /*0860*/  SEL R20, R14, R19, P0 ;  /* 0x000000130e147207 */ /* 0x000fe20000000000 */
[----:B------:R-:W-:Y:S01]  /*0870*/  IMAD.X R19, RZ, RZ, R12, P5 ;  /* 0x000000ffff137224 */ /* 0x000fe200028e060c */
[----:B------:R-:W-:-:S04]  /*0880*/  FSEL R22, R22, R15, P2 ;  /* 0x0000000f16167208 */ /* 0x000fc80001000000 */
[----:B------:R-:W-:Y:S02]  /*0890*/  SEL R20, R19, R20, P1 ;  /* 0x0000001413147207 */ /* 0x000fe40000800000 */
[----:B------:R-:W-:Y:S02]  /*08a0*/  @!P2 SEL R19, R14, R24, P3 ;  /* 0x000000180e13a207 */ /* 0x000fe40001800000 */
[----:B------:R-:W2:Y:S01]  /*08b0*/  F2I.S64.TRUNC R14, R27 ;  /* 0x0000001b000e7311 */ /* 0x000ea2000020d900 */
[----:B-1----:R-:W-:Y:S02]  /*08c0*/  ISETP.GT.U32.AND P0, PT, R10, R17, PT ;  /* 0x000000110a00720c */ /* 0x002fe40003f04070 */
[----:B------:R-:W-:Y:S02]  /*08d0*/  IADD3 R21, P1, PT, R13, 0x6, RZ ;  /* 0x000000060d157810 */ /* 0x000fe40007f3e0ff */
[----:B------:R-:W-:Y:S02]  /*08e0*/  ISETP.GT.AND.EX P0, PT, R11, R29, PT, P0 ;  /* 0x0000001d0b00720c */ /* 0x000fe40003f04300 */
[----:B------:R-:W-:-:S02]  /*08f0*/  IADD3 R6, P3, PT, R6, 0x20, RZ ;  /* 0x0000002006067810 */ /* 0x000fc40007f7e0ff */
[----:B------:R-:W-:Y:S01]  /*0900*/  SEL R17, R10, R17, P0 ;  /* 0x000000110a117207 */ /* 0x000fe20000000000 */
[----:B------:R-:W-:Y:S01]  /*0910*/  ULOP3.LUT UR4, UR6, 0xfffffff8, URZ, 0xc0, !UPT ;  /* 0xfffffff806047892 */ /* 0x000fe2000f8ec0ff */
[----:B------:R-:W-:Y:S01]  /*0920*/  SEL R16, R21, R16, P0 ;  /* 0x0000001015107207 */ /* 0x000fe20000000000 */
[----:B------:R-:W-:Y:S01]  /*0930*/  IMAD.X R7, RZ, RZ, R7, P3 ;  /* 0x000000ffff077224 */ /* 0x000fe200018e0607 */
[----:B------:R-:W-:Y:S02]  /*0940*/  SEL R11, R11, R29, P0 ;  /* 0x0000001d0b0b7207 */ /* 0x000fe40000000000 */
[----:B0-----:R-:W-:-:S05]  /*0950*/  IADD3 R8, P4, PT, R8, 0x20, RZ ;  /* 0x0000002008087810 */ /* 0x001fca0007f9e0ff */
[----:B------:R-:W-:Y:S01]  /*0960*/  IMAD.X R9, RZ, RZ, R9, P4 ;  /* 0x000000ffff097224 */ /* 0x000fe200020e0609 */
[----:B---3--:R-:W-:-:S04]  /*0970*/  FSETP.GT.AND P2, PT, R23, R22, PT ;  /* 0x000000161700720b */ /* 0x008fc80003f44000 */
[----:B------:R-:W-:Y:S01]  /*0980*/  FSEL R23, R23, R22, P2 ;  /* 0x0000001617177208 */ /* 0x000fe20001000000 */
[--C-:B------:R-:W-:Y:S01]  /*0990*/  IMAD.X R22, RZ, RZ, R12.reuse, P1 ;  /* 0x000000ffff167224 */ /* 0x100fe200008e060c */
[----:B------:R-:W-:Y:S02]  /*09a0*/  SEL R18, R21, R18, P2 ;  /* 0x0000001215127207 */ /* 0x000fe40001000000 */
[----:B------:R-:W-:Y:S02]  /*09b0*/  IADD3 R21, P3, PT, R13, 0x7, RZ ;  /* 0x000000070d157810 */ /* 0x000fe40007f7e0ff */
[----:B--2---:R-:W-:Y:S02]  /*09c0*/  ISETP.GT.U32.AND P1, PT, R14, R17, PT ;  /* 0x000000110e00720c */ /* 0x004fe40003f24070 */
[C---:B------:R-:W-:Y:S02]  /*09d0*/  SEL R10, R22.reuse, R20, P0 ;  /* 0x00000014160a7207 */ /* 0x040fe40000000000 */
[----:B------:R-:W-:Y:S01]  /*09e0*/  SEL R22, R22, R19, P2 ;  /* 0x0000001316167207 */ /* 0x000fe20001000000 */
[----:B------:R-:W-:Y:S01]  /*09f0*/  IMAD.X R19, RZ, RZ, R12, P3 ;  /* 0x000000ffff137224 */ /* 0x000fe200018e060c */
[----:B------:R-:W-:-:S02]  /*0a00*/  ISETP.GT.AND.EX P0, PT, R15, R11, PT, P1 ;  /* 0x0000000b0f00720c */ /* 0x000fc40003f04310 */
[----:B------:R-:W-:-:S04]  /*0a10*/  ISETP.NE.U32.AND P1, PT, R21, UR4, PT ;  /* 0x0000000415007c0c */ /* 0x000fc8000bf25070 */
[----:B------:R-:W-:Y:S02]  /*0a20*/  ISETP.NE.AND.EX P1, PT, R19, UR10, PT, P1 ;  /* 0x0000000a13007c0c */ /* 0x000fe4000bf25310 */
[----:B------:R-:W-:Y:S02]  /*0a30*/  FSETP.GT.AND P2, PT, R28, R23, PT ;  /* 0x000000171c00720b */ /* 0x000fe40003f44000 */
[----:B------:R-:W-:Y:S02]  /*0a40*/  IADD3 R13, P3, PT, R13, 0x8, RZ ;  /* 0x000000080d0d7810 */ /* 0x000fe40007f7e0ff */
[C---:B------:R-:W-:Y:S02]  /*0a50*/  SEL R20, R21.reuse, R16, P0 ;  /* 0x0000001015147207 */ /* 0x040fe40000000000 */
[----:B------:R-:W-:Y:S01]  /*0a60*/  SEL R18, R21, R18, P2 ;  /* 0x0000001215127207 */ /* 0x000fe20001000000 */
[----:B------:R-:W-:Y:S01]  /*0a70*/  IMAD.X R12, RZ, RZ, R12, P3 ;  /* 0x000000ffff0c7224 */ /* 0x000fe200018e060c */
[----:B------:R-:W-:-:S02]  /*0a80*/  SEL R21, R19, R10, P0 ;  /* 0x0000000a13157207 */ /* 0x000fc40000000000 */
[----:B------:R-:W-:Y:S02]  /*0a90*/  SEL R17, R14, R17, P0 ;  /* 0x000000110e117207 */ /* 0x000fe40000000000 */
[----:B------:R-:W-:Y:S02]  /*0aa0*/  SEL R15, R15, R11, P0 ;  /* 0x0000000b0f0f7207 */ /* 0x000fe40000000000 */
[----:B------:R-:W-:Y:S02]  /*0ab0*/  FSEL R28, R28, R23, P2 ;  /* 0x000000171c1c7208 */ /* 0x000fe40001000000 */
[----:B------:R-:W-:Y:S01]  /*0ac0*/  SEL R19, R19, R22, P2 ;  /* 0x0000001613137207 */ /* 0x000fe20001000000 */
[----:B------:R-:W-:Y:S06]  /*0ad0*/  @P1 BRA `(.L_x_61) ;  /* 0xfffffff800181947 */ /* 0x000fec000383ffff */
.L_x_60:
[----:B------:R-:W-:Y:S05]  /*0ae0*/  BRA.U !UP0, `(.L_x_59) ;  /* 0x0000000908007547 */ /* 0x000fea000b800000 */
[----:B------:R-:W-:Y:S02]  /*0af0*/  UISETP.GE.U32.AND UP1, UPT, UR7, 0x4, UPT ;  /* 0x000000040700788c */ /* 0x000fe4000bf26070 */
[----:B------:R-:W-:Y:S02]  /*0b00*/  ULOP3.LUT UR5, UR6, 0x3, URZ, 0xc0, !UPT ;  /* 0x0000000306057892 */ /* 0x000fe4000f8ec0ff */
[----:B------:R-:W-:Y:S02]  /*0b10*/  UISETP.GE.U32.AND.EX UP1, UPT, URZ, URZ, UPT, UP1 ;  /* 0x000000ffff00728c */ /* 0x000fe4000bf26110 */
[----:B------:R-:W-:-:S04]  /*0b20*/  UISETP.NE.U32.AND UP0, UPT, UR5, URZ, UPT ;  /* 0x000000ff0500728c */ /* 0x000fc8000bf05070 */
[----:B------:R-:W-:-:S03]  /*0b30*/  UISETP.NE.AND.EX UP0, UPT, URZ, URZ, UPT, UP0 ;  /* 0x000000ffff00728c */ /* 0x000fc6000bf05300 */
[----:B------:R-:W-:Y:S08]  /*0b40*/  BRA.U !UP1, `(.L_x_62) ;  /* 0x0000000109f87547 */ /* 0x000ff0000b800000 */
[C---:B------:R-:W-:Y:S01]  /*0b50*/  IMAD.SHL.U32 R11, R13.reuse, 0x4, RZ ;  /* 0x000000040d0b7824 */ /* 0x040fe200078e00ff */
[----:B------:R-:W-:-:S04]  /*0b60*/  SHF.L.U64.HI R7, R13, 0x2, R12 ;  /* 0x000000020d077819 */ /* 0x000fc8000001020c */
[----:B------:R-:W-:-:S05]  /*0b70*/  IADD3 R22, P0, PT, R11, R2, RZ ;  /* 0x000000020b167210 */ /* 0x000fca0007f1e0ff */
[----:B------:R-:W-:-:S05]  /*0b80*/  IMAD.X R23, R7, 0x1, R3, P0 ;  /* 0x0000000107177824 */ /* 0x000fca00000e0603 */
[----:B------:R-:W2:Y:S04]  /*0b90*/  LDG.E R8, desc[UR8][R22.64] ;  /* 0x0000000816087981 */ /* 0x000ea8000c1e1900 */
[----:B------:R-:W3:Y:S01]  /*0ba0*/  LDG.E R6, desc[UR8][R22.64+0x4] ;  /* 0x0000040816067981 */ /* 0x000ee2000c1e1900 */
[----:B------:R-:W-:-:S03]  /*0bb0*/  IADD3 R10, P0, PT, R11, R4, RZ ;  /* 0x000000040b0a7210 */ /* 0x000fc60007f1e0ff */
[----:B------:R-:W4:Y:S02]  /*0bc0*/  LDG.E R16, desc[UR8][R22.64+0x8] ;  /* 0x0000080816107981 */ /* 0x000f24000c1e1900 */
[----:B------:R-:W-:Y:S02]  /*0bd0*/  IMAD.X R11, R7, 0x1, R5, P0 ;  /* 0x00000001070b7824 */ /* 0x000fe400000e0605 */
[----:B------:R-:W4:Y:S04]  /*0be0*/  LDG.E R27, desc[UR8][R22.64+0xc] ;  /* 0x00000c08161b7981 */ /* 0x000f28000c1e1900 */
[----:B------:R-:W4:Y:S04]  /*0bf0*/  LDG.E R25, desc[UR8][R10.64] ;  /* 0x000000080a197981 */ /* 0x000f28000c1e1900 */
[----:B------:R-:W4:Y:S04]  /*0c00*/  LDG.E R14, desc[UR8][R10.64+0x4] ;  /* 0x000004080a0e7981 */ /* 0x000f28000c1e1900 */
[----:B------:R-:W4:Y:S04]  /*0c10*/  LDG.E R24, desc[UR8][R10.64+0x8] ;  /* 0x000008080a187981 */ /* 0x000f28000c1e1900 */
[----:B------:R0:W4:Y:S01]  /*0c20*/  LDG.E R26, desc[UR8][R10.64+0xc] ;  /* 0x00000c080a1a7981 */ /* 0x000122000c1e1900 */
[----:B--2---:R-:W1:Y:S08]  /*0c30*/  F2I.S64.TRUNC R8, R8 ;  /* 0x0000000800087311 */ /* 0x004e70000020d900 */
[----:B---3--:R-:W2:Y:S01]  /*0c40*/  F2I.S64.TRUNC R6, R6 ;  /* 0x0000000600067311 */ /* 0x008ea2000020d900 */
[----:B-1----:R-:W-:-:S04]  /*0c50*/  ISETP.GT.U32.AND P0, PT, R8, R17, PT ;  /* 0x000000110800720c */ /* 0x002fc80003f04070 */
[----:B------:R-:W-:-:S04]  /*0c60*/  ISETP.GT.AND.EX P0, PT, R9, R15, PT, P0 ;  /* 0x0000000f0900720c */ /* 0x000fc80003f04300 */
[----:B------:R-:W-:Y:S02]  /*0c70*/  SEL R29, R8, R17, P0 ;  /* 0x00000011081d7207 */ /* 0x000fe40000000000 */
[----:B----4-:R-:W1:Y:S01]  /*0c80*/  F2I.S64.TRUNC R16, R16 ;  /* 0x0000001000107311 */ /* 0x010e62000020d900 */
[----:B------:R-:W-:Y:S02]  /*0c90*/  SEL R15, R9, R15, P0 ;  /* 0x0000000f090f7207 */ /* 0x000fe40000000000 */
[----:B--2---:R-:W-:Y:S02]  /*0ca0*/  ISETP.GT.U32.AND P2, PT, R6, R29, PT ;  /* 0x0000001d0600720c */ /* 0x004fe40003f44070 */
[-C--:B-----5:R-:W-:Y:S02]  /*0cb0*/  FSETP.GT.AND P3, PT, R25, R28.reuse, PT ;  /* 0x0000001c1900720b */ /* 0x0a0fe40003f64000 */
[----:B------:R-:W-:Y:S02]  /*0cc0*/  ISETP.GT.AND.EX P2, PT, R7, R15, PT, P2 ;  /* 0x0000000f0700720c */ /* 0x000fe40003f44320 */
[----:B------:R-:W-:-:S02]  /*0cd0*/  FSEL R25, R25, R28, P3 ;  /* 0x0000001c19197208 */ /* 0x000fc40001800000 */
[----:B0-----:R-:W-:Y:S02]  /*0ce0*/  SEL R11, R6, R29, P2 ;  /* 0x0000001d060b7207 */ /* 0x001fe40001000000 */
[----:B------:R-:W-:Y:S02]  /*0cf0*/  SEL R15, R7, R15, P2 ;  /* 0x0000000f070f7207 */ /* 0x000fe40001000000 */
[----:B------:R-:W-:Y:S01]  /*0d00*/  FSETP.GT.AND P4, PT, R14, R25, PT ;  /* 0x000000190e00720b */ /* 0x000fe20003f84000 */
[----:B------:R-:W0:Y:S01]  /*0d10*/  F2I.S64.TRUNC R6, R27 ;  /* 0x0000001b00067311 */ /* 0x000e22000020d900 */
[----:B-1----:R-:W-:Y:S02]  /*0d20*/  ISETP.GT.U32.AND P1, PT, R16, R11, PT ;  /* 0x0000000b1000720c */ /* 0x002fe40003f24070 */
[----:B------:R-:W-:Y:S02]  /*0d30*/  FSEL R25, R14, R25, P4 ;  /* 0x000000190e197208 */ /* 0x000fe40002000000 */
[----:B------:R-:W-:-:S02]  /*0d40*/  IADD3 R8, P6, PT, R13, 0x1, RZ ;  /* 0x000000010d087810 */ /* 0x000fc40007fde0ff */
[C---:B------:R-:W-:Y:S02]  /*0d50*/  ISETP.GT.AND.EX P1, PT, R17.reuse, R15, PT, P1 ;  /* 0x0000000f1100720c */ /* 0x040fe40003f24310 */
[----:B------:R-:W-:Y:S01]  /*0d60*/  FSETP.GT.AND P5, PT, R24, R25, PT ;  /* 0x000000191800720b */ /* 0x000fe20003fa4000 */
[----:B------:R-:W-:Y:S01]  /*0d70*/  IMAD.X R9, RZ, RZ, R12, P6 ;  /* 0x000000ffff097224 */ /* 0x000fe200030e060c */
[----:B------:R-:W-:Y:S02]  /*0d80*/  SEL R15, R17, R15, P1 ;  /* 0x0000000f110f7207 */ /* 0x000fe40000800000 */
[----:B------:R-:W-:Y:S02]  /*0d90*/  SEL R17, R13, R20, P0 ;  /* 0x000000140d117207 */ /* 0x000fe40000000000 */
[----:B------:R-:W-:Y:S02]  /*0da0*/  SEL R10, R12, R21, P0 ;  /* 0x000000150c0a7207 */ /* 0x000fe40000000000 */
[----:B------:R-:W-:-:S02]  /*0db0*/  SEL R11, R16, R11, P1 ;  /* 0x0000000b100b7207 */ /* 0x000fc40000800000 */
[----:B------:R-:W-:Y:S02]  /*0dc0*/  FSEL R25, R24, R25, P5 ;  /* 0x0000001918197208 */ /* 0x000fe40002800000 */
[----:B------:R-:W-:Y:S02]  /*0dd0*/  SEL R14, R8, R17, P2 ;  /* 0x00000011080e7207 */ /* 0x000fe40001000000 */
[----:B------:R-:W-:Y:S02]  /*0de0*/  SEL R23, R9, R10, P2 ;  /* 0x0000000a09177207 */ /* 0x000fe40001000000 */
[----:B0-----:R-:W-:Y:S02]  /*0df0*/  ISETP.GT.U32.AND P0, PT, R6, R11, PT ;  /* 0x0000000b0600720c */ /* 0x001fe40003f04070 */
[----:B------:R-:W-:Y:S02]  /*0e00*/  @!P4 SEL R8, R13, R18, P3 ;  /* 0x000000120d08c207 */ /* 0x000fe40001800000 */
[----:B------:R-:W-:-:S02]  /*0e10*/  @!P4 SEL R9, R12, R19, P3 ;  /* 0x000000130c09c207 */ /* 0x000fc40001800000 */
[----:B------:R-:W-:Y:S02]  /*0e20*/  FSETP.GT.AND P2, PT, R26, R25, PT ;  /* 0x000000191a00720b */ /* 0x000fe40003f44000 */
[----:B------:R-:W-:Y:S02]  /*0e30*/  IADD3 R21, P3, PT, R13, 0x2, RZ ;  /* 0x000000020d157810 */ /* 0x000fe40007f7e0ff */
[-C--:B------:R-:W-:Y:S02]  /*0e40*/  ISETP.GT.AND.EX P0, PT, R7, R15.reuse, PT, P0 ;  /* 0x0000000f0700720c */ /* 0x080fe40003f04300 */
[----:B------:R-:W-:Y:S01]  /*0e50*/  IADD3 R18, P4, PT, R13, 0x3, RZ ;  /* 0x000000030d127810 */ /* 0x000fe20007f9e0ff */
[--C-:B------:R-:W-:Y:S01]  /*0e60*/  IMAD.X R10, RZ, RZ, R12.reuse, P3 ;  /* 0x000000ffff0a7224 */ /* 0x100fe200018e060c */
[----:B------:R-:W-:Y:S02]  /*0e70*/  SEL R15, R7, R15, P0 ;  /* 0x0000000f070f7207 */ /* 0x000fe40000000000 */
[----:B------:R-:W-:Y:S01]  /*0e80*/  SEL R7, R21, R14, P1 ;  /* 0x0000000e15077207 */ /* 0x000fe20000800000 */
[----:B------:R-:W-:Y:S01]  /*0e90*/  IMAD.X R19, RZ, RZ, R12, P4 ;  /* 0x000000ffff137224 */ /* 0x000fe200020e060c */
[----:B------:R-:W-:-:S02]  /*0ea0*/  SEL R17, R6, R11, P0 ;  /* 0x0000000b06117207 */ /* 0x000fc40000000000 */
[----:B------:R-:W-:Y:S02]  /*0eb0*/  IADD3 R13, P3, PT, R13, 0x4, RZ ;  /* 0x000000040d0d7810 */ /* 0x000fe40007f7e0ff */
[----:B------:R-:W-:Y:S02]  /*0ec0*/  SEL R6, R10, R23, P1 ;  /* 0x000000170a067207 */ /* 0x000fe40000800000 */
[----:B------:R-:W-:Y:S02]  /*0ed0*/  SEL R20, R18, R7, P0 ;  /* 0x0000000712147207 */ /* 0x000fe40000000000 */
[----:B------:R-:W-:Y:S01]  /*0ee0*/  @!P2 SEL R18, R21, R8, P5 ;  /* 0x000000081512a207 */ /* 0x000fe20002800000 */
[----:B------:R-:W-:Y:S01]  /*0ef0*/  IMAD.X R12, RZ, RZ, R12, P3 ;  /* 0x000000ffff0c7224 */ /* 0x000fe200018e060c */
[----:B------:R-:W-:Y:S02]  /*0f00*/  SEL R21, R19, R6, P0 ;  /* 0x0000000613157207 */ /* 0x000fe40000000000 */
[----:B------:R-:W-:-:S02]  /*0f10*/  FSEL R28, R26, R25, P2 ;  /* 0x000000191a1c7208 */ /* 0x000fc40001000000 */
[----:B------:R-:W-:-:S07]  /*0f20*/  @!P2 SEL R19, R10, R9, P5 ;  /* 0x000000090a13a207 */ /* 0x000fce0002800000 */
.L_x_62:
[----:B------:R-:W-:Y:S05]  /*0f30*/  BRA.U !UP0, `(.L_x_59) ;  /* 0x0000000108ec7547 */ /* 0x000fea000b800000 */
[----:B------:R-:W-:Y:S02]  /*0f40*/  UISETP.NE.U32.AND UP1, UPT, UR5, 0x1, UPT ;  /* 0x000000010500788c */ /* 0x000fe4000bf25070 */
[----:B------:R-:W-:Y:S02]  /*0f50*/  ULOP3.LUT UR4, UR6, 0x1, URZ, 0xc0, !UPT ;  /* 0x0000000106047892 */ /* 0x000fe4000f8ec0ff */
[----:B------:R-:W-:Y:S02]  /*0f60*/  UISETP.NE.AND.EX UP1, UPT, URZ, URZ, UPT, UP1 ;  /* 0x000000ffff00728c */ /* 0x000fe4000bf25310 */
[----:B------:R-:W-:-:S04]  /*0f70*/  UISETP.NE.U32.AND UP0, UPT, UR4, 0x1, UPT ;  /* 0x000000010400788c */ /* 0x000fc8000bf05070 */
[----:B------:R-:W-:-:S03]  /*0f80*/  UISETP.NE.U32.AND.EX UP0, UPT, URZ, URZ, UPT, UP0 ;  /* 0x000000ffff00728c */ /* 0x000fc6000bf05100 */
[----:B------:R-:W-:Y:S08]  /*0f90*/  BRA.U !UP1, `(.L_x_63) ;  /* 0x0000000109907547 */ /* 0x000ff0000b800000 */
[C---:B------:R-:W-:Y:S01]  /*0fa0*/  IMAD.SHL.U32 R11, R13.reuse, 0x4, RZ ;  /* 0x000000040d0b7824 */ /* 0x040fe200078e00ff */
[----:B------:R-:W-:-:S04]  /*0fb0*/  SHF.L.U64.HI R9, R13, 0x2, R12 ;  /* 0x000000020d097819 */ /* 0x000fc8000001020c */
[----:B------:R-:W-:-:S05]  /*0fc0*/  IADD3 R6, P0, PT, R11, R2, RZ ;  /* 0x000000020b067210 */ /* 0x000fca0007f1e0ff */
[----:B------:R-:W-:-:S05]  /*0fd0*/  IMAD.X R7, R9, 0x1, R3, P0 ;  /* 0x0000000109077824 */ /* 0x000fca00000e0603 */
[----:B------:R-:W2:Y:S01]  /*0fe0*/  LDG.E R10, desc[UR8][R6.64] ;  /* 0x00000008060a7981 */ /* 0x000ea2000c1e1900 */
[----:B------:R-:W-:-:S03]  /*0ff0*/  IADD3 R8, P0, PT, R11, R4, RZ ;  /* 0x000000040b087210 */ /* 0x000fc60007f1e0ff */
[----:B------:R0:W3:Y:S02]  /*1000*/  LDG.E R22, desc[UR8][R6.64+0x4] ;  /* 0x0000040806167981 */ /* 0x0000e4000c1e1900 */
[----:B------:R-:W-:-:S05]  /*1010*/  IMAD.X R9, R9, 0x1, R5, P0 ;  /* 0x0000000109097824 */ /* 0x000fca00000e0605 */
[----:B------:R-:W4:Y:S04]  /*1020*/  LDG.E R25, desc[UR8][R8.64] ;  /* 0x0000000808197981 */ /* 0x000f28000c1e1900 */
[----:B------:R-:W4:Y:S01]  /*1030*/  LDG.E R27, desc[UR8][R8.64+0x4] ;  /* 0x00000408081b7981 */ /* 0x000f22000c1e1900 */
[----:B0-----:R-:W-:-:S05]  /*1040*/  IADD3 R7, P3, PT, R13, 0x1, RZ ;  /* 0x000000010d077810 */ /* 0x001fca0007f7e0ff */
[----:B------:R-:W-:Y:S01]  /*1050*/  IMAD.X R6, RZ, RZ, R12, P3 ;  /* 0x000000ffff067224 */ /* 0x000fe200018e060c */
[----:B--2---:R-:W0:Y:S08]  /*1060*/  F2I.S64.TRUNC R10, R10 ;  /* 0x0000000a000a7311 */ /* 0x004e30000020d900 */
[----:B---3--:R-:W1:Y:S01]  /*1070*/  F2I.S64.TRUNC R22, R22 ;  /* 0x0000001600167311 */ /* 0x008e62000020d900 */
[----:B----45:R-:W-:-:S02]  /*1080*/  FSETP.GT.AND P2, PT, R25, R28, PT ;  /* 0x0000001c1900720b */ /* 0x030fc40003f44000 */
[C---:B0-----:R-:W-:Y:S02]  /*1090*/  ISETP.GT.U32.AND P0, PT, R10.reuse, R17, PT ;  /* 0x000000110a00720c */ /* 0x041fe40003f04070 */
[----:B------:R-:W-:Y:S02]  /*10a0*/  FSEL R28, R25, R28, P2 ;  /* 0x0000001c191c7208 */ /* 0x000fe40001000000 */
[----:B------:R-:W-:Y:S02]  /*10b0*/  ISETP.GT.AND.EX P0, PT, R11, R15, PT, P0 ;  /* 0x0000000f0b00720c */ /* 0x000fe40003f04300 */
[----:B------:R-:W-:Y:S02]  /*10c0*/  FSETP.GT.AND P4, PT, R27, R28, PT ;  /* 0x0000001c1b00720b */ /* 0x000fe40003f84000 */
[----:B------:R-:W-:Y:S02]  /*10d0*/  SEL R17, R10, R17, P0 ;  /* 0x000000110a117207 */ /* 0x000fe40000000000 */
[----:B------:R-:W-:-:S02]  /*10e0*/  SEL R15, R11, R15, P0 ;  /* 0x0000000f0b0f7207 */ /* 0x000fc40000000000 */
[----:B-1----:R-:W-:Y:S02]  /*10f0*/  ISETP.GT.U32.AND P1, PT, R22, R17, PT ;  /* 0x000000111600720c */ /* 0x002fe40003f24070 */
[----:B------:R-:W-:Y:S02]  /*1100*/  SEL R20, R13, R20, P0 ;  /* 0x000000140d147207 */ /* 0x000fe40000000000 */
[----:B------:R-:W-:Y:S02]  /*1110*/  ISETP.GT.AND.EX P1, PT, R23, R15, PT, P1 ;  /* 0x0000000f1700720c */ /* 0x000fe40003f24310 */
[----:B------:R-:W-:Y:S02]  /*1120*/  SEL R21, R12, R21, P0 ;  /* 0x000000150c157207 */ /* 0x000fe40000000000 */
[----:B------:R-:W-:Y:S02]  /*1130*/  SEL R20, R7, R20, P1 ;  /* 0x0000001407147207 */ /* 0x000fe40000800000 */
[----:B------:R-:W-:-:S02]  /*1140*/  SEL R21, R6, R21, P1 ;  /* 0x0000001506157207 */ /* 0x000fc40000800000 */
[C---:B------:R-:W-:Y:S02]  /*1150*/  @!P4 SEL R7, R13.reuse, R18, P2 ;  /* 0x000000120d07c207 */ /* 0x040fe40001000000 */
[----:B------:R-:W-:Y:S02]  /*1160*/  IADD3 R13, P0, PT, R13, 0x2, RZ ;  /* 0x000000020d0d7810 */ /* 0x000fe40007f1e0ff */
[----:B------:R-:W-:Y:S01]  /*1170*/  @!P4 SEL R6, R12, R19, P2 ;  /* 0x000000130c06c207 */ /* 0x000fe20001000000 */
[----:B------:R-:W-:Y:S01]  /*1180*/  IMAD.MOV.U32 R18, RZ, RZ, R7 ;  /* 0x000000ffff127224 */ /* 0x000fe200078e0007 */
[----:B------:R-:W-:Y:S01]  /*1190*/  SEL R17, R22, R17, P1 ;  /* 0x0000001116117207 */ /* 0x000fe20000800000 */
[----:B------:R-:W-:Y:S01]  /*11a0*/  IMAD.X R12, RZ, RZ, R12, P0 ;  /* 0x000000ffff0c7224 */ /* 0x000fe200000e060c */
[----:B------:R-:W-:Y:S01]  /*11b0*/  SEL R15, R23, R15, P1 ;  /* 0x0000000f170f7207 */ /* 0x000fe20000800000 */
[----:B------:R-:W-:Y:S01]  /*11c0*/  IMAD.MOV.U32 R19, RZ, RZ, R6 ;  /* 0x000000ffff137224 */ /* 0x000fe200078e0006 */
[----:B------:R-:W-:-:S07]  /*11d0*/  FSEL R28, R27, R28, P4 ;  /* 0x0000001c1b1c7208 */ /* 0x000fce0002000000 */
.L_x_63:
[----:B------:R-:W-:Y:S05]  /*11e0*/  BRA.U UP0, `(.L_x_59) ;  /* 0x0000000100407547 */ /* 0x000fea000b800000 */
[C---:B------:R-:W-:Y:S01]  /*11f0*/  IMAD.SHL.U32 R9, R13.reuse, 0x4, RZ ;  /* 0x000000040d097824 */ /* 0x040fe200078e00ff */
[----:B------:R-:W-:-:S04]  /*1200*/  SHF.L.U64.HI R11, R13, 0x2, R12 ;  /* 0x000000020d0b7819 */ /* 0x000fc8000001020c */
[----:B------:R-:W-:-:S05]  /*1210*/  IADD3 R6, P0, PT, R9, R2, RZ ;  /* 0x0000000209067210 */ /* 0x000fca0007f1e0ff */
[----:B------:R-:W-:-:S05]  /*1220*/  IMAD.X R7, R11, 0x1, R3, P0 ;  /* 0x000000010b077824 */ /* 0x000fca00000e0603 */
[----:B------:R-:W2:Y:S01]  /*1230*/  LDG.E R2, desc[UR8][R6.64] ;  /* 0x0000000806027981 */ /* 0x000ea2000c1e1900 */
[----:B------:R-:W-:-:S05]  /*1240*/  IADD3 R4, P0, PT, R9, R4, RZ ;  /* 0x0000000409047210 */ /* 0x000fca0007f1e0ff */
[----:B------:R-:W-:-:S06]  /*1250*/  IMAD.X R5, R11, 0x1, R5, P0 ;  /* 0x000000010b057824 */ /* 0x000fcc00000e0605 */
[----:B------:R-:W3:Y:S01]  /*1260*/  LDG.E R5, desc[UR8][R4.64] ;  /* 0x0000000804057981 */ /* 0x000ee2000c1e1900 */
[----:B--2---:R-:W0:Y:S01]  /*1270*/  F2I.S64.TRUNC R2, R2 ;  /* 0x0000000200027311 */ /* 0x004e22000020d900 */
[----:B---3-5:R-:W-:Y:S02]  /*1280*/  FSETP.GT.AND P1, PT, R5, R28, PT ;  /* 0x0000001c0500720b */ /* 0x028fe40003f24000 */
[----:B0-----:R-:W-:Y:S02]  /*1290*/  ISETP.GT.U32.AND P0, PT, R2, R17, PT ;  /* 0x000000110200720c */ /* 0x001fe40003f04070 */
[----:B------:R-:W-:Y:S02]  /*12a0*/  SEL R18, R13, R18, P1 ;  /* 0x000000120d127207 */ /* 0x000fe40000800000 */
[----:B------:R-:W-:Y:S02]  /*12b0*/  ISETP.GT.AND.EX P0, PT, R3, R15, PT, P0 ;  /* 0x0000000f0300720c */ /* 0x000fe40003f04300 */
[----:B------:R-:W-:-:S02]  /*12c0*/  SEL R19, R12, R19, P1 ;  /* 0x000000130c137207 */ /* 0x000fc40000800000 */
[----:B------:R-:W-:Y:S02]  /*12d0*/  SEL R20, R13, R20, P0 ;  /* 0x000000140d147207 */ /* 0x000fe40000000000 */
[----:B------:R-:W-:-:S07]  /*12e0*/  SEL R21, R12, R21, P0 ;  /* 0x000000150c157207 */ /* 0x000fce0000000000 */
.L_x_59:
[----:B------:R-:W0:Y:S01]  /*12f0*/  S2R R4, SR_LANEID ;  /* 0x0000000000047919 */ /* 0x000e220000000000 */
[----:B------:R-:W-:Y:S01]  /*1300*/  ISETP.NE.U32.AND P0, PT, R20, R18, PT ;  /* 0x000000121400720c */ /* 0x000fe20003f05070 */
[----:B------:R-:W1:Y:S01]  /*1310*/  LDCU.64 UR6, c[0x0][0x390] ;  /* 0x00007200ff0677ac */ /* 0x000e620008000a00 */
[----:B------:R-:W2:Y:S02]  /*1320*/  LDC.64 R2, c[0x0][0x3a8] ;  /* 0x0000ea00ff027b82 */ /* 0x000ea40000000a00 */
[----:B------:R-:W-:Y:S01]  /*1330*/  ISETP.NE.AND.EX P0, PT, R21, R19, PT, P0 ;  /* 0x000000131500720c */ /* 0x000fe20003f05300 */
[----:B------:R-:W-:Y:S01]  /*1340*/  VOTEU.ANY UR4, UPT, PT ;  /* 0x0000000000047886 */ /* 0x000fe200038e0100 */
[----:B------:R-:W3:Y:S01]  /*1350*/  I2F.U64 R21, R20 ;  /* 0x0000001400157312 */ /* 0x000ee20000301000 */
[----:B------:R-:W-:Y:S01]  /*1360*/  UFLO.U32 UR4, UR4 ;  /* 0x00000004000472bd */ /* 0x000fe200080e0000 */
[----:B------:R-:W-:-:S04]  /*1370*/  SEL R6, RZ, 0x1, P0 ;  /* 0x00000001ff067807 */ /* 0x000fc80000000000 */
[----:B------:R-:W4:Y:S01]  /*1380*/  REDUX.SUM UR5, R6 ;  /* 0x00000000060573c4 */ /* 0x000f22000000c000 */
[----:B0-----:R-:W-:Y:S02]  /*1390*/  ISETP.EQ.U32.AND P0, PT, R4, UR4, PT ;  /* 0x0000000404007c0c */ /* 0x001fe4000bf02070 */
[----:B-1----:R-:W-:-:S04]  /*13a0*/  LEA R4, P1, R0, UR6, 0x2 ;  /* 0x0000000600047c11 */ /* 0x002fc8000f8210ff */
[----:B------:R-:W-:Y:S01]  /*13b0*/  LEA.HI.X R5, R0, UR7, RZ, 0x2, P1 ;  /* 0x0000000700057c11 */ /* 0x000fe200088f14ff */
[----:B----4-:R-:W-:-:S04]  /*13c0*/  IMAD.U32 R7, RZ, RZ, UR5 ;  /* 0x00000005ff077e24 */ /* 0x010fc8000f8e00ff */
[----:B---3--:R-:W-:Y:S04]  /*13d0*/  STG.E desc[UR8][R4.64], R21 ;  /* 0x0000001504007986 */ /* 0x008fe8000c101908 */
[----:B--2---:R-:W-:Y:S01]  /*13e0*/  @P0 REDG.E.ADD.STRONG.GPU desc[UR8][R2.64], R7 ;  /* 0x000000070200098e */ /* 0x004fe2000c12e108 */
[----:B------:R-:W-:Y:S05]  /*13f0*/  EXIT ;  /* 0x000000000000794d */ /* 0x000fea0003800000 */
.L_x_64:
        /* <DEDUP_REMOVED lines=16> */
.L_x_143:


//--------------------- .text._Z4centPfS_S_l      --------------------------
	.section	.text._Z4centPfS_S_l,"ax",@progbits
	.align	128
        .global         _Z4centPfS_S_l
        .type           _Z4centPfS_S_l,@function
        .size           _Z4centPfS_S_l,(.L_x_144 - _Z4centPfS_S_l)
        .other          _Z4centPfS_S_l,@"STO_CUDA_ENTRY STV_DEFAULT"
_Z4centPfS_S_l:
.text._Z4centPfS_S_l:
        /* <DEDUP_REMOVED lines=12> */
[----:B------:R-:W1:Y:S01]  /*00c0*/  LDCU.128 UR8, c[0x0][0x380] ;  /* 0x00007000ff0877ac */ /* 0x000e620008000c00 */
[----:B------:R-:W2:Y:S02]  /*00d0*/  LDCU.64 UR4, c[0x0][0x358] ;  /* 0x00006b00ff0477ac */ /* 0x000ea40008000a00 */
[C---:B0-----:R-:W-:Y:S02]  /*00e0*/  IADD3 R2, P0, PT, R10.reuse, UR6, RZ ;  /* 0x000000060a027c10 */ /* 0x041fe4000ff1e0ff */
[----:B-1----:R-:W-:Y:S02]  /*00f0*/  IADD3 R6, P1, PT, R10, UR8, RZ ;  /* 0x000000080a067c10 */ /* 0x002fe4000ff3e0ff */
[----:B------:R-:W-:-:S02]  /*0100*/  IADD3.X R3, PT, PT, R4, UR7, RZ, P0, !PT ;  /* 0x0000000704037c10 */ /* 0x000fc400087fe4ff */
[----:B------:R-:W-:-:S03]  /*0110*/  IADD3.X R7, PT, PT, R4, UR9, RZ, P1, !PT ;  /* 0x0000000904077c10 */ /* 0x000fc60008ffe4ff */
[----:B--2---:R0:W-:Y:S04]  /*0120*/  STG.E desc[UR4][R2.64], RZ ;  /* 0x000000ff02007986 */ /* 0x0041e8000c101904 */
[----:B------:R-:W2:Y:S01]  /*0130*/  LDG.E R0, desc[UR4][R6.64] ;  /* 0x0000000406007981 */ /* 0x000ea2000c1e1900 */
[----:B------:R-:W-:Y:S01]  /*0140*/  IADD3 R10, P1, PT, R10, UR10, RZ ;  /* 0x0000000a0a0a7c10 */ /* 0x000fe2000ff3e0ff */
[----:B------:R-:W-:Y:S03]  /*0150*/  BSSY.RECONVERGENT B0, `(.L_x_65) ;  /* 0x0000024000007945 */ /* 0x000fe60003800200 */
[----:B------:R-:W-:Y:S02]  /*0160*/  IADD3.X R11, PT, PT, R4, UR11, RZ, P1, !PT ;  /* 0x0000000b040b7c10 */ /* 0x000fe40008ffe4ff */
[----:B------:R-:W-:-:S02]  /*0170*/  CS2R R4, SRZ ;  /* 0x0000000000047805 */ /* 0x000fc4000001ff00 */
[----:B--2---:R-:W-:-:S13]  /*0180*/  FSETP.NEU.AND P0, PT, R0, RZ, PT ;  /* 0x000000ff0000720b */ /* 0x004fda0003f0d000 */
[----:B0-----:R-:W-:Y:S05]  /*0190*/  @!P0 BRA `(.L_x_66) ;  /* 0x00000000007c8947 */ /* 0x001fea0003800000 */
[----:B------:R-:W2:Y:S01]  /*01a0*/  LDG.E R4, desc[UR4][R10.64] ;  /* 0x000000040a047981 */ /* 0x000ea2000c1e1900 */
[----:B------:R-:W-:Y:S01]  /*01b0*/  HFMA2 R13, -RZ, RZ, 1.5048828125, 33.21875 ;  /* 0x3e055027ff0d7431 */ /* 0x000fe200000001ff */
[----:B--2---:R-:W-:-:S13]  /*01c0*/  FSETP.GEU.AND P0, PT, R4, 1.175494350822287508e-38, PT ;  /* 0x008000000400780b */ /* 0x004fda0003f0e000 */
[----:B------:R-:W-:-:S04]  /*01d0*/  @!P0 FMUL R4, R4, 8388608 ;  /* 0x4b00000004048820 */ /* 0x000fc80000400000 */
[----:B------:R-:W-:-:S05]  /*01e0*/  VIADD R5, R4, 0xc0d55555 ;  /* 0xc0d5555504057836 */ /* 0x000fca0000000000 */
[----:B------:R-:W-:-:S04]  /*01f0*/  LOP3.LUT R9, R5, 0xff800000, RZ, 0xc0, !PT ;  /* 0xff80000005097812 */ /* 0x000fc800078ec0ff */
[----:B------:R-:W-:Y:S01]  /*0200*/  I2FP.F32.S32 R8, R9 ;  /* 0x0000000900087245 */ /* 0x000fe20000201400 */
[----:B------:R-:W-:Y:S02]  /*0210*/  IMAD.IADD R5, R4, 0x1, -R9 ;  /* 0x0000000104057824 */ /* 0x000fe400078e0a09 */
[----:B------:R-:W-:Y:S02]  /*0220*/  IMAD.MOV.U32 R9, RZ, RZ, 0x7f800000 ;  /* 0x7f800000ff097424 */ /* 0x000fe400078e00ff */
[----:B------:R-:W-:-:S04]  /*0230*/  FADD R12, R5, -1 ;  /* 0xbf800000050c7421 */ /* 0x000fc80000000000 */
[----:B------:R-:W-:-:S04]  /*0240*/  FFMA R5, R12, -R13, 0.14084610342979431152 ;  /* 0x3e1039f60c057423 */ /* 0x000fc8000000080d */
[----:B------:R-:W-:-:S04]  /*0250*/  FFMA R5, R12, R5, -0.12148627638816833496 ;  /* 0xbdf8cdcc0c057423 */ /* 0x000fc80000000005 */
[----:B------:R-:W-:-:S04]  /*0260*/  FFMA R5, R12, R5, 0.13980610668659210205 ;  /* 0x3e0f29550c057423 */ /* 0x000fc80000000005 */
[----:B------:R-:W-:-:S04]  /*0270*/  FFMA R5, R12, R5, -0.16684235632419586182 ;  /* 0xbe2ad8b90c057423 */ /* 0x000fc80000000005 */
[----:B------:R-:W-:-:S04]  /*0280*/  FFMA R5, R12, R5, 0.20012299716472625732 ;  /* 0x3e4ced0b0c057423 */ /* 0x000fc80000000005 */
[----:B------:R-:W-:-:S04]  /*0290*/  FFMA R5, R12, R5, -0.24999669194221496582 ;  /* 0xbe7fff220c057423 */ /* 0x000fc80000000005 */
[----:B------:R-:W-:-:S04]  /*02a0*/  FFMA R5, R12, R5, 0.33333182334899902344 ;  /* 0x3eaaaa780c057423 */ /* 0x000fc80000000005 */
[----:B------:R-:W-:Y:S01]  /*02b0*/  FFMA R13, R12, R5, -0.5 ;  /* 0xbf0000000c0d7423 */ /* 0x000fe20000000005 */
[----:B------:R-:W-:Y:S02]  /*02c0*/  FSEL R5, RZ, -23, P0 ;  /* 0xc1b80000ff057808 */ /* 0x000fe40000000000 */
[----:B------:R-:W-:Y:S01]  /*02d0*/  ISETP.GT.U32.AND P0, PT, R4, 0x7f7fffff, PT ;  /* 0x7f7fffff0400780c */ /* 0x000fe20003f04070 */
[----:B------:R-:W-:Y:S02]  /*02e0*/  FMUL R13, R12, R13 ;  /* 0x0000000d0c0d7220 */ /* 0x000fe40000400000 */
[----:B------:R-:W-:Y:S02]  /*02f0*/  FFMA R5, R8, 1.1920928955078125e-07, R5 ;  /* 0x3400000008057823 */ /* 0x000fe40000000005 */
[----:B------:R-:W-:-:S04]  /*0300*/  FFMA R12, R12, R13, R12 ;  /* 0x0000000d0c0c7223 */ /* 0x000fc8000000000c */
[----:B------:R-:W-:-:S04]  /*0310*/  FFMA R5, R5, 0.69314718246459960938, R12 ;  /* 0x3f31721805057823 */ /* 0x000fc8000000000c */
[C---:B------:R-:W-:Y:S01]  /*0320*/  @P0 FFMA R5, R4.reuse, R9, +INF ;  /* 0x7f80000004050423 */ /* 0x040fe20000000009 */
[----:B------:R-:W-:-:S04]  /*0330*/  FSETP.NEU.AND P0, PT, R4, RZ, PT ;  /* 0x000000ff0400720b */ /* 0x000fc80003f0d000 */
[----:B------:R-:W-:-:S05]  /*0340*/  FSEL R5, R5, -INF , P0 ;  /* 0xff80000005057808 */ /* 0x000fca0000000000 */
[----:B------:R-:W-:-:S05]  /*0350*/  FFMA R9, -R0, R5, RZ ;  /* 0x0000000500097223 */ /* 0x000fca00000001ff */
[----:B------:R0:W-:Y:S04]  /*0360*/  STG.E desc[UR4][R2.64], R9 ;  /* 0x0000000902007986 */ /* 0x0001e8000c101904 */
[----:B------:R0:W5:Y:S01]  /*0370*/  LDG.E R0, desc[UR4][R6.64] ;  /* 0x0000000406007981 */ /* 0x000162000c1e1900 */
[----:B------:R0:W1:Y:S02]  /*0380*/  F2F.F64.F32 R4, R9 ;  /* 0x0000000900047310 */ /* 0x0000640000201800 */
.L_x_66:
[----:B------:R-:W-:Y:S05]  /*0390*/  BSYNC.RECONVERGENT B0 ;  /* 0x0000000000007941 */ /* 0x000fea0003800200 */
.L_x_65:
[----:B-----5:R-:W-:-:S13]  /*03a0*/  FSETP.NEU.AND P0, PT, R0, 1, PT ;  /* 0x3f8000000000780b */ /* 0x020fda0003f0d000 */
[----:B------:R-:W-:Y:S05]  /*03b0*/  @!P0 EXIT ;  /* 0x000000000000894d */ /* 0x000fea0003800000 */
[----:B------:R-:W0:Y:S01]  /*03c0*/  LDG.E R10, desc[UR4][R10.64] ;  /* 0x000000040a0a7981 */ /* 0x000e22000c1e1900 */
[----:B------:R-:W-:Y:S01]  /*03d0*/  BSSY.RECONVERGENT B0, `(.L_x_67) ;  /* 0x0000057000007945 */ /* 0x000fe20003800200 */
[----:B0-----:R-:W0:Y:S02]  /*03e0*/  F2F.F64.F32 R6, R10 ;  /* 0x0000000a00067310 */ /* 0x001e240000201800 */
[----:B0-----:R-:W-:-:S06]  /*03f0*/  DADD R12, -R6, 1 ;  /* 0x3ff00000060c7429 */ /* 0x001fcc0000000100 */
[----:B------:R0:W2:Y:S04]  /*0400*/  F2F.F64.F32 R6, R0 ;  /* 0x0000000000067310 */ /* 0x0000a80000201800 */
[----:B------:R-:W-:Y:S01]  /*0410*/  ISETP.GT.AND P0, PT, R13, 0xfffff, PT ;  /* 0x000fffff0d00780c */ /* 0x000fe20003f04270 */
[--C-:B------:R-:W-:Y:S01]  /*0420*/  IMAD.MOV.U32 R14, RZ, RZ, R12.reuse ;  /* 0x000000ffff0e7224 */ /* 0x100fe200078e000c */
[----:B------:R-:W-:Y:S01]  /*0430*/  MOV R15, R13 ;  /* 0x0000000d000f7202 */ /* 0x000fe20000000f00 */
[----:B------:R-:W-:Y:S02]  /*0440*/  IMAD.MOV.U32 R9, RZ, RZ, R13 ;  /* 0x000000ffff097224 */ /* 0x000fe400078e000d */
[----:B------:R-:W-:-:S08]  /*0450*/  IMAD.MOV.U32 R10, RZ, RZ, R12 ;  /* 0x000000ffff0a7224 */ /* 0x000fd000078e000c */
[----:B------:R-:W-:-:S10]  /*0460*/  @!P0 DMUL R14, R14, 1.80143985094819840000e+16 ;  /* 0x435000000e0e8828 */ /* 0x000fd40000000000 */
[----:B------:R-:W-:Y:S02]  /*0470*/  @!P0 IMAD.MOV.U32 R9, RZ, RZ, R15 ;  /* 0x000000ffff098224 */ /* 0x000fe400078e000f */
[----:B------:R-:W-:-:S03]  /*0480*/  @!P0 IMAD.MOV.U32 R10, RZ, RZ, R14 ;  /* 0x000000ffff0a8224 */ /* 0x000fc600078e000e */
[----:B------:R-:W-:-:S04]  /*0490*/  IADD3 R8, PT, PT, R9, -0x1, RZ ;  /* 0xffffffff09087810 */ /* 0x000fc80007ffe0ff */
[----:B------:R-:W-:Y:S01]  /*04a0*/  ISETP.GT.U32.AND P1, PT, R8, 0x7feffffe, PT ;  /* 0x7feffffe0800780c */ /* 0x000fe20003f24070 */
[----:B------:R-:W-:Y:S01]  /*04b0*/  IMAD.MOV.U32 R8, RZ, RZ, -0x3ff ;  /* 0xfffffc01ff087424 */ /* 0x000fe200078e00ff */
[----:B------:R-:W-:-:S11]  /*04c0*/  @!P0 MOV R8, 0xfffffbcb ;  /* 0xfffffbcb00088802 */ /* 0x000fd60000000f00 */
[----:B0-2---:R-:W-:Y:S05]  /*04d0*/  @P1 BRA `(.L_x_68) ;  /* 0x0000000400001947 */ /* 0x005fea0003800000 */
[C---:B------:R-:W-:Y:S01]  /*04e0*/  LOP3.LUT R0, R9.reuse, 0xfffff, RZ, 0xc0, !PT ;  /* 0x000fffff09007812 */ /* 0x040fe200078ec0ff */
[----:B------:R-:W-:Y:S01]  /*04f0*/  IMAD.MOV.U32 R12, RZ, RZ, RZ ;  /* 0x000000ffff0c7224 */ /* 0x000fe200078e00ff */
[----:B------:R-:W-:Y:S01]  /*0500*/  MOV R21, 0x3ed0ee25 ;  /* 0x3ed0ee2500157802 */ /* 0x000fe20000000f00 */
[----:B------:R-:W-:Y:S01]  /*0510*/  IMAD.MOV.U32 R20, RZ, RZ, -0x748574fc ;  /* 0x8b7a8b04ff147424 */ /* 0x000fe200078e00ff */
[----:B------:R-:W-:Y:S01]  /*0520*/  LOP3.LUT R11, R0, 0x3ff00000, RZ, 0xfc, !PT ;  /* 0x3ff00000000b7812 */ /* 0x000fe200078efcff */
[----:B------:R-:W-:Y:S01]  /*0530*/  UMOV UR6, 0x3ae80f1e ;  /* 0x3ae80f1e00067882 */ /* 0x000fe20000000000 */
[----:B------:R-:W-:Y:S01]  /*0540*/  UMOV UR7, 0x3eb1380b ;  /* 0x3eb1380b00077882 */ /* 0x000fe20000000000 */
[----:B------:R-:W-:Y:S01]  /*0550*/  LEA.HI R22, R9, R8, RZ, 0xc ;  /* 0x0000000809167211 */ /* 0x000fe200078f60ff */
[----:B------:R-:W-:Y:S01]  /*0560*/  IMAD.MOV.U32 R23, RZ, RZ, 0x43300000 ;  /* 0x43300000ff177424 */ /* 0x000fe200078e00ff */
[----:B------:R-:W-:Y:S01]  /*0570*/  ISETP.GE.U32.AND P0, PT, R11, 0x3ff6a09f, PT ;  /* 0x3ff6a09f0b00780c */ /* 0x000fe20003f06070 */
[----:B------:R-:W-:Y:S01]  /*0580*/  UMOV UR8, 0x80000000 ;  /* 0x8000000000087882 */ /* 0x000fe20000000000 */
[----:B------:R-:W-:-:S11]  /*0590*/  UMOV UR9, 0x43300000 ;  /* 0x4330000000097882 */ /* 0x000fd60000000000 */
[----:B------:R-:W-:Y:S02]  /*05a0*/  @P0 VIADD R13, R11, 0xfff00000 ;  /* 0xfff000000b0d0836 */ /* 0x000fe40000000000 */
[----:B------:R-:W-:-:S03]  /*05b0*/  @P0 VIADD R22, R22, 0x1 ;  /* 0x0000000116160836 */ /* 0x000fc60000000000 */
[----:B------:R-:W-:Y:S02]  /*05c0*/  @P0 MOV R11, R13 ;  /* 0x0000000d000b0202 */ /* 0x000fe40000000f00 */
[----:B------:R-:W-:-:S04]  /*05d0*/  LOP3.LUT R22, R22, 0x80000000, RZ, 0x3c, !PT ;  /* 0x8000000016167812 */ /* 0x000fc800078e3cff */
[C---:B------:R-:W-:Y:S02]  /*05e0*/  DADD R18, R10.reuse, 1 ;  /* 0x3ff000000a127429 */ /* 0x040fe40000000000 */
[----:B------:R-:W-:-:S04]  /*05f0*/  DADD R10, R10, -1 ;  /* 0xbff000000a0a7429 */ /* 0x000fc80000000000 */
[----:B------:R-:W0:Y:S02]  /*0600*/  MUFU.RCP64H R13, R19 ;  /* 0x00000013000d7308 */ /* 0x000e240000001800 */
[----:B0-----:R-:W-:-:S08]  /*0610*/  DFMA R14, -R18, R12, 1 ;  /* 0x3ff00000120e742b */ /* 0x001fd0000000010c */
[----:B------:R-:W-:-:S08]  /*0620*/  DFMA R14, R14, R14, R14 ;  /* 0x0000000e0e0e722b */ /* 0x000fd0000000000e */
[----:B------:R-:W-:-:S08]  /*0630*/  DFMA R12, R12, R14, R12 ;  /* 0x0000000e0c0c722b */ /* 0x000fd0000000000c */
[----:B------:R-:W-:-:S08]  /*0640*/  DMUL R14, R10, R12 ;  /* 0x0000000c0a0e7228 */ /* 0x000fd00000000000 */
[----:B------:R-:W-:-:S08]  /*0650*/  DFMA R14, R10, R12, R14 ;  /* 0x0000000c0a0e722b */ /* 0x000fd0000000000e */
[----:B------:R-:W-:Y:S02]  /*0660*/  DMUL R16, R14, R14 ;  /* 0x0000000e0e107228 */ /* 0x000fe40000000000 */
[----:B------:R-:W-:-:S06]  /*0670*/  DADD R8, R10, -R14 ;  /* 0x000000000a087229 */ /* 0x000fcc000000080e */
[----:B------:R-:W-:Y:S01]  /*0680*/  DFMA R18, R16, UR6, R20 ;  /* 0x0000000610127c2b */ /* 0x000fe20008000014 */
[----:B------:R-:W-:Y:S01]  /*0690*/  UMOV UR6, 0x9f02676f ;  /* 0x9f02676f00067882 */ /* 0x000fe20000000000 */
[----:B------:R-:W-:Y:S01]  /*06a0*/  UMOV UR7, 0x3ef3b266 ;  /* 0x3ef3b26600077882 */ /* 0x000fe20000000000 */
[----:B------:R-:W-:Y:S02]  /*06b0*/  DADD R20, R8, R8 ;  /* 0x0000000008147229 */ /* 0x000fe40000000008 */
[----:B------:R-:W-:Y:S01]  /*06c0*/  DADD R8, R22, -UR8 ;  /* 0x8000000816087e29 */ /* 0x000fe20008000000 */
[----:B------:R-:W-:Y:S01]  /*06d0*/  UMOV UR8, 0xfefa39ef ;  /* 0xfefa39ef00087882 */ /* 0x000fe20000000000 */
[----:B------:R-:W-:Y:S01]  /*06e0*/  UMOV UR9, 0x3fe62e42 ;  /* 0x3fe62e4200097882 */ /* 0x000fe20000000000 */
[----:B------:R-:W-:Y:S01]  /*06f0*/  DFMA R18, R16, R18, UR6 ;  /* 0x0000000610127e2b */ /* 0x000fe20008000012 */
[----:B------:R-:W-:Y:S01]  /*0700*/  UMOV UR6, 0xa9ab0956 ;  /* 0xa9ab095600067882 */ /* 0x000fe20000000000 */
[----:B------:R-:W-:Y:S01]  /*0710*/  UMOV UR7, 0x3f1745cb ;  /* 0x3f1745cb00077882 */ /* 0x000fe20000000000 */
[----:B------:R-:W-:-:S02]  /*0720*/  DFMA R20, R10, -R14, R20 ;  /* 0x8000000e0a14722b */ /* 0x000fc40000000014 */
[----:B------:R-:W-:-:S03]  /*0730*/  DFMA R10, R8, UR8, R14 ;  /* 0x00000008080a7c2b */ /* 0x000fc6000800000e */
[----:B------:R-:W-:Y:S01]  /*0740*/  DFMA R18, R16, R18, UR6 ;  /* 0x0000000610127e2b */ /* 0x000fe20008000012 */
[----:B------:R-:W-:Y:S01]  /*0750*/  UMOV UR6, 0x2d1b5154 ;  /* 0x2d1b515400067882 */ /* 0x000fe20000000000 */
[----:B------:R-:W-:Y:S01]  /*0760*/  UMOV UR7, 0x3f3c71c7 ;  /* 0x3f3c71c700077882 */ /* 0x000fe20000000000 */
[----:B------:R-:W-:-:S05]  /*0770*/  DMUL R20, R12, R20 ;  /* 0x000000140c147228 */ /* 0x000fca0000000000 */
[----:B------:R-:W-:Y:S01]  /*0780*/  DFMA R18, R16, R18, UR6 ;  /* 0x0000000610127e2b */ /* 0x000fe20008000012 */
[----:B------:R-:W-:Y:S01]  /*0790*/  UMOV UR6, 0x923be72d ;  /* 0x923be72d00067882 */ /* 0x000fe20000000000 */
[----:B------:R-:W-:-:S06]  /*07a0*/  UMOV UR7, 0x3f624924 ;  /* 0x3f62492400077882 */ /* 0x000fcc0000000000 */
        /* <DEDUP_REMOVED lines=8> */
[----:B------:R-:W-:Y:S02]  /*0830*/  UMOV UR7, 0x3fe62e42 ;  /* 0x3fe62e4200077882 */ /* 0x000fe40000000000 */
[----:B------:R-:W-:Y:S01]  /*0840*/  DFMA R22, R8, -UR6, R10 ;  /* 0x8000000608167c2b */ /* 0x000fe2000800000a */
[----:B------:R-:W-:Y:S01]  /*0850*/  UMOV UR6, 0x3b39803f ;  /* 0x3b39803f00067882 */ /* 0x000fe20000000000 */
[----:B------:R-:W-:Y:S02]  /*0860*/  UMOV UR7, 0x3c7abc9e ;  /* 0x3c7abc9e00077882 */ /* 0x000fe40000000000 */
[----:B------:R-:W-:-:S04]  /*0870*/  DMUL R18, R16, R18 ;  /* 0x0000001210127228 */ /* 0x000fc80000000000 */
[----:B------:R-:W-:-:S04]  /*0880*/  DADD R22, -R14, R22 ;  /* 0x000000000e167229 */ /* 0x000fc80000000116 */
[----:B------:R-:W-:-:S08]  /*0890*/  DFMA R18, R14, R18, R20 ;  /* 0x000000120e12722b */ /* 0x000fd00000000014 */
[----:B------:R-:W-:-:S08]  /*08a0*/  DADD R18, R18, -R22 ;  /* 0x0000000012127229 */ /* 0x000fd00000000816 */
[----:B------:R-:W-:-:S08]  /*08b0*/  DFMA R18, R8, UR6, R18 ;  /* 0x0000000608127c2b */ /* 0x000fd00008000012 */
[----:B------:R-:W-:Y:S01]  /*08c0*/  DADD R10, R10, R18 ;  /* 0x000000000a0a7229 */ /* 0x000fe20000000012 */
[----:B------:R-:W-:Y:S10]  /*08d0*/  BRA `(.L_x_69) ;  /* 0x0000000000187947 */ /* 0x000ff40003800000 */
.L_x_68:
[----:B------:R-:W-:Y:S01]  /*08e0*/  MOV R8, 0x0 ;  /* 0x0000000000087802 */ /* 0x000fe20000000f00 */
[----:B------:R-:W-:Y:S01]  /*08f0*/  IMAD.MOV.U32 R9, RZ, RZ, 0x7ff00000 ;  /* 0x7ff00000ff097424 */ /* 0x000fe200078e00ff */
[----:B------:R-:W-:-:S05]  /*0900*/  LOP3.LUT P0, RZ, R15, 0x7fffffff, RZ, 0xc0, !PT ;  /* 0x7fffffff0fff7812 */ /* 0x000fca000780c0ff */
[----:B------:R-:W-:-:S10]  /*0910*/  DFMA R8, R14, R8, +INF ;  /* 0x7ff000000e08742b */ /* 0x000fd40000000008 */
[----:B------:R-:W-:Y:S02]  /*0920*/  FSEL R10, R8, RZ, P0 ;  /* 0x000000ff080a7208 */ /* 0x000fe40000000000 */
[----:B------:R-:W-:-:S07]  /*0930*/  FSEL R11, R9, -QNAN , P0 ;  /* 0xfff00000090b7808 */ /* 0x000fce0000000000 */
.L_x_69:
[----:B------:R-:W-:Y:S05]  /*0940*/  BSYNC.RECONVERGENT B0 ;  /* 0x0000000000007941 */ /* 0x000fea0003800200 */
.L_x_67:
[----:B------:R-:W-:-:S08]  /*0950*/  DADD R6, -R6, 1 ;  /* 0x3ff0000006067429 */ /* 0x000fd00000000100 */
[----:B-1----:R-:W-:-:S10]  /*0960*/  DFMA R4, -R6, R10, R4 ;  /* 0x0000000a0604722b */ /* 0x002fd40000000104 */
[----:B------:R-:W0:Y:S02]  /*0970*/  F2F.F32.F64 R5, R4 ;  /* 0x0000000400057310 */ /* 0x000e240000301000 */
[----:B0-----:R-:W-:Y:S01]  /*0980*/  STG.E desc[UR4][R2.64], R5 ;  /* 0x0000000502007986 */ /* 0x001fe2000c101904 */
[----:B------:R-:W-:Y:S05]  /*0990*/  EXIT ;  /* 0x000000000000794d */ /* 0x000fea0003800000 */
.L_x_70:
        /* <DEDUP_REMOVED lines=14> */
.L_x_144:


//--------------------- .text._Z12reduce_sum2DPfS_lll --------------------------
	.section	.text._Z12reduce_sum2DPfS_lll,"ax",@progbits
	.align	128
        .global         _Z12reduce_sum2DPfS_lll
        .type           _Z12reduce_sum2DPfS_lll,@function
        .size           _Z12reduce_sum2DPfS_lll,(.L_x_135 - _Z12reduce_sum2DPfS_lll)
        .other          _Z12reduce_sum2DPfS_lll,@"STO_CUDA_ENTRY STV_DEFAULT"
_Z12reduce_sum2DPfS_lll:
.text._Z12reduce_sum2DPfS_lll:
[----:B------:R-:W-:Y:S01]  /*0000*/  LDC R1, c[0x0][0x37c] ;  /* 0x0000df00ff017b82 */ /* 0x000fe20000000800 */
[----:B------:R-:W0:Y:S01]  /*0010*/  S2R R0, SR_TID.X ;  /* 0x0000000000007919 */ /* 0x000e220000002100 */
[----:B------:R-:W1:Y:S06]  /*0020*/  LDCU.128 UR8, c[0x0][0x390] ;  /* 0x00007200ff0877ac */ /* 0x000e6c0008000c00 */
[----:B------:R-:W0:Y:S08]  /*0030*/  S2UR UR7, SR_CTAID.X ;  /* 0x00000000000779c3 */ /* 0x000e300000002500 */
[----:B------:R-:W0:Y:S01]  /*0040*/  LDC R3, c[0x0][0x360] ;  /* 0x0000d800ff037b82 */ /* 0x000e220000000800 */
[----:B-1----:R-:W-:-:S02]  /*0050*/  UIMAD UR6, UR11, UR8, URZ ;  /* 0x000000080b0672a4 */ /* 0x002fc4000f8e02ff */
[----:B------:R-:W-:Y:S02]  /*0060*/  UIMAD.WIDE.U32 UR4, UR10, UR8, URZ ;  /* 0x000000080a0472a5 */ /* 0x000fe4000f8e00ff */
[----:B------:R-:W-:-:S04]  /*0070*/  UIMAD UR6, UR10, UR9, UR6 ;  /* 0x000000090a0672a4 */ /* 0x000fc8000f8e0206 */
[----:B------:R-:W-:-:S06]  /*0080*/  UIADD3 UR5, UPT, UPT, UR5, UR6, URZ ;  /* 0x0000000605057290 */ /* 0x000fcc000fffe0ff */
[----:B------:R-:W-:Y:S02]  /*0090*/  IMAD.U32 R2, RZ, RZ, UR5 ;  /* 0x00000005ff027e24 */ /* 0x000fe4000f8e00ff */
[----:B0-----:R-:W-:-:S05]  /*00a0*/  IMAD R0, R3, UR7, R0 ;  /* 0x0000000703007c24 */ /* 0x001fca000f8e0200 */
[----:B------:R-:W-:-:S04]  /*00b0*/  ISETP.LT.U32.AND P0, PT, R0, UR4, PT ;  /* 0x0000000400007c0c */ /* 0x000fc8000bf01070 */
[----:B------:R-:W-:-:S13]  /*00c0*/  ISETP.GT.AND.EX P0, PT, R2, RZ, PT, P0 ;  /* 0x000000ff0200720c */ /* 0x000fda0003f04300 */
[----:B------:R-:W-:Y:S05]  /*00d0*/  @!P0 EXIT ;  /* 0x000000000000894d */ /* 0x000fea0003800000 */
[----:B------:R-:W0:Y:S01]  /*00e0*/  LDCU.64 UR4, c[0x0][0x3a0] ;  /* 0x00007400ff0477ac */ /* 0x000e220008000a00 */
[----:B------:R-:W1:Y:S01]  /*00f0*/  LDCU.64 UR6, c[0x0][0x358] ;  /* 0x00006b00ff0677ac */ /* 0x000e620008000a00 */
[----:B0-----:R-:W-:-:S04]  /*0100*/  UISETP.NE.U32.AND UP0, UPT, UR4, URZ, UPT ;  /* 0x000000ff0400728c */ /* 0x001fc8000bf05070 */
[----:B------:R-:W-:-:S09]  /*0110*/  UISETP.NE.AND.EX UP0, UPT, UR5, URZ, UPT, UP0 ;  /* 0x000000ff0500728c */ /* 0x000fd2000bf05300 */
[----:B-1----:R-:W-:Y:S05]  /*0120*/  BRA.U UP0, `(.L_x_71) ;  /* 0x0000000100947547 */ /* 0x002fea000b800000 */
[----:B------:R-:W0:Y:S02]  /*0130*/  LDCU.64 UR4, c[0x0][0x380] ;  /* 0x00007000ff0477ac */ /* 0x000e240008000a00 */
[----:B0-----:R-:W-:-:S04]  /*0140*/  LEA R2, P0, R0, UR4, 0x2 ;  /* 0x0000000400027c11 */ /* 0x001fc8000f8010ff */
[----:B------:R-:W-:-:S05]  /*0150*/  LEA.HI.X R3, R0, UR5, RZ, 0x2, P0 ;  /* 0x0000000500037c11 */ /* 0x000fca00080f14ff */
[----:B------:R0:W5:Y:S01]  /*0160*/  LDG.E R2, desc[UR6][R2.64] ;  /* 0x0000000602027981 */ /* 0x000162000c1e1900 */
[----:B------:R-:W-:-:S09]  /*0170*/  UISETP.NE.U32.AND UP0, UPT, UR11, URZ, UPT ;  /* 0x000000ff0b00728c */ /* 0x000fd2000bf05070 */
[----:B0-----:R-:W-:Y:S05]  /*0180*/  BRA.U UP0, `(.L_x_72) ;  /* 0x0000000100507547 */ /* 0x001fea000b800000 */
[----:B------:R-:W0:Y:S01]  /*0190*/  I2F.U32.RP R3, UR10 ;  /* 0x0000000a00037d06 */ /* 0x000e220008209000 */
[----:B------:R-:W-:-:S07]  /*01a0*/  ISETP.NE.U32.AND P1, PT, RZ, UR10, PT ;  /* 0x0000000aff007c0c */ /* 0x000fce000bf25070 */
[----:B0-----:R-:W0:Y:S02]  /*01b0*/  MUFU.RCP R3, R3 ;  /* 0x0000000300037308 */ /* 0x001e240000001000 */
[----:B0-----:R-:W-:-:S06]  /*01c0*/  VIADD R4, R3, 0xffffffe ;  /* 0x0ffffffe03047836 */ /* 0x001fcc0000000000 */
[----:B------:R0:W1:Y:S02]  /*01d0*/  F2I.FTZ.U32.TRUNC.NTZ R5, R4 ;  /* 0x0000000400057305 */ /* 0x000064000021f000 */
[----:B0-----:R-:W-:Y:S02]  /*01e0*/  HFMA2 R4, -RZ, RZ, 0, 0 ;  /* 0x00000000ff047431 */ /* 0x001fe400000001ff */
[----:B-1----:R-:W-:-:S04]  /*01f0*/  IMAD.MOV R7, RZ, RZ, -R5 ;  /* 0x000000ffff077224 */ /* 0x002fc800078e0a05 */
[----:B------:R-:W-:-:S04]  /*0200*/  IMAD R7, R7, UR10, RZ ;  /* 0x0000000a07077c24 */ /* 0x000fc8000f8e02ff */
[----:B------:R-:W-:-:S06]  /*0210*/  IMAD.HI.U32 R5, R5, R7, R4 ;  /* 0x0000000705057227 */ /* 0x000fcc00078e0004 */
[----:B------:R-:W-:-:S04]  /*0220*/  IMAD.HI.U32 R5, R5, R0, RZ ;  /* 0x0000000005057227 */ /* 0x000fc800078e00ff */
[----:B------:R-:W-:-:S04]  /*0230*/  IMAD.MOV R5, RZ, RZ, -R5 ;  /* 0x000000ffff057224 */ /* 0x000fc800078e0a05 */
[----:B------:R-:W-:Y:S02]  /*0240*/  IMAD R0, R5, UR10, R0 ;  /* 0x0000000a05007c24 */ /* 0x000fe4000f8e0200 */
[----:B------:R-:W-:-:S03]  /*0250*/  IMAD.MOV.U32 R5, RZ, RZ, RZ ;  /* 0x000000ffff057224 */ /* 0x000fc600078e00ff */
[----:B------:R-:W-:-:S13]  /*0260*/  ISETP.GE.U32.AND P0, PT, R0, UR10, PT ;  /* 0x0000000a00007c0c */ /* 0x000fda000bf06070 */
[----:B------:R-:W-:-:S05]  /*0270*/  @P0 VIADD R0, R0, -UR10 ;  /* 0x8000000a00000c36 */ /* 0x000fca0008000000 */
[----:B------:R-:W-:-:S13]  /*0280*/  ISETP.GE.U32.AND P0, PT, R0, UR10, PT ;  /* 0x0000000a00007c0c */ /* 0x000fda000bf06070 */
[----:B------:R-:W-:Y:S01]  /*0290*/  @P0 VIADD R0, R0, -UR10 ;  /* 0x8000000a00000c36 */ /* 0x000fe20008000000 */
[----:B------:R-:W-:-:S04]  /*02a0*/  @!P1 LOP3.LUT R0, RZ, UR10, RZ, 0x33, !PT ;  /* 0x0000000aff009c12 */ /* 0x000fc8000f8e33ff */
[----:B------:R-:W-:Y:S01]  /*02b0*/  MOV R4, R0 ;  /* 0x0000000000047202 */ /* 0x000fe20000000f00 */
[----:B------:R-:W-:Y:S06]  /*02c0*/  BRA `(.L_x_73) ;  /* 0x0000000000107947 */ /* 0x000fec0003800000 */
.L_x_72:
[----:B------:R-:W-:-:S07]  /*02d0*/  MOV R4, 0x2f0 ;  /* 0x000002f000047802 */ /* 0x000fce0000000f00 */
[----:B-----5:R-:W-:Y:S05]  /*02e0*/  CALL.REL.NOINC `($__internal_2_$__cuda_sm20_rem_s64) ;  /* 0x0000000400dc7944 */ /* 0x020fea0003c00000 */
[----:B------:R-:W-:Y:S02]  /*02f0*/  IMAD.MOV.U32 R4, RZ, RZ, R0 ;  /* 0x000000ffff047224 */ /* 0x000fe400078e0000 */
[----:B------:R-:W-:-:S07]  /*0300*/  IMAD.MOV.U32 R5, RZ, RZ, R3 ;  /* 0x000000ffff057224 */ /* 0x000fce00078e0003 */
.L_x_73:
[----:B------:R-:W0:Y:S02]  /*0310*/  LDCU.64 UR4, c[0x0][0x388] ;  /* 0x00007100ff0477ac */ /* 0x000e240008000a00 */
[----:B0-----:R-:W-:-:S04]  /*0320*/  LEA R6, P0, R4, UR4, 0x2 ;  /* 0x0000000404067c11 */ /* 0x001fc8000f8010ff */
[----:B------:R-:W-:-:S05]  /*0330*/  LEA.HI.X R7, R4, UR5, R5, 0x2, P0 ;  /* 0x0000000504077c11 */ /* 0x000fca00080f1405 */
[----:B------:R-:W2:Y:S02]  /*0340*/  LDG.E R3, desc[UR6][R6.64] ;  /* 0x0000000606037981 */ /* 0x000ea4000c1e1900 */
[----:B--2--5:R-:W-:-:S05]  /*0350*/  FADD R3, R2, R3 ;  /* 0x0000000302037221 */ /* 0x024fca0000000000 */
[----:B------:R-:W-:Y:S01]  /*0360*/  STG.E desc[UR6][R6.64], R3 ;  /* 0x0000000306007986 */ /* 0x000fe2000c101906 */
[----:B------:R-:W-:Y:S05]  /*0370*/  EXIT ;  /* 0x000000000000794d */ /* 0x000fea0003800000 */
.L_x_71:
        /* <DEDUP_REMOVED lines=9> */
[----:B0-----:R-:W-:-:S06]  /*0410*/  IADD3 R4, PT, PT, R3, 0xffffffe, RZ ;  /* 0x0ffffffe03047810 */ /* 0x001fcc0007ffe0ff */
[----:B------:R0:W1:Y:S02]  /*0420*/  F2I.FTZ.U32.TRUNC.NTZ R5, R4 ;  /* 0x0000000400057305 */ /* 0x000064000021f000 */
[----:B0-----:R-:W-:Y:S02]  /*0430*/  IMAD.MOV.U32 R4, RZ, RZ, RZ ;  /* 0x000000ffff047224 */ /* 0x001fe400078e00ff */
[----:B-1----:R-:W-:-:S04]  /*0440*/  IMAD.MOV R7, RZ, RZ, -R5 ;  /* 0x000000ffff077224 */ /* 0x002fc800078e0a05 */
[----:B------:R-:W-:-:S04]  /*0450*/  IMAD R7, R7, UR10, RZ ;  /* 0x0000000a07077c24 */ /* 0x000fc8000f8e02ff */
[----:B------:R-:W-:-:S06]  /*0460*/  IMAD.HI.U32 R7, R5, R7, R4 ;  /* 0x0000000705077227 */ /* 0x000fcc00078e0004 */
[----:B------:R-:W-:-:S05]  /*0470*/  IMAD.HI.U32 R4, R7, R0, RZ ;  /* 0x0000000007047227 */ /* 0x000fca00078e00ff */
[----:B------:R-:W-:-:S05]  /*0480*/  IADD3 R5, PT, PT, -R4, RZ, RZ ;  /* 0x000000ff04057210 */ /* 0x000fca0007ffe1ff */
[----:B------:R-:W-:Y:S02]  /*0490*/  IMAD R0, R5, UR10, R0 ;  /* 0x0000000a05007c24 */ /* 0x000fe4000f8e0200 */
[----:B------:R-:W-:-:S03]  /*04a0*/  IMAD.MOV.U32 R5, RZ, RZ, RZ ;  /* 0x000000ffff057224 */ /* 0x000fc600078e00ff */
[----:B------:R-:W-:-:S13]  /*04b0*/  ISETP.GE.U32.AND P0, PT, R0, UR10, PT ;  /* 0x0000000a00007c0c */ /* 0x000fda000bf06070 */
[----:B------:R-:W-:Y:S02]  /*04c0*/  @P0 VIADD R0, R0, -UR10 ;  /* 0x8000000a00000c36 */ /* 0x000fe40008000000 */
[----:B------:R-:W-:-:S03]  /*04d0*/  @P0 VIADD R4, R4, 0x1 ;  /* 0x0000000104040836 */ /* 0x000fc60000000000 */
[----:B------:R-:W-:-:S13]  /*04e0*/  ISETP.GE.U32.AND P1, PT, R0, UR10, PT ;  /* 0x0000000a00007c0c */ /* 0x000fda000bf26070 */
[----:B------:R-:W-:Y:S02]  /*04f0*/  @P1 IADD3 R4, PT, PT, R4, 0x1, RZ ;  /* 0x0000000104041810 */ /* 0x000fe40007ffe0ff */
[----:B------:R-:W-:Y:S01]  /*0500*/  @!P2 LOP3.LUT R4, RZ, UR10, RZ, 0x33, !PT ;  /* 0x0000000aff04ac12 */ /* 0x000fe2000f8e33ff */
[----:B------:R-:W-:Y:S06]  /*0510*/  BRA `(.L_x_75) ;  /* 0x0000000000087947 */ /* 0x000fec0003800000 */
.L_x_74:
[----:B------:R-:W-:-:S07]  /*0520*/  MOV R6, 0x540 ;  /* 0x0000054000067802 */ /* 0x000fce0000000f00 */
[----:B-----5:R-:W-:Y:S05]  /*0530*/  CALL.REL.NOINC `($__internal_1_$__cuda_sm20_div_s64) ;  /* 0x00000000001c7944 */ /* 0x020fea0003c00000 */
.L_x_75:
[----:B------:R-:W0:Y:S02]  /*0540*/  LDCU.64 UR4, c[0x0][0x388] ;  /* 0x00007100ff0477ac */ /* 0x000e240008000a00 */
[----:B0-----:R-:W-:-:S04]  /*0550*/  LEA R6, P0, R4, UR4, 0x2 ;  /* 0x0000000404067c11 */ /* 0x001fc8000f8010ff */
[----:B------:R-:W-:-:S05]  /*0560*/  LEA.HI.X R7, R4, UR5, R5, 0x2, P0 ;  /* 0x0000000504077c11 */ /* 0x000fca00080f1405 */
[----:B------:R-:W2:Y:S02]  /*0570*/  LDG.E R3, desc[UR6][R6.64] ;  /* 0x0000000606037981 */ /* 0x000ea4000c1e1900 */
[----:B--2--5:R-:W-:-:S05]  /*0580*/  FADD R3, R2, R3 ;  /* 0x0000000302037221 */ /* 0x024fca0000000000 */
[----:B------:R-:W-:Y:S01]  /*0590*/  STG.E desc[UR6][R6.64], R3 ;  /* 0x0000000306007986 */ /* 0x000fe2000c101906 */
[----:B------:R-:W-:Y:S05]  /*05a0*/  EXIT ;  /* 0x000000000000794d */ /* 0x000fea0003800000 */
        .weak           $__internal_1_$__cuda_sm20_div_s64
        .type           $__internal_1_$__cuda_sm20_div_s64,@function
        .size           $__internal_1_$__cuda_sm20_div_s64,($__internal_2_$__cuda_sm20_rem_s64 - $__internal_1_$__cuda_sm20_div_s64)
$__internal_1_$__cuda_sm20_div_s64:
[----:B------:R-:W0:Y:S02]  /*05b0*/  LDCU.64 UR4, c[0x0][0x398] ;  /* 0x00007300ff0477ac */ /* 0x000e240008000a00 */
[----:B0-----:R-:W-:Y:S02]  /*05c0*/  IADD3 R4, P0, PT, RZ, -UR4, RZ ;  /* 0x80000004ff047c10 */ /* 0x001fe4000ff1e0ff */
[----:B------:R-:W-:-:S03]  /*05d0*/  ISETP.LE.AND P1, PT, RZ, UR5, PT ;  /* 0x00000005ff007c0c */ /* 0x000fc6000bf23270 */
[----:B------:R-:W-:Y:S01]  /*05e0*/  IMAD.X R3, RZ, RZ, ~UR5, P0 ;  /* 0x80000005ff037e24 */ /* 0x000fe200080e06ff */
[----:B------:R-:W-:-:S04]  /*05f0*/  SEL R4, R4, UR4, !P1 ;  /* 0x0000000404047c07 */ /* 0x000fc8000c800000 */
[----:B------:R-:W-:-:S04]  /*0600*/  SEL R5, R3, UR5, !P1 ;  /* 0x0000000503057c07 */ /* 0x000fc8000c800000 */
[----:B------:R-:W0:Y:S08]  /*0610*/  I2F.U64.RP R3, R4 ;  /* 0x0000000400037312 */ /* 0x000e300000309000 */
[----:B0-----:R-:W0:Y:S02]  /*0620*/  MUFU.RCP R3, R3 ;  /* 0x0000000300037308 */ /* 0x001e240000001000 */
[----:B0-----:R-:W-:-:S06]  /*0630*/  IADD3 R8, PT, PT, R3, 0x1ffffffe, RZ ;  /* 0x1ffffffe03087810 */ /* 0x001fcc0007ffe0ff */
[----:B------:R-:W0:Y:S02]  /*0640*/  F2I.U64.TRUNC R8, R8 ;  /* 0x0000000800087311 */ /* 0x000e24000020d800 */
[----:B0-----:R-:W-:-:S04]  /*0650*/  IMAD.WIDE.U32 R10, R8, R4, RZ ;  /* 0x00000004080a7225 */ /* 0x001fc800078e00ff */
[C---:B------:R-:W-:Y:S01]  /*0660*/  IMAD R7, R8.reuse, R5, R11 ;  /* 0x0000000508077224 */ /* 0x040fe200078e020b */
[----:B------:R-:W-:Y:S01]  /*0670*/  IADD3 R13, P0, PT, RZ, -R10, RZ ;  /* 0x8000000aff0d7210 */ /* 0x000fe20007f1e0ff */
[----:B------:R-:W-:Y:S02]  /*0680*/  IMAD.MOV.U32 R11, RZ, RZ, R8 ;  /* 0x000000ffff0b7224 */ /* 0x000fe400078e0008 */
[----:B------:R-:W-:Y:S02]  /*0690*/  IMAD R7, R9, R4, R7 ;  /* 0x0000000409077224 */ /* 0x000fe400078e0207 */
[----:B------:R-:W-:-:S04]  /*06a0*/  IMAD.HI.U32 R10, R8, R13, RZ ;  /* 0x0000000d080a7227 */ /* 0x000fc800078e00ff */
[----:B------:R-:W-:-:S04]  /*06b0*/  IMAD.X R7, RZ, RZ, ~R7, P0 ;  /* 0x000000ffff077224 */ /* 0x000fc800000e0e07 */
[----:B------:R-:W-:-:S04]  /*06c0*/  IMAD.WIDE.U32 R10, P0, R8, R7, R10 ;  /* 0x00000007080a7225 */ /* 0x000fc8000780000a */
[C---:B------:R-:W-:Y:S02]  /*06d0*/  IMAD R15, R9.reuse, R7, RZ ;  /* 0x00000007090f7224 */ /* 0x040fe400078e02ff */
[----:B------:R-:W-:-:S04]  /*06e0*/  IMAD.HI.U32 R10, P2, R9, R13, R10 ;  /* 0x0000000d090a7227 */ /* 0x000fc8000784000a */
[----:B------:R-:W-:Y:S01]  /*06f0*/  IMAD.HI.U32 R3, R9, R7, RZ ;  /* 0x0000000709037227 */ /* 0x000fe200078e00ff */
[----:B------:R-:W-:-:S04]  /*0700*/  IADD3 R11, P3, PT, R15, R10, RZ ;  /* 0x0000000a0f0b7210 */ /* 0x000fc80007f7e0ff */
[----:B------:R-:W-:Y:S01]  /*0710*/  IADD3.X R3, PT, PT, R3, R9, RZ, P0, !PT ;  /* 0x0000000903037210 */ /* 0x000fe200007fe4ff */
[----:B------:R-:W-:-:S03]  /*0720*/  IMAD.WIDE.U32 R8, R11, R4, RZ ;  /* 0x000000040b087225 */ /* 0x000fc600078e00ff */
[----:B------:R-:W-:Y:S01]  /*0730*/  IADD3.X R3, PT, PT, RZ, RZ, R3, P3, P2 ;  /* 0x000000ffff037210 */ /* 0x000fe20001fe4403 */
[----:B------:R-:W-:Y:S01]  /*0740*/  IMAD R7, R11, R5, R9 ;  /* 0x000000050b077224 */ /* 0x000fe200078e0209 */
[----:B------:R-:W-:-:S03]  /*0750*/  IADD3 R9, P0, PT, RZ, -R8, RZ ;  /* 0x80000008ff097210 */ /* 0x000fc60007f1e0ff */
[----:B------:R-:W-:Y:S02]  /*0760*/  IMAD R7, R3, R4, R7 ;  /* 0x0000000403077224 */ /* 0x000fe400078e0207 */
[----:B------:R-:W-:-:S04]  /*0770*/  IMAD.HI.U32 R10, R11, R9, RZ ;  /* 0x000000090b0a7227 */ /* 0x000fc800078e00ff */
[----:B------:R-:W-:-:S04]  /*0780*/  IMAD.X R8, RZ, RZ, ~R7, P0 ;  /* 0x000000ffff087224 */ /* 0x000fc800000e0e07 */
[----:B------:R-:W-:-:S04]  /*0790*/  IMAD.WIDE.U32 R10, P0, R11, R8, R10 ;  /* 0x000000080b0a7225 */ /* 0x000fc8000780000a */
[C---:B------:R-:W-:Y:S02]  /*07a0*/  IMAD R12, R3.reuse, R8, RZ ;  /* 0x00000008030c7224 */ /* 0x040fe400078e02ff */
[----:B------:R-:W-:-:S04]  /*07b0*/  IMAD.HI.U32 R7, P2, R3, R9, R10 ;  /* 0x0000000903077227 */ /* 0x000fc8000784000a */
[----:B------:R-:W-:Y:S02]  /*07c0*/  HFMA2 R9, -RZ, RZ, 0, 0 ;  /* 0x00000000ff097431 */ /* 0x000fe400000001ff */
[----:B------:R-:W-:Y:S01]  /*07d0*/  IMAD.HI.U32 R10, R3, R8, RZ ;  /* 0x00000008030a7227 */ /* 0x000fe200078e00ff */
[----:B------:R-:W-:-:S03]  /*07e0*/  IADD3 R7, P3, PT, R12, R7, RZ ;  /* 0x000000070c077210 */ /* 0x000fc60007f7e0ff */
[----:B------:R-:W-:Y:S02]  /*07f0*/  IMAD.X R3, R10, 0x1, R3, P0 ;  /* 0x000000010a037824 */ /* 0x000fe400000e0603 */
[----:B------:R-:W-:-:S03]  /*0800*/  IMAD.HI.U32 R8, R7, R0, RZ ;  /* 0x0000000007087227 */ /* 0x000fc600078e00ff */
[----:B------:R-:W-:Y:S01]  /*0810*/  IADD3.X R3, PT, PT, RZ, RZ, R3, P3, P2 ;  /* 0x000000ffff037210 */ /* 0x000fe20001fe4403 */
[----:B------:R-:W-:-:S04]  /*0820*/  IMAD.WIDE.U32 R8, RZ, R7, R8 ;  /* 0x00000007ff087225 */ /* 0x000fc800078e0008 */
[----:B------:R-:W-:-:S05]  /*0830*/  IMAD.HI.U32 R3, P0, R3, R0, R8 ;  /* 0x0000000003037227 */ /* 0x000fca0007800008 */
[----:B------:R-:W-:Y:S01]  /*0840*/  IADD3 R7, P2, PT, RZ, R3, RZ ;  /* 0x00000003ff077210 */ /* 0x000fe20007f5e0ff */
[----:B------:R-:W-:-:S04]  /*0850*/  IMAD.X R3, RZ, RZ, RZ, P0 ;  /* 0x000000ffff037224 */ /* 0x000fc800000e06ff */
[----:B------:R-:W-:-:S04]  /*0860*/  IMAD.WIDE.U32 R8, R7, R4, RZ ;  /* 0x0000000407087225 */ /* 0x000fc800078e00ff */
[----:B------:R-:W-:Y:S01]  /*0870*/  IMAD.X R3, RZ, RZ, R3, P2 ;  /* 0x000000ffff037224 */ /* 0x000fe200010e0603 */
[----:B------:R-:W-:Y:S01]  /*0880*/  IADD3 R13, P2, PT, -R8, R0, RZ ;  /* 0x00000000080d7210 */ /* 0x000fe20007f5e1ff */
[C---:B------:R-:W-:Y:S01]  /*0890*/  IMAD R9, R7.reuse, R5, R9 ;  /* 0x0000000507097224 */ /* 0x040fe200078e0209 */
[----:B------:R-:W-:Y:S02]  /*08a0*/  IADD3 R0, P3, PT, R7, 0x1, RZ ;  /* 0x0000000107007810 */ /* 0x000fe40007f7e0ff */
[-C--:B------:R-:W-:Y:S01]  /*08b0*/  ISETP.GE.U32.AND P0, PT, R13, R4.reuse, PT ;  /* 0x000000040d00720c */ /* 0x080fe20003f06070 */
[----:B------:R-:W-:Y:S02]  /*08c0*/  IMAD R9, R3, R4, R9 ;  /* 0x0000000403097224 */ /* 0x000fe400078e0209 */
[----:B------:R-:W-:-:S03]  /*08d0*/  IMAD.X R8, RZ, RZ, R3, P3 ;  /* 0x000000ffff087224 */ /* 0x000fc600018e0603 */
[----:B------:R-:W-:Y:S02]  /*08e0*/  IADD3.X R15, PT, PT, RZ, ~R9, RZ, P2, !PT ;  /* 0x80000009ff0f7210 */ /* 0x000fe400017fe4ff */
[----:B------:R-:W-:Y:S02]  /*08f0*/  IADD3 R9, P2, PT, R13, -R4, RZ ;  /* 0x800000040d097210 */ /* 0x000fe40007f5e0ff */
[----:B------:R-:W-:-:S03]  /*0900*/  ISETP.GE.U32.AND.EX P0, PT, R15, R5, PT, P0 ;  /* 0x000000050f00720c */ /* 0x000fc60003f06100 */
[----:B------:R-:W-:Y:S01]  /*0910*/  IMAD.X R11, R15, 0x1, ~R5, P2 ;  /* 0x000000010f0b7824 */ /* 0x000fe200010e0e05 */
[----:B------:R-:W-:Y:S02]  /*0920*/  SEL R9, R9, R13, P0 ;  /* 0x0000000d09097207 */ /* 0x000fe40000000000 */
[----:B------:R-:W-:Y:S02]  /*0930*/  SEL R7, R0, R7, P0 ;  /* 0x0000000700077207 */ /* 0x000fe40000000000 */
[----:B------:R-:W-:Y:S02]  /*0940*/  SEL R11, R11, R15, P0 ;  /* 0x0000000f0b0b7207 */ /* 0x000fe40000000000 */
[----:B------:R-:W-:Y:S02]  /*0950*/  ISETP.GE.U32.AND P2, PT, R9, R4, PT ;  /* 0x000000040900720c */ /* 0x000fe40003f46070 */
[----:B------:R-:W-:Y:S02]  /*0960*/  SEL R0, R8, R3, P0 ;  /* 0x0000000308007207 */ /* 0x000fe40000000000 */
[----:B------:R-:W-:-:S02]  /*0970*/  IADD3 R4, P3, PT, R7, 0x1, RZ ;  /* 0x0000000107047810 */ /* 0x000fc40007f7e0ff */
[----:B------:R-:W-:Y:S02]  /*0980*/  ISETP.GE.U32.AND.EX P0, PT, R11, R5, PT, P2 ;  /* 0x000000050b00720c */ /* 0x000fe40003f06120 */
[-C--:B------:R-:W-:Y:S02]  /*0990*/  IADD3.X R5, PT, PT, RZ, R0.reuse, RZ, P3, !PT ;  /* 0x00000000ff057210 */ /* 0x080fe40001ffe4ff */
[----:B------:R-:W-:Y:S01]  /*09a0*/  SEL R4, R4, R7, P0 ;  /* 0x0000000704047207 */ /* 0x000fe20000000000 */
[----:B------:R-:W-:Y:S01]  /*09b0*/  IMAD.MOV.U32 R7, RZ, RZ, 0x0 ;  /* 0x00000000ff077424 */ /* 0x000fe200078e00ff */
[----:B------:R-:W-:Y:S02]  /*09c0*/  SEL R5, R5, R0, P0 ;  /* 0x0000000005057207 */ /* 0x000fe40000000000 */
[----:B------:R-:W-:Y:S02]  /*09d0*/  IADD3 R3, P2, PT, RZ, -R4, RZ ;  /* 0x80000004ff037210 */ /* 0x000fe40007f5e0ff */
[----:B------:R-:W-:-:S02]  /*09e0*/  ISETP.NE.U32.AND P0, PT, RZ, UR4, PT ;  /* 0x00000004ff007c0c */ /* 0x000fc4000bf05070 */
[----:B------:R-:W-:Y:S01]  /*09f0*/  SEL R4, R3, R4, !P1 ;  /* 0x0000000403047207 */ /* 0x000fe20004800000 */
[----:B------:R-:W-:Y:S01]  /*0a00*/  IMAD.X R0, RZ, RZ, ~R5, P2 ;  /* 0x000000ffff007224 */ /* 0x000fe200010e0e05 */
[----:B------:R-:W-:-:S04]  /*0a10*/  ISETP.NE.AND.EX P0, PT, RZ, UR5, PT, P0 ;  /* 0x00000005ff007c0c */ /* 0x000fc8000bf05300 */
[----:B------:R-:W-:Y:S02]  /*0a20*/  SEL R5, R0, R5, !P1 ;  /* 0x0000000500057207 */ /* 0x000fe40004800000 */
[----:B------:R-:W-:Y:S02]  /*0a30*/  SEL R4, R4, 0xffffffff, P0 ;  /* 0xffffffff04047807 */ /* 0x000fe40000000000 */
[----:B------:R-:W-:Y:S01]  /*0a40*/  SEL R5, R5, 0xffffffff, P0 ;  /* 0xffffffff05057807 */ /* 0x000fe20000000000 */
[----:B------:R-:W-:Y:S06]  /*0a50*/  RET.REL.NODEC R6 `(_Z12reduce_sum2DPfS_lll) ;  /* 0xfffffff406687950 */ /* 0x000fec0003c3ffff */
        .weak           $__internal_2_$__cuda_sm20_rem_s64
        .type           $__internal_2_$__cuda_sm20_rem_s64,@function
        .size           $__internal_2_$__cuda_sm20_rem_s64,(.L_x_135 - $__internal_2_$__cuda_sm20_rem_s64)
$__internal_2_$__cuda_sm20_rem_s64:
[----:B------:R-:W0:Y:S02]  /*0a60*/  LDCU.64 UR8, c[0x0][0x398] ;  /* 0x00007300ff0877ac */ /* 0x000e240008000a00 */
[----:B0-----:R-:W-:Y:S02]  /*0a70*/  UIADD3 UR4, UP1, UPT, URZ, -UR8, URZ ;  /* 0x80000008ff047290 */ /* 0x001fe4000ff3e0ff */
[----:B------:R-:W-:Y:S02]  /*0a80*/  UISETP.GE.AND UP0, UPT, UR9, URZ, UPT ;  /* 0x000000ff0900728c */ /* 0x000fe4000bf06270 */
[----:B------:R-:W-:Y:S02]  /*0a90*/  UIADD3.X UR5, UPT, UPT, URZ, ~UR9, URZ, UP1, !UPT ;  /* 0x80000009ff057290 */ /* 0x000fe40008ffe4ff */
[----:B------:R-:W-:Y:S02]  /*0aa0*/  USEL UR4, UR4, UR8, !UP0 ;  /* 0x0000000804047287 */ /* 0x000fe4000c000000 */
[----:B------:R-:W-:-:S09]  /*0ab0*/  USEL UR5, UR5, UR9, !UP0 ;  /* 0x0000000905057287 */ /* 0x000fd2000c000000 */
[----:B------:R-:W0:Y:S08]  /*0ac0*/  I2F.U64.RP R3, UR4 ;  /* 0x0000000400037d12 */ /* 0x000e300008309000 */
[----:B0-----:R-:W0:Y:S02]  /*0ad0*/  MUFU.RCP R3, R3 ;  /* 0x0000000300037308 */ /* 0x001e240000001000 */
[----:B0-----:R-:W-:-:S06]  /*0ae0*/  IADD3 R6, PT, PT, R3, 0x1ffffffe, RZ ;  /* 0x1ffffffe03067810 */ /* 0x001fcc0007ffe0ff */
[----:B------:R-:W0:Y:S02]  /*0af0*/  F2I.U64.TRUNC R6, R6 ;  /* 0x0000000600067311 */ /* 0x000e24000020d800 */
[----:B0-----:R-:W-:-:S04]  /*0b00*/  IMAD.WIDE.U32 R8, R6, UR4, RZ ;  /* 0x0000000406087c25 */ /* 0x001fc8000f8e00ff */
[C---:B------:R-:W-:Y:S01]  /*0b10*/  IMAD R5, R6.reuse, UR5, R9 ;  /* 0x0000000506057c24 */ /* 0x040fe2000f8e0209 */
[----:B------:R-:W-:Y:S01]  /*0b20*/  IADD3 R11, P0, PT, RZ, -R8, RZ ;  /* 0x80000008ff0b7210 */ /* 0x000fe20007f1e0ff */
[----:B------:R-:W-:Y:S02]  /*0b30*/  IMAD.MOV.U32 R9, RZ, RZ, R6 ;  /* 0x000000ffff097224 */ /* 0x000fe400078e0006 */
[----:B------:R-:W-:Y:S02]  /*0b40*/  IMAD R5, R7, UR4, R5 ;  /* 0x0000000407057c24 */ /* 0x000fe4000f8e0205 */
        /* <DEDUP_REMOVED lines=8> */
[----:B------:R-:W-:-:S03]  /*0bd0*/  IMAD.WIDE.U32 R6, R9, UR4, RZ ;  /* 0x0000000409067c25 */ /* 0x000fc6000f8e00ff */
[----:B------:R-:W-:Y:S01]  /*0be0*/  IADD3.X R3, PT, PT, RZ, RZ, R3, P2, P1 ;  /* 0x000000ffff037210 */ /* 0x000fe200017e2403 */
[----:B------:R-:W-:Y:S01]  /*0bf0*/  IMAD R8, R9, UR5, R7 ;  /* 0x0000000509087c24 */ /* 0x000fe2000f8e0207 */
[----:B------:R-:W-:-:S03]  /*0c00*/  IADD3 R7, P0, PT, RZ, -R6, RZ ;  /* 0x80000006ff077210 */ /* 0x000fc60007f1e0ff */
[----:B------:R-:W-:Y:S02]  /*0c10*/  IMAD R5, R3, UR4, R8 ;  /* 0x0000000403057c24 */ /* 0x000fe4000f8e0208 */
[----:B------:R-:W-:-:S04]  /*0c20*/  IMAD.HI.U32 R8, R9, R7, RZ ;  /* 0x0000000709087227 */ /* 0x000fc800078e00ff */
[----:B------:R-:W-:-:S04]  /*0c30*/  IMAD.X R6, RZ, RZ, ~R5, P0 ;  /* 0x000000ffff067224 */ /* 0x000fc800000e0e05 */
[----:B------:R-:W-:-:S04]  /*0c40*/  IMAD.WIDE.U32 R8, P0, R9, R6, R8 ;  /* 0x0000000609087225 */ /* 0x000fc80007800008 */
[C---:B------:R-:W-:Y:S02]  /*0c50*/  IMAD R10, R3.reuse, R6, RZ ;  /* 0x00000006030a7224 */ /* 0x040fe400078e02ff */
[----:B------:R-:W-:Y:S01]  /*0c60*/  IMAD.HI.U32 R5, P1, R3, R7, R8 ;  /* 0x0000000703057227 */ /* 0x000fe20007820008 */
[----:B------:R-:W-:-:S03]  /*0c70*/  MOV R7, RZ ;  /* 0x000000ff00077202 */ /* 0x000fc60000000f00 */
        /* <DEDUP_REMOVED lines=9> */
[----:B------:R-:W-:-:S04]  /*0d10*/  IMAD.WIDE.U32 R6, R5, UR4, RZ ;  /* 0x0000000405067c25 */ /* 0x000fc8000f8e00ff */
[----:B------:R-:W-:Y:S01]  /*0d20*/  IMAD.X R3, RZ, RZ, R3, P1 ;  /* 0x000000ffff037224 */ /* 0x000fe200008e0603 */
[----:B------:R-:W-:Y:S01]  /*0d30*/  IADD3 R0, P1, PT, -R6, R0, RZ ;  /* 0x0000000006007210 */ /* 0x000fe20007f3e1ff */
[----:B------:R-:W-:-:S03]  /*0d40*/  IMAD R8, R5, UR5, R7 ;  /* 0x0000000505087c24 */ /* 0x000fc6000f8e0207 */
[----:B------:R-:W-:Y:S01]  /*0d50*/  ISETP.GE.U32.AND P0, PT, R0, UR4, PT ;  /* 0x0000000400007c0c */ /* 0x000fe2000bf06070 */
[----:B------:R-:W-:-:S05]  /*0d60*/  IMAD R3, R3, UR4, R8 ;  /* 0x0000000403037c24 */ /* 0x000fca000f8e0208 */
[----:B------:R-:W-:Y:S02]  /*0d70*/  IADD3.X R3, PT, PT, RZ, ~R3, RZ, P1, !PT ;  /* 0x80000003ff037210 */ /* 0x000fe40000ffe4ff */
[----:B------:R-:W-:Y:S02]  /*0d80*/  IADD3 R5, P1, PT, R0, -UR4, RZ ;  /* 0x8000000400057c10 */ /* 0x000fe4000ff3e0ff */
[C---:B------:R-:W-:Y:S02]  /*0d90*/  ISETP.GE.U32.AND.EX P0, PT, R3.reuse, UR5, PT, P0 ;  /* 0x0000000503007c0c */ /* 0x040fe4000bf06100 */
[----:B------:R-:W-:Y:S02]  /*0da0*/  IADD3.X R6, PT, PT, R3, ~UR5, RZ, P1, !PT ;  /* 0x8000000503067c10 */ /* 0x000fe40008ffe4ff */
[----:B------:R-:W-:Y:S02]  /*0db0*/  SEL R5, R5, R0, P0 ;  /* 0x0000000005057207 */ /* 0x000fe40000000000 */
[----:B------:R-:W-:-:S02]  /*0dc0*/  SEL R6, R6, R3, P0 ;  /* 0x0000000306067207 */ /* 0x000fc40000000000 */
[C---:B------:R-:W-:Y:S02]  /*0dd0*/  ISETP.GE.U32.AND P0, PT, R5.reuse, UR4, PT ;  /* 0x0000000405007c0c */ /* 0x040fe4000bf06070 */
[----:B------:R-:W-:Y:S02]  /*0de0*/  IADD3 R0, P2, PT, R5, -UR4, RZ ;  /* 0x8000000405007c10 */ /* 0x000fe4000ff5e0ff */
[C---:B------:R-:W-:Y:S02]  /*0df0*/  ISETP.GE.U32.AND.EX P0, PT, R6.reuse, UR5, PT, P0 ;  /* 0x0000000506007c0c */ /* 0x040fe4000bf06100 */
[----:B------:R-:W-:Y:S02]  /*0e00*/  ISETP.NE.U32.AND P1, PT, RZ, UR8, PT ;  /* 0x00000008ff007c0c */ /* 0x000fe4000bf25070 */
[----:B------:R-:W-:Y:S02]  /*0e10*/  IADD3.X R3, PT, PT, R6, ~UR5, RZ, P2, !PT ;  /* 0x8000000506037c10 */ /* 0x000fe400097fe4ff */
[----:B------:R-:W-:Y:S01]  /*0e20*/  SEL R0, R0, R5, P0 ;  /* 0x0000000500007207 */ /* 0x000fe20000000000 */
[----:B------:R-:W-:Y:S01]  /*0e30*/  IMAD.MOV.U32 R5, RZ, RZ, 0x0 ;  /* 0x00000000ff057424 */ /* 0x000fe200078e00ff */
[----:B------:R-:W-:-:S02]  /*0e40*/  ISETP.NE.AND.EX P1, PT, RZ, UR9, PT, P1 ;  /* 0x00000009ff007c0c */ /* 0x000fc4000bf25310 */
[----:B------:R-:W-:Y:S02]  /*0e50*/  SEL R3, R3, R6, P0 ;  /* 0x0000000603037207 */ /* 0x000fe40000000000 */
[----:B------:R-:W-:Y:S02]  /*0e60*/  SEL R0, R0, 0xffffffff, P1 ;  /* 0xffffffff00007807 */ /* 0x000fe40000800000 */
[----:B------:R-:W-:Y:S01]  /*0e70*/  SEL R3, R3, 0xffffffff, P1 ;  /* 0xffffffff03037807 */ /* 0x000fe20000800000 */
[----:B------:R-:W-:Y:S06]  /*0e80*/  RET.REL.NODEC R4 `(_Z12reduce_sum2DPfS_lll) ;  /* 0xfffffff0045c7950 */ /* 0x000fec0003c3ffff */
.L_x_76:
        /* <DEDUP_REMOVED lines=15> */
.L_x_135:


//--------------------- .text._Z4maskPffll        --------------------------
	.section	.text._Z4maskPffll,"ax",@progbits
	.align	128
        .global         _Z4maskPffll
        .type           _Z4maskPffll,@function
        .size           _Z4maskPffll,(.L_x_146 - _Z4maskPffll)
        .other          _Z4maskPffll,@"STO_CUDA_ENTRY STV_DEFAULT"
_Z4maskPffll:
.text._Z4maskPffll:
        /* <DEDUP_REMOVED lines=16> */
[C---:B0-----:R-:W-:Y:S01]  /*0100*/  LEA R2, P0, R0.reuse, UR6, 0x2 ;  /* 0x0000000600027c11 */ /* 0x041fe2000f8010ff */
[----:B------:R-:W0:Y:S03]  /*0110*/  LDCU UR6, c[0x0][0x388] ;  /* 0x00007100ff0677ac */ /* 0x000e260008000800 */
[----:B------:R-:W-:-:S05]  /*0120*/  LEA.HI.X R3, R0, UR7, RZ, 0x2, P0 ;  /* 0x0000000700037c11 */ /* 0x000fca00080f14ff */
[----:B-1----:R-:W0:Y:S02]  /*0130*/  LDG.E R0, desc[UR4][R2.64] ;  /* 0x0000000402007981 */ /* 0x002e24000c1e1900 */
[----:B0-----:R-:W-:-:S05]  /*0140*/  FSET.BF.LT.AND R5, R0, UR6, PT ;  /* 0x0000000600057c0a */ /* 0x001fca000b801000 */
[----:B------:R-:W-:Y:S01]  /*0150*/  STG.E desc[UR4][R2.64], R5 ;  /* 0x0000000502007986 */ /* 0x000fe2000c101904 */
[----:B------:R-:W-:Y:S05]  /*0160*/  EXIT ;  /* 0x000000000000794d */ /* 0x000fea0003800000 */
.L_x_77:
        /* <DEDUP_REMOVED lines=9> */
.L_x_146:


//--------------------- .text._Z3sqrPfll          --------------------------
	.section	.text._Z3sqrPfll,"ax",@progbits
	.align	128
        .global         _Z3sqrPfll
        .type           _Z3sqrPfll,@function
        .size           _Z3sqrPfll,(.L_x_147 - _Z3sqrPfll)
        .other          _Z3sqrPfll,@"STO_CUDA_ENTRY STV_DEFAULT"
_Z3sqrPfll:
.text._Z3sqrPfll:
[----:B------:R-:W-:Y:S01]  /*0000*/  LDC R1, c[0x0][0x37c] ;  /* 0x0000df00ff017b82 */ /* 0x000fe20000000800 */
[----:B------:R-:W0:Y:S01]  /*0010*/  S2R R0, SR_TID.X ;  /* 0x0000000000007919 */ /* 0x000e220000002100 */
[----:B------:R-:W1:Y:S06]  /*0020*/  LDCU.64 UR8, c[0x0][0x390] ;  /* 0x00007200ff0877ac */ /* 0x000e6c0008000a00 */
[----:B------:R-:W0:Y:S01]  /*0030*/  S2UR UR7, SR_CTAID.X ;  /* 0x00000000000779c3 */ /* 0x000e220000002500 */
[----:B------:R-:W1:Y:S07]  /*0040*/  LDCU.64 UR10, c[0x0][0x388] ;  /* 0x00007100ff0a77ac */ /* 0x000e6e0008000a00 */
[----:B------:R-:W0:Y:S01]  /*0050*/  LDC R3, c[0x0][0x360] ;  /* 0x0000d800ff037b82 */ /* 0x000e220000000800 */
[----:B-1----:R-:W-:-:S02]  /*0060*/  UIMAD UR6, UR9, UR10, URZ ;  /* 0x0000000a090672a4 */ /* 0x002fc4000f8e02ff */
[----:B------:R-:W-:Y:S02]  /*0070*/  UIMAD.WIDE.U32 UR4, UR8, UR10, URZ ;  /* 0x0000000a080472a5 */ /* 0x000fe4000f8e00ff */
[----:B------:R-:W-:-:S04]  /*0080*/  UIMAD UR6, UR8, UR11, UR6 ;  /* 0x0000000b080672a4 */ /* 0x000fc8000f8e0206 */
[----:B------:R-:W-:Y:S01]  /*0090*/  UIADD3 UR5, UPT, UPT, UR5, UR6, URZ ;  /* 0x0000000605057290 */ /* 0x000fe2000fffe0ff */
[----:B0-----:R-:W-:-:S05]  /*00a0*/  IMAD R0, R3, UR7, R0 ;  /* 0x0000000703007c24 */ /* 0x001fca000f8e0200 */
[----:B------:R-:W-:Y:S01]  /*00b0*/  IMAD.U32 R2, RZ, RZ, UR5 ;  /* 0x00000005ff027e24 */ /* 0x000fe2000f8e00ff */
[----:B------:R-:W-:-:S04]  /*00c0*/  ISETP.LT.U32.AND P0, PT, R0, UR4, PT ;  /* 0x0000000400007c0c */ /* 0x000fc8000bf01070 */
[----:B------:R-:W-:-:S13]  /*00d0*/  ISETP.GT.AND.EX P0, PT, R2, RZ, PT, P0 ;  /* 0x000000ff0200720c */ /* 0x000fda0003f04300 */
[----:B------:R-:W-:Y:S05]  /*00e0*/  @!P0 EXIT ;  /* 0x000000000000894d */ /* 0x000fea0003800000 */
[----:B------:R-:W0:Y:S01]  /*00f0*/  LDCU.64 UR6, c[0x0][0x380] ;  /* 0x00007000ff0677ac */ /* 0x000e220008000a00 */
[----:B------:R-:W1:Y:S01]  /*0100*/  LDCU.64 UR4, c[0x0][0x358] ;  /* 0x00006b00ff0477ac */ /* 0x000e620008000a00 */
[----:B0-----:R-:W-:-:S04]  /*0110*/  LEA R2, P0, R0, UR6, 0x2 ;  /* 0x0000000600027c11 */ /* 0x001fc8000f8010ff */
[----:B------:R-:W-:-:S05]  /*0120*/  LEA.HI.X R3, R0, UR7, RZ, 0x2, P0 ;  /* 0x0000000700037c11 */ /* 0x000fca00080f14ff */
[----:B-1----:R-:W2:Y:S02]  /*0130*/  LDG.E R0, desc[UR4][R2.64] ;  /* 0x0000000402007981 */ /* 0x002ea4000c1e1900 */
[----:B--2---:R-:W-:-:S05]  /*0140*/  FMUL R5, R0, R0 ;  /* 0x0000000000057220 */ /* 0x004fca0000400000 */
[----:B------:R-:W-:Y:S01]  /*0150*/  STG.E desc[UR4][R2.64], R5 ;  /* 0x0000000502007986 */ /* 0x000fe2000c101904 */
[----:B------:R-:W-:Y:S05]  /*0160*/  EXIT ;  /* 0x000000000000794d */ /* 0x000fea0003800000 */
.L_x_78:
        /* <DEDUP_REMOVED lines=9> */
.L_x_147:


//--------------------- .text._Z4sqrtPfll         --------------------------
	.section	.text._Z4sqrtPfll,"ax",@progbits
	.align	128
        .global         _Z4sqrtPfll
        .type           _Z4sqrtPfll,@function
        .size           _Z4sqrtPfll,(.L_x_136 - _Z4sqrtPfll)
        .other          _Z4sqrtPfll,@"STO_CUDA_ENTRY STV_DEFAULT"
_Z4sqrtPfll:
.text._Z4sqrtPfll:
        /* <DEDUP_REMOVED lines=11> */
[----:B------:R-:W-:Y:S02]  /*00b0*/  MOV R2, UR5 ;  /* 0x0000000500027c02 */ /* 0x000fe40008000f00 */
[----:B------:R-:W-:-:S04]  /*00c0*/  ISETP.LT.U32.AND P0, PT, R0, UR4, PT ;  /* 0x0000000400007c0c */ /* 0x000fc8000bf01070 */
[----:B------:R-:W-:-:S13]  /*00d0*/  ISETP.GT.AND.EX P0, PT, R2, RZ, PT, P0 ;  /* 0x000000ff0200720c */ /* 0x000fda0003f04300 */
[----:B------:R-:W-:Y:S05]  /*00e0*/  @!P0 EXIT ;  /* 0x000000000000894d */ /* 0x000fea0003800000 */
[----:B------:R-:W0:Y:S01]  /*00f0*/  LDCU.64 UR6, c[0x0][0x380] ;  /* 0x00007000ff0677ac */ /* 0x000e220008000a00 */
[----:B------:R-:W1:Y:S01]  /*0100*/  LDCU.64 UR4, c[0x0][0x358] ;  /* 0x00006b00ff0477ac */ /* 0x000e620008000a00 */
[----:B0-----:R-:W-:-:S04]  /*0110*/  LEA R2, P0, R0, UR6, 0x2 ;  /* 0x0000000600027c11 */ /* 0x001fc8000f8010ff */
[----:B------:R-:W-:-:S05]  /*0120*/  LEA.HI.X R3, R0, UR7, RZ, 0x2, P0 ;  /* 0x0000000700037c11 */ /* 0x000fca00080f14ff */
[----:B-1----:R-:W2:Y:S01]  /*0130*/  LDG.E R0, desc[UR4][R2.64] ;  /* 0x0000000402007981 */ /* 0x002ea2000c1e1900 */
[----:B------:R-:W-:Y:S01]  /*0140*/  BSSY.RECONVERGENT B0, `(.L_x_79) ;  /* 0x000000d000007945 */ /* 0x000fe20003800200 */
[----:B--2---:R-:W-:Y:S01]  /*0150*/  IADD3 R4, PT, PT, R0, -0xd000000, RZ ;  /* 0xf300000000047810 */ /* 0x004fe20007ffe0ff */
[----:B------:R0:W1:Y:S03]  /*0160*/  MUFU.RSQ R5, R0 ;  /* 0x0000000000057308 */ /* 0x0000660000001400 */
[----:B------:R-:W-:-:S13]  /*0170*/  ISETP.GT.U32.AND P0, PT, R4, 0x727fffff, PT ;  /* 0x727fffff0400780c */ /* 0x000fda0003f04070 */
[----:B0-----:R-:W-:Y:S05]  /*0180*/  @!P0 BRA `(.L_x_80) ;  /* 0x0000000000108947 */ /* 0x001fea0003800000 */
[----:B------:R-:W-:-:S07]  /*0190*/  MOV R9, 0x1b0 ;  /* 0x000001b000097802 */ /* 0x000fce0000000f00 */
[----:B-1----:R-:W-:Y:S05]  /*01a0*/  CALL.REL.NOINC `($__internal_3_$__cuda_sm20_sqrt_rn_f32_slowpath) ;  /* 0x0000000000247944 */ /* 0x002fea0003c00000 */
[----:B------:R-:W-:Y:S01]  /*01b0*/  IMAD.MOV.U32 R5, RZ, RZ, R0 ;  /* 0x000000ffff057224 */ /* 0x000fe200078e0000 */
[----:B------:R-:W-:Y:S06]  /*01c0*/  BRA `(.L_x_81) ;  /* 0x0000000000107947 */ /* 0x000fec0003800000 */
.L_x_80:
[----:B-1----:R-:W-:Y:S01]  /*01d0*/  FMUL.FTZ R7, R0, R5 ;  /* 0x0000000500077220 */ /* 0x002fe20000410000 */
[----:B------:R-:W-:-:S03]  /*01e0*/  FMUL.FTZ R5, R5, 0.5 ;  /* 0x3f00000005057820 */ /* 0x000fc60000410000 */
[----:B------:R-:W-:-:S04]  /*01f0*/  FFMA R0, -R7, R7, R0 ;  /* 0x0000000707007223 */ /* 0x000fc80000000100 */
[----:B------:R-:W-:-:S07]  /*0200*/  FFMA R5, R0, R5, R7 ;  /* 0x0000000500057223 */ /* 0x000fce0000000007 */
.L_x_81:
[----:B------:R-:W-:Y:S05]  /*0210*/  BSYNC.RECONVERGENT B0 ;  /* 0x0000000000007941 */ /* 0x000fea0003800200 */
.L_x_79:
[----:B------:R-:W-:Y:S01]  /*0220*/  STG.E desc[UR4][R2.64], R5 ;  /* 0x0000000502007986 */ /* 0x000fe2000c101904 */
[----:B------:R-:W-:Y:S05]  /*0230*/  EXIT ;  /* 0x000000000000794d */ /* 0x000fea0003800000 */
        .weak           $__internal_3_$__cuda_sm20_sqrt_rn_f32_slowpath
        .type           $__internal_3_$__cuda_sm20_sqrt_rn_f32_slowpath,@function
        .size           $__internal_3_$__cuda_sm20_sqrt_rn_f32_slowpath,(.L_x_136 - $__internal_3_$__cuda_sm20_sqrt_rn_f32_slowpath)
$__internal_3_$__cuda_sm20_sqrt_rn_f32_slowpath:
[----:B------:R-:W-:-:S13]  /*0240*/  LOP3.LUT P0, RZ, R0, 0x7fffffff, RZ, 0xc0, !PT ;  /* 0x7fffffff00ff7812 */ /* 0x000fda000780c0ff */
[----:B------:R-:W-:Y:S01]  /*0250*/  @!P0 MOV R4, R0 ;  /* 0x0000000000048202 */ /* 0x000fe20000000f00 */
[----:B------:R-:W-:Y:S06]  /*0260*/  @!P0 BRA `(.L_x_82) ;  /* 0x0000000000408947 */ /* 0x000fec0003800000 */
[----:B------:R-:W-:-:S13]  /*0270*/  FSETP.GEU.FTZ.AND P0, PT, R0, RZ, PT ;  /* 0x000000ff0000720b */ /* 0x000fda0003f1e000 */
[----:B------:R-:W-:Y:S01]  /*0280*/  @!P0 IMAD.MOV.U32 R4, RZ, RZ, 0x7fffffff ;  /* 0x7fffffffff048424 */ /* 0x000fe200078e00ff */
[----:B------:R-:W-:Y:S06]  /*0290*/  @!P0 BRA `(.L_x_82) ;  /* 0x0000000000348947 */ /* 0x000fec0003800000 */
[----:B------:R-:W-:-:S13]  /*02a0*/  FSETP.GTU.FTZ.AND P0, PT, |R0|, +INF , PT ;  /* 0x7f8000000000780b */ /* 0x000fda0003f1c200 */
[----:B------:R-:W-:Y:S01]  /*02b0*/  @P0 FADD.FTZ R4, R0, 1 ;  /* 0x3f80000000040421 */ /* 0x000fe20000010000 */
[----:B------:R-:W-:Y:S06]  /*02c0*/  @P0 BRA `(.L_x_82) ;  /* 0x0000000000280947 */ /* 0x000fec0003800000 */
[----:B------:R-:W-:-:S13]  /*02d0*/  FSETP.NEU.FTZ.AND P0, PT, |R0|, +INF , PT ;  /* 0x7f8000000000780b */ /* 0x000fda0003f1d200 */
[----:B------:R-:W-:-:S04]  /*02e0*/  @P0 FFMA R5, R0, 1.84467440737095516160e+19, RZ ;  /* 0x5f80000000050823 */ /* 0x000fc800000000ff */
[----:B------:R-:W0:Y:S02]  /*02f0*/  @P0 MUFU.RSQ R4, R5 ;  /* 0x0000000500040308 */ /* 0x000e240000001400 */
[----:B0-----:R-:W-:Y:S01]  /*0300*/  @P0 FMUL.FTZ R6, R5, R4 ;  /* 0x0000000405060220 */ /* 0x001fe20000410000 */
[----:B------:R-:W-:Y:S01]  /*0310*/  @P0 FMUL.FTZ R8, R4, 0.5 ;  /* 0x3f00000004080820 */ /* 0x000fe20000410000 */
[----:B------:R-:W-:Y:S02]  /*0320*/  @!P0 MOV R4, R0 ;  /* 0x0000000000048202 */ /* 0x000fe40000000f00 */
[----:B------:R-:W-:-:S04]  /*0330*/  @P0 FADD.FTZ R7, -R6, -RZ ;  /* 0x800000ff06070221 */ /* 0x000fc80000010100 */
[----:B------:R-:W-:-:S04]  /*0340*/  @P0 FFMA R7, R6, R7, R5 ;  /* 0x0000000706070223 */ /* 0x000fc80000000005 */
[----:B------:R-:W-:-:S04]  /*0350*/  @P0 FFMA R7, R7, R8, R6 ;  /* 0x0000000807070223 */ /* 0x000fc80000000006 */
[----:B------:R-:W-:-:S07]  /*0360*/  @P0 FMUL.FTZ R4, R7, 2.3283064365386962891e-10 ;  /* 0x2f80000007040820 */ /* 0x000fce0000410000 */
.L_x_82:
[----:B------:R-:W-:Y:S02]  /*0370*/  HFMA2 R5, -RZ, RZ, 0, 0 ;  /* 0x00000000ff057431 */ /* 0x000fe400000001ff */
[----:B------:R-:W-:Y:S01]  /*0380*/  IMAD.MOV.U32 R0, RZ, RZ, R4 ;  /* 0x000000ffff007224 */ /* 0x000fe200078e0004 */
[----:B------:R-:W-:-:S04]  /*0390*/  MOV R4, R9 ;  /* 0x0000000900047202 */ /* 0x000fc80000000f00 */
[----:B------:R-:W-:Y:S05]  /*03a0*/  RET.REL.NODEC R4 `(_Z4sqrtPfll) ;  /* 0xfffffffc04147950 */ /* 0x000fea0003c3ffff */
.L_x_83:
        /* <DEDUP_REMOVED lines=13> */
.L_x_136:


//--------------------- .text._Z3expPfll          --------------------------
	.section	.text._Z3expPfll,"ax",@progbits
	.align	128
        .global         _Z3expPfll
        .type           _Z3expPfll,@function
        .size           _Z3expPfll,(.L_x_149 - _Z3expPfll)
        .other          _Z3expPfll,@"STO_CUDA_ENTRY STV_DEFAULT"
_Z3expPfll:
.text._Z3expPfll:
        /* <DEDUP_REMOVED lines=20> */
[----:B------:R-:W-:Y:S01]  /*0140*/  HFMA2 R5, -RZ, RZ, 0.96630859375, -0.0022525787353515625 ;  /* 0x3bbb989dff057431 */ /* 0x000fe200000001ff */
[----:B------:R-:W-:-:S04]  /*0150*/  MOV R7, 0x437c0000 ;  /* 0x437c000000077802 */ /* 0x000fc80000000f00 */
[----:B--2---:R-:W-:-:S04]  /*0160*/  FFMA.SAT R4, R0, R5, 0.5 ;  /* 0x3f00000000047423 */ /* 0x004fc80000002005 */
[----:B------:R-:W-:-:S04]  /*0170*/  FFMA.RM R4, R4, R7, 12582913 ;  /* 0x4b40000104047423 */ /* 0x000fc80000004007 */
[C---:B------:R-:W-:Y:S01]  /*0180*/  FADD R5, R4.reuse, -12583039 ;  /* 0xcb40007f04057421 */ /* 0x040fe20000000000 */
[----:B------:R-:W-:-:S03]  /*0190*/  SHF.L.U32 R4, R4, 0x17, RZ ;  /* 0x0000001704047819 */ /* 0x000fc600000006ff */
[----:B------:R-:W-:-:S04]  /*01a0*/  FFMA R5, R0, 1.4426950216293334961, -R5 ;  /* 0x3fb8aa3b00057823 */ /* 0x000fc80000000805 */
[----:B------:R-:W-:-:S06]  /*01b0*/  FFMA R5, R0, 1.925963033500011079e-08, R5 ;  /* 0x32a5706000057823 */ /* 0x000fcc0000000005 */
[----:B------:R-:W0:Y:S02]  /*01c0*/  MUFU.EX2 R5, R5 ;  /* 0x0000000500057308 */ /* 0x000e240000000800 */
[----:B0-----:R-:W-:-:S05]  /*01d0*/  FMUL R7, R4, R5 ;  /* 0x0000000504077220 */ /* 0x001fca0000400000 */
[----:B------:R-:W-:Y:S01]  /*01e0*/  STG.E desc[UR4][R2.64], R7 ;  /* 0x0000000702007986 */ /* 0x000fe2000c101904 */
[----:B------:R-:W-:Y:S05]  /*01f0*/  EXIT ;  /* 0x000000000000794d */ /* 0x000fea0003800000 */
.L_x_84:
        /* <DEDUP_REMOVED lines=16> */
.L_x_149:


//--------------------- .text._Z3logPfll          --------------------------
	.section	.text._Z3logPfll,"ax",@progbits
	.align	128
        .global         _Z3logPfll
        .type           _Z3logPfll,@function
        .size           _Z3logPfll,(.L_x_150 - _Z3logPfll)
        .other          _Z3logPfll,@"STO_CUDA_ENTRY STV_DEFAULT"
_Z3logPfll:
.text._Z3logPfll:
        /* <DEDUP_REMOVED lines=20> */
[----:B------:R-:W-:Y:S01]  /*0140*/  HFMA2 R7, -RZ, RZ, 1.5048828125, 33.21875 ;  /* 0x3e055027ff077431 */ /* 0x000fe200000001ff */
[----:B--2---:R-:W-:-:S13]  /*0150*/  FSETP.GEU.AND P0, PT, R0, 1.175494350822287508e-38, PT ;  /* 0x008000000000780b */ /* 0x004fda0003f0e000 */
[----:B------:R-:W-:-:S05]  /*0160*/  @!P0 FMUL R0, R0, 8388608 ;  /* 0x4b00000000008820 */ /* 0x000fca0000400000 */
[----:B------:R-:W-:-:S04]  /*0170*/  IADD3 R4, PT, PT, R0, -0x3f2aaaab, RZ ;  /* 0xc0d5555500047810 */ /* 0x000fc80007ffe0ff */
[----:B------:R-:W-:-:S04]  /*0180*/  LOP3.LUT R5, R4, 0xff800000, RZ, 0xc0, !PT ;  /* 0xff80000004057812 */ /* 0x000fc800078ec0ff */
[-C--:B------:R-:W-:Y:S02]  /*0190*/  IADD3 R4, PT, PT, R0, -R5.reuse, RZ ;  /* 0x8000000500047210 */ /* 0x080fe40007ffe0ff */
[----:B------:R-:W-:-:S03]  /*01a0*/  I2FP.F32.S32 R5, R5 ;  /* 0x0000000500057245 */ /* 0x000fc60000201400 */
[----:B------:R-:W-:Y:S01]  /*01b0*/  FADD R6, R4, -1 ;  /* 0xbf80000004067421 */ /* 0x000fe20000000000 */
[----:B------:R-:W-:Y:S02]  /*01c0*/  FSEL R4, RZ, -23, P0 ;  /* 0xc1b80000ff047808 */ /* 0x000fe40000000000 */
[----:B------:R-:W-:Y:S01]  /*01d0*/  ISETP.GT.U32.AND P0, PT, R0, 0x7f7fffff, PT ;  /* 0x7f7fffff0000780c */ /* 0x000fe20003f04070 */
[C---:B------:R-:W-:Y:S02]  /*01e0*/  FFMA R7, R6.reuse, -R7, 0.14084610342979431152 ;  /* 0x3e1039f606077423 */ /* 0x040fe40000000807 */
[----:B------:R-:W-:Y:S01]  /*01f0*/  FFMA R4, R5, 1.1920928955078125e-07, R4 ;  /* 0x3400000005047823 */ /* 0x000fe20000000004 */
[----:B------:R-:W-:Y:S01]  /*0200*/  MOV R5, 0x7f800000 ;  /* 0x7f80000000057802 */ /* 0x000fe20000000f00 */
[----:B------:R-:W-:-:S04]  /*0210*/  FFMA R7, R6, R7, -0.12148627638816833496 ;  /* 0xbdf8cdcc06077423 */ /* 0x000fc80000000007 */
[----:B------:R-:W-:-:S04]  /*0220*/  FFMA R7, R6, R7, 0.13980610668659210205 ;  /* 0x3e0f295506077423 */ /* 0x000fc80000000007 */
[----:B------:R-:W-:-:S04]  /*0230*/  FFMA R7, R6, R7, -0.16684235632419586182 ;  /* 0xbe2ad8b906077423 */ /* 0x000fc80000000007 */
[----:B------:R-:W-:-:S04]  /*0240*/  FFMA R7, R6, R7, 0.20012299716472625732 ;  /* 0x3e4ced0b06077423 */ /* 0x000fc80000000007 */
[----:B------:R-:W-:-:S04]  /*0250*/  FFMA R7, R6, R7, -0.24999669194221496582 ;  /* 0xbe7fff2206077423 */ /* 0x000fc80000000007 */
[----:B------:R-:W-:-:S04]  /*0260*/  FFMA R7, R6, R7, 0.33333182334899902344 ;  /* 0x3eaaaa7806077423 */ /* 0x000fc80000000007 */
[----:B------:R-:W-:-:S04]  /*0270*/  FFMA R7, R6, R7, -0.5 ;  /* 0xbf00000006077423 */ /* 0x000fc80000000007 */
[----:B------:R-:W-:-:S04]  /*0280*/  FMUL R7, R6, R7 ;  /* 0x0000000706077220 */ /* 0x000fc80000400000 */
[----:B------:R-:W-:-:S04]  /*0290*/  FFMA R7, R6, R7, R6 ;  /* 0x0000000706077223 */ /* 0x000fc80000000006 */
[----:B------:R-:W-:Y:S01]  /*02a0*/  FFMA R4, R4, 0.69314718246459960938, R7 ;  /* 0x3f31721804047823 */ /* 0x000fe20000000007 */
[C---:B------:R-:W-:Y:S01]  /*02b0*/  @P0 FFMA R4, R0.reuse, R5, +INF ;  /* 0x7f80000000040423 */ /* 0x040fe20000000005 */
[----:B------:R-:W-:-:S04]  /*02c0*/  FSETP.NEU.AND P0, PT, R0, RZ, PT ;  /* 0x000000ff0000720b */ /* 0x000fc80003f0d000 */
[----:B------:R-:W-:-:S05]  /*02d0*/  FSEL R5, R4, -INF , P0 ;  /* 0xff80000004057808 */ /* 0x000fca0000000000 */
[----:B------:R-:W-:Y:S01]  /*02e0*/  STG.E desc[UR4][R2.64], R5 ;  /* 0x0000000502007986 */ /* 0x000fe2000c101904 */
[----:B------:R-:W-:Y:S05]  /*02f0*/  EXIT ;  /* 0x000000000000794d */ /* 0x000fea0003800000 */
.L_x_85:
        /* <DEDUP_REMOVED lines=16> */
.L_x_150:


//--------------------- .text._Z16reduce_array_sumPfllS_ --------------------------
	.section	.text._Z16reduce_array_sumPfllS_,"ax",@progbits
	.align	128
        .global         _Z16reduce_array_sumPfllS_
        .type           _Z16reduce_array_sumPfllS_,@function
        .size           _Z16reduce_array_sumPfllS_,(.L_x_151 - _Z16reduce_array_sumPfllS_)
        .other          _Z16reduce_array_sumPfllS_,@"STO_CUDA_ENTRY STV_DEFAULT"
_Z16reduce_array_sumPfllS_:
.text._Z16reduce_array_sumPfllS_:
[----:B------:R-:W-:Y:S01]  /*0000*/  LDC R1, c[0x0][0x37c] ;  /* 0x0000df00ff017b82 */ /* 0x000fe20000000800 */
[----:B------:R-:W0:Y:S07]  /*0010*/  S2R R23, SR_TID.X ;  /* 0x0000000000177919 */ /* 0x000e2e0000002100 */
[----:B------:R-:W0:Y:S01]  /*0020*/  S2UR UR4, SR_CTAID.X ;  /* 0x00000000000479c3 */ /* 0x000e220000002500 */
[----:B------:R-:W-:Y:S01]  /*0030*/  MOV R9, 0x400 ;  /* 0x0000040000097802 */ /* 0x000fe20000000f00 */
[----:B------:R-:W1:Y:S04]  /*0040*/  S2R R8, SR_CgaCtaId ;  /* 0x0000000000087919 */ /* 0x000e680000008800 */
[----:B------:R-:W-:-:S02]  /*0050*/  VIADD R3, R9, 0x10 ;  /* 0x0000001009037836 */ /* 0x000fc40000000000 */
[----:B------:R-:W0:Y:S08]  /*0060*/  LDC R0, c[0x0][0x360] ;  /* 0x0000d800ff007b82 */ /* 0x000e300000000800 */
[----:B------:R-:W2:Y:S01]  /*0070*/  LDC.64 R20, c[0x0][0x388] ;  /* 0x0000e200ff147b82 */ /* 0x000ea20000000a00 */
[----:B0-----:R-:W-:Y:S01]  /*0080*/  IMAD R23, R0, UR4, R23 ;  /* 0x0000000400177c24 */ /* 0x001fe2000f8e0217 */
[----:B------:R-:W0:Y:S01]  /*0090*/  LDCU.64 UR4, c[0x0][0x358] ;  /* 0x00006b00ff0477ac */ /* 0x000e220008000a00 */
[----:B-1----:R-:W-:-:S03]  /*00a0*/  LEA R0, R8, R3, 0x18 ;  /* 0x0000000308007211 */ /* 0x002fc600078ec0ff */
[C---:B------:R-:W-:Y:S02]  /*00b0*/  ISETP.NE.AND P1, PT, R23.reuse, RZ, PT ;  /* 0x000000ff1700720c */ /* 0x040fe40003f25270 */
[C---:B--2---:R-:W-:Y:S01]  /*00c0*/  ISETP.GE.U32.AND P0, PT, R23.reuse, R20, PT ;  /* 0x000000141700720c */ /* 0x044fe20003f06070 */
[----:B------:R-:W-:-:S03]  /*00d0*/  IMAD R10, R23, 0x4, R0 ;  /* 0x00000004170a7824 */ /* 0x000fc600078e0200 */
[----:B------:R-:W-:Y:S02]  /*00e0*/  ISETP.GE.AND.EX P0, PT, RZ, R21, PT, P0 ;  /* 0x00000015ff00720c */ /* 0x000fe40003f06300 */
[----:B------:R1:W-:Y:S05]  /*00f0*/  STS [R10], RZ ;  /* 0x000000ff0a007388 */ /* 0x0003ea0000000800 */
[----:B------:R-:W-:-:S05]  /*0100*/  @!P1 LEA R2, R8, R9, 0x18 ;  /* 0x0000000908029211 */ /* 0x000fca00078ec0ff */
[----:B------:R1:W-:Y:S01]  /*0110*/  @!P1 STS [R2], RZ ;  /* 0x000000ff02009388 */ /* 0x0003e20000000800 */
[----:B------:R-:W-:Y:S06]  /*0120*/  BAR.SYNC.DEFER_BLOCKING 0x0 ;  /* 0x0000000000007b1d */ /* 0x000fec0000010000 */
[----:B0-----:R-:W-:Y:S05]  /*0130*/  @P0 BRA `(.L_x_86) ;  /* 0x0000000800280947 */ /* 0x001fea0003800000 */
[----:B-1----:R-:W0:Y:S01]  /*0140*/  LDC.64 R2, c[0x0][0x390] ;  /* 0x0000e400ff027b82 */ /* 0x002e220000000a00 */
[----:B------:R-:W-:Y:S01]  /*0150*/  IMAD.MOV.U32 R17, RZ, RZ, RZ ;  /* 0x000000ffff117224 */ /* 0x000fe200078e00ff */
[----:B0-----:R-:W-:-:S04]  /*0160*/  ISETP.GE.U32.AND P0, PT, R2, 0x1, PT ;  /* 0x000000010200780c */ /* 0x001fc80003f06070 */
[----:B------:R-:W-:-:S13]  /*0170*/  ISETP.GE.AND.EX P0, PT, R3, RZ, PT, P0 ;  /* 0x000000ff0300720c */ /* 0x000fda0003f06300 */
[----:B------:R-:W-:Y:S05]  /*0180*/  @!P0 BRA `(.L_x_87) ;  /* 0x0000000800048947 */ /* 0x000fea0003800000 */
[C---:B------:R-:W-:Y:S01]  /*0190*/  ISETP.GE.U32.AND P2, PT, R2.reuse, 0x10, PT ;  /* 0x000000100200780c */ /* 0x040fe20003f46070 */
[----:B------:R-:W-:Y:S01]  /*01a0*/  IMAD.WIDE.U32 R4, R23, R2, RZ ;  /* 0x0000000217047225 */ /* 0x000fe200078e00ff */
[----:B------:R-:W-:-:S03]  /*01b0*/  LOP3.LUT R25, R2, 0xf, RZ, 0xc0, !PT ;  /* 0x0000000f02197812 */ /* 0x000fc600078ec0ff */
[----:B------:R-:W-:Y:S01]  /*01c0*/  HFMA2 R17, -RZ, RZ, 0, 0 ;  /* 0x00000000ff117431 */ /* 0x000fe200000001ff */
[----:B------:R-:W-:Y:S01]  /*01d0*/  ISETP.GE.U32.AND.EX P2, PT, R3, RZ, PT, P2 ;  /* 0x000000ff0300720c */ /* 0x000fe20003f46120 */
[----:B------:R-:W-:Y:S01]  /*01e0*/  IMAD.MOV.U32 R11, RZ, RZ, RZ ;  /* 0x000000ffff0b7224 */ /* 0x000fe200078e00ff */
[----:B------:R-:W-:Y:S01]  /*01f0*/  ISETP.NE.U32.AND P0, PT, R25, RZ, PT ;  /* 0x000000ff1900720c */ /* 0x000fe20003f05070 */
[----:B------:R-:W-:Y:S02]  /*0200*/  IMAD.MOV.U32 R12, RZ, RZ, RZ ;  /* 0x000000ffff0c7224 */ /* 0x000fe400078e00ff */
[----:B------:R-:W-:Y:S01]  /*0210*/  IMAD R13, R23, R3, R5 ;  /* 0x00000003170d7224 */ /* 0x000fe200078e0205 */
[----:B------:R-:W-:-:S07]  /*0220*/  ISETP.NE.AND.EX P0, PT, RZ, RZ, PT, P0 ;  /* 0x000000ffff00720c */ /* 0x000fce0003f05300 */
[----:B------:R-:W-:Y:S06]  /*0230*/  @!P2 BRA `(.L_x_88) ;  /* 0x0000000000c4a947 */ /* 0x000fec0003800000 */
[----:B------:R-:W0:Y:S01]  /*0240*/  LDCU.64 UR6, c[0x0][0x380] ;  /* 0x00007000ff0677ac */ /* 0x000e220008000a00 */
[----:B------:R-:W-:Y:S01]  /*0250*/  LOP3.LUT R12, R3, 0x7fffffff, RZ, 0xc0, !PT ;  /* 0x7fffffff030c7812 */ /* 0x000fe200078ec0ff */
[----:B------:R-:W-:Y:S01]  /*0260*/  IMAD.MOV.U32 R17, RZ, RZ, RZ ;  /* 0x000000ffff117224 */ /* 0x000fe200078e00ff */
[----:B------:R-:W-:-:S03]  /*0270*/  LOP3.LUT R11, R2, 0xfffffff0, RZ, 0xc0, !PT ;  /* 0xfffffff0020b7812 */ /* 0x000fc600078ec0ff */
[----:B------:R-:W-:Y:S01]  /*0280*/  IMAD.MOV.U32 R14, RZ, RZ, R12 ;  /* 0x000000ffff0e7224 */ /* 0x000fe200078e000c */
[----:B------:R-:W-:Y:S02]  /*0290*/  MOV R3, R11 ;  /* 0x0000000b00037202 */ /* 0x000fe40000000f00 */
[----:B0-----:R-:W-:-:S04]  /*02a0*/  LEA R6, P2, R4, UR6, 0x2 ;  /* 0x0000000604067c11 */ /* 0x001fc8000f8410ff */
[----:B------:R-:W-:Y:S02]  /*02b0*/  IADD3 R6, P3, PT, R6, 0x20, RZ ;  /* 0x0000002006067810 */ /* 0x000fe40007f7e0ff */
[----:B------:R-:W-:-:S05]  /*02c0*/  LEA.HI.X R7, R4, UR7, R13, 0x2, P2 ;  /* 0x0000000704077c11 */ /* 0x000fca00090f140d */
[----:B------:R-:W-:-:S07]  /*02d0*/  IMAD.X R7, RZ, RZ, R7, P3 ;  /* 0x000000ffff077224 */ /* 0x000fce00018e0607 */
.L_x_89:
[----:B------:R-:W2:Y:S04]  /*02e0*/  LDG.E R16, desc[UR4][R6.64+-0x20] ;  /* 0xffffe00406107981 */ /* 0x000ea8000c1e1900 */
[----:B------:R-:W3:Y:S04]  /*02f0*/  LDG.E R27, desc[UR4][R6.64+-0x1c] ;  /* 0xffffe404061b7981 */ /* 0x000ee8000c1e1900 */
[----:B------:R-:W4:Y:S04]  /*0300*/  LDG.E R18, desc[UR4][R6.64+-0x18] ;  /* 0xffffe80406127981 */ /* 0x000f28000c1e1900 */
[----:B------:R-:W5:Y:S04]  /*0310*/  LDG.E R19, desc[UR4][R6.64+-0x14] ;  /* 0xffffec0406137981 */ /* 0x000f68000c1e1900 */
[----:B------:R-:W5:Y:S04]  /*0320*/  LDG.E R24, desc[UR4][R6.64+-0x10] ;  /* 0xfffff00406187981 */ /* 0x000f68000c1e1900 */
[----:B------:R-:W5:Y:S04]  /*0330*/  LDG.E R22, desc[UR4][R6.64+-0xc] ;  /* 0xfffff40406167981 */ /* 0x000f68000c1e1900 */
[----:B------:R-:W5:Y:S01]  /*0340*/  LDG.E R15, desc[UR4][R6.64+-0x8] ;  /* 0xfffff804060f7981 */ /* 0x000f62000c1e1900 */
[----:B--2---:R-:W-:-:S03]  /*0350*/  FADD R16, R16, R17 ;  /* 0x0000001110107221 */ /* 0x004fc60000000000 */
[----:B------:R-:W2:Y:S01]  /*0360*/  LDG.E R17, desc[UR4][R6.64+-0x4] ;  /* 0xfffffc0406117981 */ /* 0x000ea2000c1e1900 */
[----:B---3--:R-:W-:-:S03]  /*0370*/  FADD R27, R16, R27 ;  /* 0x0000001b101b7221 */ /* 0x008fc60000000000 */
[----:B------:R-:W3:Y:S01]  /*0380*/  LDG.E R16, desc[UR4][R6.64] ;  /* 0x0000000406107981 */ /* 0x000ee2000c1e1900 */
[----:B----4-:R-:W-:-:S03]  /*0390*/  FADD R26, R27, R18 ;  /* 0x000000121b1a7221 */ /* 0x010fc60000000000 */
[----:B------:R-:W4:Y:S01]  /*03a0*/  LDG.E R18, desc[UR4][R6.64+0x4] ;  /* 0x0000040406127981 */ /* 0x000f22000c1e1900 */
[----:B-----5:R-:W-:-:S03]  /*03b0*/  FADD R27, R26, R19 ;  /* 0x000000131a1b7221 */ /* 0x020fc60000000000 */
[----:B------:R-:W5:Y:S01]  /*03c0*/  LDG.E R19, desc[UR4][R6.64+0x8] ;  /* 0x0000080406137981 */ /* 0x000f62000c1e1900 */
[----:B------:R-:W-:-:S03]  /*03d0*/  FADD R27, R27, R24 ;  /* 0x000000181b1b7221 */ /* 0x000fc60000000000 */
[----:B------:R-:W5:Y:S01]  /*03e0*/  LDG.E R24, desc[UR4][R6.64+0xc] ;  /* 0x00000c0406187981 */ /* 0x000f62000c1e1900 */
[----:B------:R-:W-:-:S03]  /*03f0*/  FADD R26, R27, R22 ;  /* 0x000000161b1a7221 */ /* 0x000fc60000000000 */
[----:B------:R-:W5:Y:S01]  /*0400*/  LDG.E R22, desc[UR4][R6.64+0x10] ;  /* 0x0000100406167981 */ /* 0x000f62000c1e1900 */
[----:B------:R-:W-:-:S03]  /*0410*/  FADD R26, R26, R15 ;  /* 0x0000000f1a1a7221 */ /* 0x000fc60000000000 */
[----:B------:R-:W5:Y:S01]  /*0420*/  LDG.E R15, desc[UR4][R6.64+0x14] ;  /* 0x00001404060f7981 */ /* 0x000f62000c1e1900 */
[----:B--2---:R-:W-:-:S03]  /*0430*/  FADD R27, R26, R17 ;  /* 0x000000111a1b7221 */ /* 0x004fc60000000000 */
[----:B------:R-:W2:Y:S01]  /*0440*/  LDG.E R17, desc[UR4][R6.64+0x18] ;  /* 0x0000180406117981 */ /* 0x000ea2000c1e1900 */
[----:B---3--:R-:W-:-:S03]  /*0450*/  FADD R27, R27, R16 ;  /* 0x000000101b1b7221 */ /* 0x008fc60000000000 */
[----:B------:R0:W3:Y:S01]  /*0460*/  LDG.E R16, desc[UR4][R6.64+0x1c] ;  /* 0x00001c0406107981 */ /* 0x0000e2000c1e1900 */
[----:B------:R-:W-:Y:S01]  /*0470*/  IADD3 R3, P2, PT, R3, -0x10, RZ ;  /* 0xfffffff003037810 */ /* 0x000fe20007f5e0ff */
[----:B----4-:R-:W-:-:S03]  /*0480*/  FADD R18, R27, R18 ;  /* 0x000000121b127221 */ /* 0x010fc60000000000 */
[----:B------:R-:W-:Y:S01]  /*0490*/  IADD3.X R14, PT, PT, R14, -0x1, RZ, P2, !PT ;  /* 0xffffffff0e0e7810 */ /* 0x000fe200017fe4ff */
[----:B-----5:R-:W-:Y:S01]  /*04a0*/  FADD R19, R18, R19 ;  /* 0x0000001312137221 */ /* 0x020fe20000000000 */
[----:B------:R-:W-:-:S03]  /*04b0*/  ISETP.NE.U32.AND P2, PT, R3, RZ, PT ;  /* 0x000000ff0300720c */ /* 0x000fc60003f45070 */
[----:B------:R-:W-:Y:S01]  /*04c0*/  FADD R19, R19, R24 ;  /* 0x0000001813137221 */ /* 0x000fe20000000000 */
[----:B------:R-:W-:Y:S02]  /*04d0*/  ISETP.NE.AND.EX P2, PT, R14, RZ, PT, P2 ;  /* 0x000000ff0e00720c */ /* 0x000fe40003f45320 */
[----:B0-----:R-:W-:Y:S01]  /*04e0*/  IADD3 R6, P3, PT, R6, 0x40, RZ ;  /* 0x0000004006067810 */ /* 0x001fe20007f7e0ff */
[----:B------:R-:W-:-:S04]  /*04f0*/  FADD R22, R19, R22 ;  /* 0x0000001613167221 */ /* 0x000fc80000000000 */
[----:B------:R-:W-:Y:S01]  /*0500*/  FADD R22, R22, R15 ;  /* 0x0000000f16167221 */ /* 0x000fe20000000000 */
[----:B------:R-:W-:-:S03]  /*0510*/  IMAD.X R7, RZ, RZ, R7, P3 ;  /* 0x000000ffff077224 */ /* 0x000fc600018e0607 */
[----:B--2---:R-:W-:-:S04]  /*0520*/  FADD R17, R22, R17 ;  /* 0x0000001116117221 */ /* 0x004fc80000000000 */
[----:B---3--:R-:W-:Y:S01]  /*0530*/  FADD R17, R17, R16 ;  /* 0x0000001011117221 */ /* 0x008fe20000000000 */
[----:B------:R-:W-:Y:S06]  /*0540*/  @P2 BRA `(.L_x_89) ;  /* 0xfffffffc00642947 */ /* 0x000fec000383ffff */
.L_x_88:
[----:B------:R-:W-:Y:S05]  /*0550*/  @!P0 BRA `(.L_x_87) ;  /* 0x0000000400108947 */ /* 0x000fea0003800000 */
[----:B------:R-:W-:Y:S02]  /*0560*/  ISETP.GE.U32.AND P2, PT, R25, 0x8, PT ;  /* 0x000000081900780c */ /* 0x000fe40003f46070 */
[----:B------:R-:W-:Y:S02]  /*0570*/  LOP3.LUT R18, R2, 0x7, RZ, 0xc0, !PT ;  /* 0x0000000702127812 */ /* 0x000fe400078ec0ff */
[----:B------:R-:W-:Y:S02]  /*0580*/  ISETP.GE.U32.AND.EX P2, PT, RZ, RZ, PT, P2 ;  /* 0x000000ffff00720c */ /* 0x000fe40003f46120 */
[----:B------:R-:W-:-:S04]  /*0590*/  ISETP.NE.U32.AND P0, PT, R18, RZ, PT ;  /* 0x000000ff1200720c */ /* 0x000fc80003f05070 */
[----:B------:R-:W-:-:S07]  /*05a0*/  ISETP.NE.AND.EX P0, PT, RZ, RZ, PT, P0 ;  /* 0x000000ffff00720c */ /* 0x000fce0003f05300 */
[----:B------:R-:W-:Y:S06]  /*05b0*/  @!P2 BRA `(.L_x_90) ;  /* 0x00000000005ca947 */ /* 0x000fec0003800000 */
[----:B------:R-:W0:Y:S01]  /*05c0*/  LDCU.64 UR6, c[0x0][0x380] ;  /* 0x00007000ff0677ac */ /* 0x000e220008000a00 */
[----:B------:R-:W-:-:S04]  /*05d0*/  IADD3 R3, P2, PT, R11, R4, RZ ;  /* 0x000000040b037210 */ /* 0x000fc80007f5e0ff */
[----:B------:R-:W-:Y:S02]  /*05e0*/  IADD3.X R14, PT, PT, R12, R13, RZ, P2, !PT ;  /* 0x0000000d0c0e7210 */ /* 0x000fe400017fe4ff */
[----:B0-----:R-:W-:-:S04]  /*05f0*/  LEA R6, P2, R3, UR6, 0x2 ;  /* 0x0000000603067c11 */ /* 0x001fc8000f8410ff */
[----:B------:R-:W-:-:S05]  /*0600*/  LEA.HI.X R7, R3, UR7, R14, 0x2, P2 ;  /* 0x0000000703077c11 */ /* 0x000fca00090f140e */
[----:B------:R-:W2:Y:S04]  /*0610*/  LDG.E R16, desc[UR4][R6.64] ;  /* 0x0000000406107981 */ /* 0x000ea8000c1e1900 */
[----:B------:R-:W3:Y:S04]  /*0620*/  LDG.E R19, desc[UR4][R6.64+0x4] ;  /* 0x0000040406137981 */ /* 0x000ee8000c1e1900 */
[----:B------:R-:W4:Y:S04]  /*0630*/  LDG.E R25, desc[UR4][R6.64+0x8] ;  /* 0x0000080406197981 */ /* 0x000f28000c1e1900 */
[----:B------:R-:W5:Y:S04]  /*0640*/  LDG.E R27, desc[UR4][R6.64+0xc] ;  /* 0x00000c04061b7981 */ /* 0x000f68000c1e1900 */
[----:B------:R-:W5:Y:S04]  /*0650*/  LDG.E R29, desc[UR4][R6.64+0x10] ;  /* 0x00001004061d7981 */ /* 0x000f68000c1e1900 */
[----:B------:R-:W5:Y:S04]  /*0660*/  LDG.E R14, desc[UR4][R6.64+0x14] ;  /* 0x00001404060e7981 */ /* 0x000f68000c1e1900 */
[----:B------:R-:W5:Y:S04]  /*0670*/  LDG.E R3, desc[UR4][R6.64+0x18] ;  /* 0x0000180406037981 */ /* 0x000f68000c1e1900 */
[----:B------:R-:W5:Y:S01]  /*0680*/  LDG.E R15, desc[UR4][R6.64+0x1c] ;  /* 0x00001c04060f7981 */ /* 0x000f62000c1e1900 */
[----:B------:R-:W-:-:S05]  /*0690*/  IADD3 R11, P2, PT, R11, 0x8, RZ ;  /* 0x000000080b0b7810 */ /* 0x000fca0007f5e0ff */
[----:B------:R-:W-:Y:S02]  /*06a0*/  IMAD.X R12, RZ, RZ, R12, P2 ;  /* 0x000000ffff0c7224 */ /* 0x000fe400010e060c */
[----:B--2---:R-:W-:-:S04]  /*06b0*/  FADD R16, R17, R16 ;  /* 0x0000001011107221 */ /* 0x004fc80000000000 */
[----:B---3--:R-:W-:-:S04]  /*06c0*/  FADD R16, R16, R19 ;  /* 0x0000001310107221 */ /* 0x008fc80000000000 */
[----:B----4-:R-:W-:-:S04]  /*06d0*/  FADD R16, R16, R25 ;  /* 0x0000001910107221 */ /* 0x010fc80000000000 */
[----:B-----5:R-:W-:-:S04]  /*06e0*/  FADD R16, R16, R27 ;  /* 0x0000001b10107221 */ /* 0x020fc80000000000 */
[----:B------:R-:W-:-:S04]  /*06f0*/  FADD R29, R16, R29 ;  /* 0x0000001d101d7221 */ /* 0x000fc80000000000 */
[----:B------:R-:W-:-:S04]  /*0700*/  FADD R14, R29, R14 ;  /* 0x0000000e1d0e7221 */ /* 0x000fc80000000000 */
[----:B------:R-:W-:-:S04]  /*0710*/  FADD R14, R14, R3 ;  /* 0x000000030e0e7221 */ /* 0x000fc80000000000 */
[----:B------:R-:W-:-:S07]  /*0720*/  FADD R17, R14, R15 ;  /* 0x0000000f0e117221 */ /* 0x000fce0000000000 */
.L_x_90:
[----:B------:R-:W-:Y:S05]  /*0730*/  @!P0 BRA `(.L_x_87) ;  /* 0x0000000000988947 */ /* 0x000fea0003800000 */
[----:B------:R-:W-:-:S04]  /*0740*/  ISETP.GE.U32.AND P0, PT, R18, 0x4, PT ;  /* 0x000000041200780c */ /* 0x000fc80003f06070 */
[----:B------:R-:W-:-:S13]  /*0750*/  ISETP.GE.U32.AND.EX P0, PT, RZ, RZ, PT, P0 ;  /* 0x000000ffff00720c */ /* 0x000fda0003f06100 */
[----:B------:R-:W0:Y:S01]  /*0760*/  @P0 LDC.64 R6, c[0x0][0x380] ;  /* 0x0000e000ff060b82 */ /* 0x000e220000000a00 */
[----:B------:R-:W-:-:S05]  /*0770*/  @P0 IADD3 R3, P2, PT, R11, R4, RZ ;  /* 0x000000040b030210 */ /* 0x000fca0007f5e0ff */
[----:B------:R-:W-:Y:S01]  /*0780*/  @P0 IMAD.X R14, R12, 0x1, R13, P2 ;  /* 0x000000010c0e0824 */ /* 0x000fe200010e060d */
[----:B0-----:R-:W-:-:S04]  /*0790*/  @P0 LEA R6, P2, R3, R6, 0x2 ;  /* 0x0000000603060211 */ /* 0x001fc800078410ff */
[----:B------:R-:W-:-:S05]  /*07a0*/  @P0 LEA.HI.X R7, R3, R7, R14, 0x2, P2 ;  /* 0x0000000703070211 */ /* 0x000fca00010f140e */
[----:B------:R-:W2:Y:S04]  /*07b0*/  @P0 LDG.E R16, desc[UR4][R6.64] ;  /* 0x0000000406100981 */ /* 0x000ea8000c1e1900 */
[----:B------:R-:W3:Y:S04]  /*07c0*/  @P0 LDG.E R3, desc[UR4][R6.64+0x4] ;  /* 0x0000040406030981 */ /* 0x000ee8000c1e1900 */
[----:B------:R-:W4:Y:S04]  /*07d0*/  @P0 LDG.E R18, desc[UR4][R6.64+0x8] ;  /* 0x0000080406120981 */ /* 0x000f28000c1e1900 */
[----:B------:R-:W5:Y:S01]  /*07e0*/  @P0 LDG.E R22, desc[UR4][R6.64+0xc] ;  /* 0x00000c0406160981 */ /* 0x000f62000c1e1900 */
[----:B------:R-:W-:Y:S01]  /*07f0*/  LOP3.LUT R14, R2, 0x3, RZ, 0xc0, !PT ;  /* 0x00000003020e7812 */ /* 0x000fe200078ec0ff */
[----:B------:R-:W-:Y:S01]  /*0800*/  IMAD.MOV.U32 R15, RZ, RZ, RZ ;  /* 0x000000ffff0f7224 */ /* 0x000fe200078e00ff */
[----:B------:R-:W-:-:S02]  /*0810*/  @P0 IADD3 R11, P3, PT, R11, 0x4, RZ ;  /* 0x000000040b0b0810 */ /* 0x000fc40007f7e0ff */
[----:B------:R-:W-:Y:S02]  /*0820*/  ISETP.NE.U32.AND P2, PT, R14, RZ, PT ;  /* 0x000000ff0e00720c */ /* 0x000fe40003f45070 */
[----:B------:R-:W-:Y:S02]  /*0830*/  @P0 IADD3.X R12, PT, PT, RZ, R12, RZ, P3, !PT ;  /* 0x0000000cff0c0210 */ /* 0x000fe40001ffe4ff */
[----:B------:R-:W-:Y:S01]  /*0840*/  ISETP.NE.AND.EX P2, PT, R15, RZ, PT, P2 ;  /* 0x000000ff0f00720c */ /* 0x000fe20003f45320 */
[----:B--2---:R-:W-:-:S04]  /*0850*/  @P0 FADD R16, R17, R16 ;  /* 0x0000001011100221 */ /* 0x004fc80000000000 */
[----:B---3--:R-:W-:-:S04]  /*0860*/  @P0 FADD R3, R16, R3 ;  /* 0x0000000310030221 */ /* 0x008fc80000000000 */
[----:B----4-:R-:W-:-:S04]  /*0870*/  @P0 FADD R3, R3, R18 ;  /* 0x0000001203030221 */ /* 0x010fc80000000000 */
[----:B-----5:R-:W-:Y:S01]  /*0880*/  @P0 FADD R17, R3, R22 ;  /* 0x0000001603110221 */ /* 0x020fe20000000000 */
[----:B------:R-:W-:Y:S06]  /*0890*/  @!P2 BRA `(.L_x_87) ;  /* 0x000000000040a947 */ /* 0x000fec0003800000 */
[----:B------:R-:W0:Y:S01]  /*08a0*/  LDCU.64 UR6, c[0x0][0x380] ;  /* 0x00007000ff0677ac */ /* 0x000e220008000a00 */
[----:B------:R-:W-:-:S05]  /*08b0*/  IADD3 R5, P0, PT, R11, R4, RZ ;  /* 0x000000040b057210 */ /* 0x000fca0007f1e0ff */
[----:B------:R-:W-:Y:S01]  /*08c0*/  IMAD.X R12, R12, 0x1, R13, P0 ;  /* 0x000000010c0c7824 */ /* 0x000fe200000e060d */
[----:B0-----:R-:W-:-:S04]  /*08d0*/  LEA R4, P2, R5, UR6, 0x2 ;  /* 0x0000000605047c11 */ /* 0x001fc8000f8410ff */
[----:B------:R-:W-:-:S09]  /*08e0*/  LEA.HI.X R5, R5, UR7, R12, 0x2, P2 ;  /* 0x0000000705057c11 */ /* 0x000fd200090f140c */
.L_x_91:
        /* <DEDUP_REMOVED lines=8> */
[----:B------:R-:W-:Y:S01]  /*0970*/  ISETP.NE.AND.EX P0, PT, R15, RZ, PT, P0 ;  /* 0x000000ff0f00720c */ /* 0x000fe20003f05300 */
[----:B--2---:R-:W-:-:S12]  /*0980*/  FADD R17, R2, R17 ;  /* 0x0000001102117221 */ /* 0x004fd80000000000 */
[----:B------:R-:W-:Y:S05]  /*0990*/  @P0 BRA `(.L_x_91) ;  /* 0xfffffffc00d40947 */ /* 0x000fea000383ffff */
.L_x_87:
[----:B------:R-:W-:Y:S05]  /*09a0*/  WARPSYNC.ALL ;  /* 0x0000000000007948 */ /* 0x000fea0003800000 */
[----:B------:R-:W-:Y:S06]  /*09b0*/  BAR.SYNC.DEFER_BLOCKING 0x0 ;  /* 0x0000000000007b1d */ /* 0x000fec0000010000 */
[----:B------:R0:W-:Y:S02]  /*09c0*/  STS [R10], R17 ;  /* 0x000000110a007388 */ /* 0x0001e40000000800 */
[----:B------:R-:W-:Y:S06]  /*09d0*/  BAR.SYNC.DEFER_BLOCKING 0x0 ;  /* 0x0000000000007b1d */ /* 0x000fec0000010000 */
.L_x_86:
[----:B------:R-:W-:Y:S05]  /*09e0*/  @P1 EXIT ;  /* 0x000000000000194d */ /* 0x000fea0003800000 */
[----:B-1----:R-:W-:Y:S02]  /*09f0*/  LEA R2, R8, R9, 0x18 ;  /* 0x0000000908027211 */ /* 0x002fe400078ec0ff */
[----:B------:R-:W-:-:S03]  /*0a00*/  ISETP.GE.U32.AND P0, PT, R20, 0x1, PT ;  /* 0x000000011400780c */ /* 0x000fc60003f06070 */
[----:B------:R1:W2:Y:S01]  /*0a10*/  LDS R19, [R2] ;  /* 0x0000000002137984 */ /* 0x0002a20000000800 */
[----:B------:R-:W-:-:S13]  /*0a20*/  ISETP.GE.AND.EX P0, PT, R21, RZ, PT, P0 ;  /* 0x000000ff1500720c */ /* 0x000fda0003f06300 */
[----:B-1----:R-:W-:Y:S05]  /*0a30*/  @!P0 BRA `(.L_x_92) ;  /* 0x0000000400588947 */ /* 0x002fea0003800000 */
[C---:B------:R-:W-:Y:S01]  /*0a40*/  ISETP.GE.U32.AND P1, PT, R20.reuse, 0x10, PT ;  /* 0x000000101400780c */ /* 0x040fe20003f26070 */
[----:B------:R-:W-:Y:S01]  /*0a50*/  IMAD.MOV.U32 R3, RZ, RZ, RZ ;  /* 0x000000ffff037224 */ /* 0x000fe200078e00ff */
[----:B------:R-:W-:Y:S02]  /*0a60*/  LOP3.LUT R25, R20, 0xf, RZ, 0xc0, !PT ;  /* 0x0000000f14197812 */ /* 0x000fe400078ec0ff */
[----:B------:R-:W-:Y:S02]  /*0a70*/  ISETP.GE.U32.AND.EX P1, PT, R21, RZ, PT, P1 ;  /* 0x000000ff1500720c */ /* 0x000fe40003f26110 */
[----:B------:R-:W-:-:S04]  /*0a80*/  ISETP.NE.U32.AND P0, PT, R25, RZ, PT ;  /* 0x000000ff1900720c */ /* 0x000fc80003f05070 */
[----:B------:R-:W-:-:S07]  /*0a90*/  ISETP.NE.AND.EX P0, PT, RZ, RZ, PT, P0 ;  /* 0x000000ffff00720c */ /* 0x000fce0003f05300 */
[----:B------:R-:W-:Y:S06]  /*0aa0*/  @!P1 BRA `(.L_x_93) ;  /* 0x0000000000809947 */ /* 0x000fec0003800000 */
[----:B------:R-:W-:Y:S01]  /*0ab0*/  LOP3.LUT R3, R20, 0xfffffff0, RZ, 0xc0, !PT ;  /* 0xfffffff014037812 */ /* 0x000fe200078ec0ff */
[----:B------:R-:W-:Y:S01]  /*0ac0*/  BSSY.RECONVERGENT B0, `(.L_x_93) ;  /* 0x000001e000007945 */ /* 0x000fe20003800200 */
[----:B------:R-:W-:Y:S01]  /*0ad0*/  LOP3.LUT R21, R21, 0x7fffffff, RZ, 0xc0, !PT ;  /* 0x7fffffff15157812 */ /* 0x000fe200078ec0ff */
[----:B------:R-:W-:Y:S02]  /*0ae0*/  VIADD R22, R0, 0x20 ;  /* 0x0000002000167836 */ /* 0x000fe40000000000 */
[----:B------:R-:W-:-:S07]  /*0af0*/  IMAD.MOV.U32 R24, RZ, RZ, R3 ;  /* 0x000000ffff187224 */ /* 0x000fce00078e0003 */
.L_x_94:
[----:B------:R-:W2:Y:S01]  /*0b00*/  LDS.128 R4, [R22+-0x20] ;  /* 0xffffe00016047984 */ /* 0x000ea20000000c00 */
[----:B------:R-:W-:-:S03]  /*0b10*/  IADD3 R24, P1, PT, R24, -0x10, RZ ;  /* 0xfffffff018187810 */ /* 0x000fc60007f3e0ff */
[----:B0-----:R-:W0:Y:S01]  /*0b20*/  LDS.128 R8, [R22+-0x10] ;  /* 0xfffff00016087984 */ /* 0x001e220000000c00 */
[----:B------:R-:W-:Y:S02]  /*0b30*/  IADD3.X R21, PT, PT, R21, -0x1, RZ, P1, !PT ;  /* 0xffffffff15157810 */ /* 0x000fe40000ffe4ff */
[----:B------:R-:W-:Y:S01]  /*0b40*/  ISETP.NE.U32.AND P1, PT, R24, RZ, PT ;  /* 0x000000ff1800720c */ /* 0x000fe20003f25070 */
[----:B------:R-:W1:Y:S03]  /*0b50*/  LDS.128 R12, [R22] ;  /* 0x00000000160c7984 */ /* 0x000e660000000c00 */
[----:B------:R-:W-:Y:S01]  /*0b60*/  ISETP.NE.AND.EX P1, PT, R21, RZ, PT, P1 ;  /* 0x000000ff1500720c */ /* 0x000fe20003f25310 */
[----:B--2---:R-:W-:Y:S02]  /*0b70*/  FADD R4, R4, R19 ;  /* 0x0000001304047221 */ /* 0x004fe40000000000 */
[----:B------:R2:W3:Y:S02]  /*0b80*/  LDS.128 R16, [R22+0x10] ;  /* 0x0000100016107984 */ /* 0x0004e40000000c00 */
[----:B------:R-:W-:-:S04]  /*0b90*/  FADD R5, R5, R4 ;  /* 0x0000000405057221 */ /* 0x000fc80000000000 */
[----:B------:R-:W-:Y:S01]  /*0ba0*/  FADD R6, R6, R5 ;  /* 0x0000000506067221 */ /* 0x000fe20000000000 */
[----:B--2---:R-:W-:-:S03]  /*0bb0*/  IADD3 R22, PT, PT, R22, 0x40, RZ ;  /* 0x0000004016167810 */ /* 0x004fc60007ffe0ff */
[----:B------:R-:W-:-:S04]  /*0bc0*/  FADD R7, R7, R6 ;  /* 0x0000000607077221 */ /* 0x000fc80000000000 */
[----:B0-----:R-:W-:-:S04]  /*0bd0*/  FADD R8, R7, R8 ;  /* 0x0000000807087221 */ /* 0x001fc80000000000 */
[----:B------:R-:W-:-:S04]  /*0be0*/  FADD R9, R9, R8 ;  /* 0x0000000809097221 */ /* 0x000fc80000000000 */
[----:B------:R-:W-:-:S04]  /*0bf0*/  FADD R10, R10, R9 ;  /* 0x000000090a0a7221 */ /* 0x000fc80000000000 */
[----:B------:R-:W-:-:S04]  /*0c00*/  FADD R11, R11, R10 ;  /* 0x0000000a0b0b7221 */ /* 0x000fc80000000000 */
[----:B-1----:R-:W-:-:S04]  /*0c10*/  FADD R12, R11, R12 ;  /* 0x0000000c0b0c7221 */ /* 0x002fc80000000000 */
[----:B------:R-:W-:-:S04]  /*0c20*/  FADD R13, R13, R12 ;  /* 0x0000000c0d0d7221 */ /* 0x000fc80000000000 */
[----:B------:R-:W-:-:S04]  /*0c30*/  FADD R14, R14, R13 ;  /* 0x0000000d0e0e7221 */ /* 0x000fc80000000000 */
[----:B------:R-:W-:-:S04]  /*0c40*/  FADD R15, R15, R14 ;  /* 0x0000000e0f0f7221 */ /* 0x000fc80000000000 */
[----:B---3--:R-:W-:-:S04]  /*0c50*/  FADD R16, R15, R16 ;  /* 0x000000100f107221 */ /* 0x008fc80000000000 */
[----:B------:R-:W-:-:S04]  /*0c60*/  FADD R17, R17, R16 ;  /* 0x0000001011117221 */ /* 0x000fc80000000000 */
[----:B------:R-:W-:-:S04]  /*0c70*/  FADD R18, R18, R17 ;  /* 0x0000001112127221 */ /* 0x000fc80000000000 */
[----:B------:R-:W-:Y:S01]  /*0c80*/  FADD R19, R19, R18 ;  /* 0x0000001213137221 */ /* 0x000fe20000000000 */
[----:B------:R-:W-:Y:S06]  /*0c90*/  @P1 BRA `(.L_x_94) ;  /* 0xfffffffc00981947 */ /* 0x000fec000383ffff */
[----:B------:R-:W-:Y:S05]  /*0ca0*/  BSYNC.RECONVERGENT B0 ;  /* 0x0000000000007941 */ /* 0x000fea0003800200 */
.L_x_93:
[----:B------:R-:W-:Y:S05]  /*0cb0*/  @!P0 BRA `(.L_x_95) ;  /* 0x0000000000b48947 */ /* 0x000fea0003800000 */
[----:B------:R-:W-:Y:S02]  /*0cc0*/  ISETP.GE.U32.AND P0, PT, R25, 0x8, PT ;  /* 0x000000081900780c */ /* 0x000fe40003f06070 */
[----:B------:R-:W-:Y:S02]  /*0cd0*/  LOP3.LUT R13, R20, 0x7, RZ, 0xc0, !PT ;  /* 0x00000007140d7812 */ /* 0x000fe400078ec0ff */
[----:B------:R-:W-:Y:S02]  /*0ce0*/  ISETP.GE.U32.AND.EX P0, PT, RZ, RZ, PT, P0 ;  /* 0x000000ffff00720c */ /* 0x000fe40003f06100 */
[----:B------:R-:W-:-:S04]  /*0cf0*/  ISETP.NE.U32.AND P1, PT, R13, RZ, PT ;  /* 0x000000ff0d00720c */ /* 0x000fc80003f25070 */
[----:B------:R-:W-:-:S07]  /*0d00*/  ISETP.NE.AND.EX P1, PT, RZ, RZ, PT, P1 ;  /* 0x000000ffff00720c */ /* 0x000fce0003f25310 */
[----:B------:R-:W-:Y:S06]  /*0d10*/  @!P0 BRA `(.L_x_96) ;  /* 0x0000000000308947 */ /* 0x000fec0003800000 */
[C---:B------:R-:W-:Y:S02]  /*0d20*/  IMAD R12, R3.reuse, 0x4, R0 ;  /* 0x00000004030c7824 */ /* 0x040fe400078e0200 */
[----:B------:R-:W-:-:S03]  /*0d30*/  VIADD R3, R3, 0x8 ;  /* 0x0000000803037836 */ /* 0x000fc60000000000 */
[----:B------:R-:W2:Y:S04]  /*0d40*/  LDS.128 R4, [R12] ;  /* 0x000000000c047984 */ /* 0x000ea80000000c00 */
[----:B0-----:R-:W0:Y:S01]  /*0d50*/  LDS.128 R8, [R12+0x10] ;  /* 0x000010000c087984 */ /* 0x001e220000000c00 */
[----:B--2---:R-:W-:-:S04]  /*0d60*/  FADD R4, R19, R4 ;  /* 0x0000000413047221 */ /* 0x004fc80000000000 */
[----:B------:R-:W-:-:S04]  /*0d70*/  FADD R5, R4, R5 ;  /* 0x0000000504057221 */ /* 0x000fc80000000000 */
[----:B------:R-:W-:-:S04]  /*0d80*/  FADD R6, R5, R6 ;  /* 0x0000000605067221 */ /* 0x000fc80000000000 */
[----:B------:R-:W-:-:S04]  /*0d90*/  FADD R7, R6, R7 ;  /* 0x0000000706077221 */ /* 0x000fc80000000000 */
[----:B0-----:R-:W-:-:S04]  /*0da0*/  FADD R8, R7, R8 ;  /* 0x0000000807087221 */ /* 0x001fc80000000000 */
[----:B------:R-:W-:-:S04]  /*0db0*/  FADD R9, R8, R9 ;  /* 0x0000000908097221 */ /* 0x000fc80000000000 */
[----:B------:R-:W-:-:S04]  /*0dc0*/  FADD R10, R9, R10 ;  /* 0x0000000a090a7221 */ /* 0x000fc80000000000 */
[----:B------:R-:W-:-:S07]  /*0dd0*/  FADD R19, R10, R11 ;  /* 0x0000000b0a137221 */ /* 0x000fce0000000000 */
.L_x_96:
[----:B------:R-:W-:Y:S04]  /*0de0*/  BSSY.RECONVERGENT B0, `(.L_x_95) ;  /* 0x000001a000007945 */ /* 0x000fe80003800200 */
[----:B------:R-:W-:Y:S05]  /*0df0*/  @!P1 BRA `(.L_x_97) ;  /* 0x0000000000609947 */ /* 0x000fea0003800000 */
[----:B------:R-:W-:Y:S02]  /*0e00*/  ISETP.GE.U32.AND P0, PT, R13, 0x4, PT ;  /* 0x000000040d00780c */ /* 0x000fe40003f06070 */
[----:B------:R-:W-:Y:S02]  /*0e10*/  LOP3.LUT R20, R20, 0x3, RZ, 0xc0, !PT ;  /* 0x0000000314147812 */ /* 0x000fe400078ec0ff */
[----:B------:R-:W-:Y:S02]  /*0e20*/  ISETP.GE.U32.AND.EX P0, PT, RZ, RZ, PT, P0 ;  /* 0x000000ffff00720c */ /* 0x000fe40003f06100 */
[----:B------:R-:W-:Y:S02]  /*0e30*/  MOV R8, RZ ;  /* 0x000000ff00087202 */ /* 0x000fe40000000f00 */
[----:B------:R-:W-:-:S04]  /*0e40*/  ISETP.NE.U32.AND P1, PT, R20, RZ, PT ;  /* 0x000000ff1400720c */ /* 0x000fc80003f25070 */
[----:B------:R-:W-:-:S05]  /*0e50*/  ISETP.NE.AND.EX P1, PT, R8, RZ, PT, P1 ;  /* 0x000000ff0800720c */ /* 0x000fca0003f25310 */
[----:B------:R-:W-:Y:S08]  /*0e60*/  @!P0 BRA `(.L_x_98) ;  /* 0x00000000001c8947 */ /* 0x000ff00003800000 */
[C---:B------:R-:W-:Y:S02]  /*0e70*/  IMAD R4, R3.reuse, 0x4, R0 ;  /* 0x0000000403047824 */ /* 0x040fe400078e0200 */
[----:B------:R-:W-:-:S04]  /*0e80*/  VIADD R3, R3, 0x4 ;  /* 0x0000000403037836 */ /* 0x000fc80000000000 */
[----:B------:R-:W0:Y:S02]  /*0e90*/  LDS.128 R4, [R4] ;  /* 0x0000000004047984 */ /* 0x000e240000000c00 */
[----:B0-2---:R-:W-:-:S04]  /*0ea0*/  FADD R10, R19, R4 ;  /* 0x00000004130a7221 */ /* 0x005fc80000000000 */
[----:B------:R-:W-:-:S04]  /*0eb0*/  FADD R5, R10, R5 ;  /* 0x000000050a057221 */ /* 0x000fc80000000000 */
[----:B------:R-:W-:-:S04]  /*0ec0*/  FADD R6, R5, R6 ;  /* 0x0000000605067221 */ /* 0x000fc80000000000 */
[----:B------:R-:W-:-:S07]  /*0ed0*/  FADD R19, R6, R7 ;  /* 0x0000000706137221 */ /* 0x000fce0000000000 */
.L_x_98:
[----:B------:R-:W-:Y:S05]  /*0ee0*/  @!P1 BRA `(.L_x_97) ;  /* 0x0000000000249947 */ /* 0x000fea0003800000 */
[----:B------:R-:W-:-:S07]  /*0ef0*/  LEA R0, R3, R0, 0x2 ;  /* 0x0000000003007211 */ /* 0x000fce00078e10ff */
.L_x_99:
[----:B------:R1:W2:Y:S01]  /*0f00*/  LDS R4, [R0] ;  /* 0x0000000000047984 */ /* 0x0002a20000000800 */
[----:B------:R-:W-:-:S04]  /*0f10*/  IADD3 R20, P0, PT, R20, -0x1, RZ ;  /* 0xffffffff14147810 */ /* 0x000fc80007f1e0ff */
[----:B------:R-:W-:Y:S02]  /*0f20*/  IADD3.X R8, PT, PT, R8, -0x1, RZ, P0, !PT ;  /* 0xffffffff08087810 */ /* 0x000fe400007fe4ff */
[----:B------:R-:W-:Y:S01]  /*0f30*/  ISETP.NE.U32.AND P0, PT, R20, RZ, PT ;  /* 0x000000ff1400720c */ /* 0x000fe20003f05070 */
[----:B-1----:R-:W-:-:S03]  /*0f40*/  VIADD R0, R0, 0x4 ;  /* 0x0000000400007836 */ /* 0x002fc60000000000 */
[----:B------:R-:W-:Y:S01]  /*0f50*/  ISETP.NE.AND.EX P0, PT, R8, RZ, PT, P0 ;  /* 0x000000ff0800720c */ /* 0x000fe20003f05300 */
[----:B--2---:R-:W-:-:S12]  /*0f60*/  FADD R19, R4, R19 ;  /* 0x0000001304137221 */ /* 0x004fd80000000000 */
[----:B------:R-:W-:Y:S05]  /*0f70*/  @P0 BRA `(.L_x_99) ;  /* 0xfffffffc00e00947 */ /* 0x000fea000383ffff */
.L_x_97:
[----:B------:R-:W-:Y:S05]  /*0f80*/  BSYNC.RECONVERGENT B0 ;  /* 0x0000000000007941 */ /* 0x000fea0003800200 */
.L_x_95:
[----:B--2---:R1:W-:Y:S02]  /*0f90*/  STS [R2], R19 ;  /* 0x0000001302007388 */ /* 0x0043e40000000800 */
.L_x_92:
[----:B------:R-:W1:Y:S02]  /*0fa0*/  LDCU.64 UR6, c[0x0][0x398] ;  /* 0x00007300ff0677ac */ /* 0x000e640008000a00 */
[----:B-1----:R-:W-:-:S04]  /*0fb0*/  LEA R2, P0, R23, UR6, 0x2 ;  /* 0x0000000617027c11 */ /* 0x002fc8000f8010ff */
[----:B------:R-:W-:-:S05]  /*0fc0*/  LEA.HI.X R3, R23, UR7, RZ, 0x2, P0 ;  /* 0x0000000717037c11 */ /* 0x000fca00080f14ff */
[----:B--2---:R-:W-:Y:S01]  /*0fd0*/  STG.E desc[UR4][R2.64], R19 ;  /* 0x0000001302007986 */ /* 0x004fe2000c101904 */
[----:B------:R-:W-:Y:S05]  /*0fe0*/  EXIT ;  /* 0x000000000000794d */ /* 0x000fea0003800000 */
.L_x_100:
        /* <DEDUP_REMOVED lines=9> */
.L_x_151:


//--------------------- .text._Z3sumfPffS_S_ll    --------------------------
	.section	.text._Z3sumfPffS_S_ll,"ax",@progbits
	.align	128
        .global         _Z3sumfPffS_S_ll
        .type           _Z3sumfPffS_S_ll,@function
        .size           _Z3sumfPffS_S_ll,(.L_x_152 - _Z3sumfPffS_S_ll)
        .other          _Z3sumfPffS_S_ll,@"STO_CUDA_ENTRY STV_DEFAULT"
_Z3sumfPffS_S_ll:
.text._Z3sumfPffS_S_ll:
        /* <DEDUP_REMOVED lines=9> */
[----:B------:R-:W0:Y:S02]  /*0090*/  LDCU.64 UR4, c[0x0][0x3a8] ;  /* 0x00007500ff0477ac */ /* 0x000e240008000a00 */
[----:B0-----:R-:W-:-:S04]  /*00a0*/  UISETP.NE.U32.AND UP0, UPT, UR4, URZ, UPT ;  /* 0x000000ff0400728c */ /* 0x001fc8000bf05070 */
[----:B------:R-:W-:Y:S01]  /*00b0*/  UISETP.NE.AND.EX UP0, UPT, UR5, URZ, UPT, UP0 ;  /* 0x000000ff0500728c */ /* 0x000fe2000bf05300 */
[----:B------:R-:W0:Y:S08]  /*00c0*/  LDCU.64 UR4, c[0x0][0x358] ;  /* 0x00006b00ff0477ac */ /* 0x000e300008000a00 */
[----:B------:R-:W-:Y:S05]  /*00d0*/  BRA.U !UP0, `(.L_x_101) ;  /* 0x0000000108547547 */ /* 0x000fea000b800000 */
[----:B------:R-:W1:Y:S01]  /*00e0*/  LDCU.64 UR8, c[0x0][0x398] ;  /* 0x00007300ff0877ac */ /* 0x000e620008000a00 */
[----:B------:R-:W-:Y:S01]  /*00f0*/  IMAD.SHL.U32 R2, R0, 0x4, RZ ;  /* 0x0000000400027824 */ /* 0x000fe200078e00ff */
[----:B------:R-:W-:Y:S01]  /*0100*/  SHF.R.U32.HI R0, RZ, 0x1e, R0 ;  /* 0x0000001eff007819 */ /* 0x000fe20000011600 */
[----:B------:R-:W2:Y:S01]  /*0110*/  LDCU.64 UR6, c[0x0][0x388] ;  /* 0x00007100ff0677ac */ /* 0x000ea20008000a00 */
[----:B------:R-:W3:Y:S02]  /*0120*/  LDCU.64 UR10, c[0x0][0x3a0] ;  /* 0x00007400ff0a77ac */ /* 0x000ee40008000a00 */
[C---:B-1----:R-:W-:Y:S02]  /*0130*/  IADD3 R6, P1, PT, R2.reuse, UR8, RZ ;  /* 0x0000000802067c10 */ /* 0x042fe4000ff3e0ff */
[----:B--2---:R-:W-:Y:S01]  /*0140*/  IADD3 R4, P0, PT, R2, UR6, RZ ;  /* 0x0000000602047c10 */ /* 0x004fe2000ff1e0ff */
[----:B------:R-:W1:Y:S01]  /*0150*/  LDCU UR6, c[0x0][0x390] ;  /* 0x00007200ff0677ac */ /* 0x000e620008000800 */
[----:B------:R-:W-:-:S02]  /*0160*/  IADD3.X R7, PT, PT, R0, UR9, RZ, P1, !PT ;  /* 0x0000000900077c10 */ /* 0x000fc40008ffe4ff */
[----:B---3--:R-:W-:Y:S02]  /*0170*/  IADD3 R2, P1, PT, R2, UR10, RZ ;  /* 0x0000000a02027c10 */ /* 0x008fe4000ff3e0ff */
[C---:B------:R-:W-:Y:S01]  /*0180*/  IADD3.X R5, PT, PT, R0.reuse, UR7, RZ, P0, !PT ;  /* 0x0000000700057c10 */ /* 0x040fe200087fe4ff */
[----:B0-----:R-:W1:Y:S01]  /*0190*/  LDG.E R6, desc[UR4][R6.64] ;  /* 0x0000000406067981 */ /* 0x001e62000c1e1900 */
[----:B------:R-:W-:Y:S01]  /*01a0*/  IADD3.X R3, PT, PT, R0, UR11, RZ, P1, !PT ;  /* 0x0000000b00037c10 */ /* 0x000fe20008ffe4ff */
[----:B------:R-:W0:Y:S02]  /*01b0*/  LDCU UR7, c[0x0][0x380] ;  /* 0x00007000ff0777ac */ /* 0x000e240008000800 */
[----:B------:R-:W0:Y:S04]  /*01c0*/  LDG.E R4, desc[UR4][R4.64] ;  /* 0x0000000404047981 */ /* 0x000e28000c1e1900 */
[----:B------:R-:W2:Y:S01]  /*01d0*/  LDG.E R0, desc[UR4][R2.64] ;  /* 0x0000000402007981 */ /* 0x000ea2000c1e1900 */
[----:B-1----:R-:W-:-:S04]  /*01e0*/  FMUL R9, R6, UR6 ;  /* 0x0000000606097c20 */ /* 0x002fc80008400000 */
[----:B0-----:R-:W-:-:S04]  /*01f0*/  FFMA R9, R4, UR7, R9 ;  /* 0x0000000704097c23 */ /* 0x001fc80008000009 */
[----:B--2---:R-:W-:-:S05]  /*0200*/  FADD R9, R9, R0 ;  /* 0x0000000009097221 */ /* 0x004fca0000000000 */
[----:B------:R-:W-:Y:S01]  /*0210*/  STG.E desc[UR4][R2.64], R9 ;  /* 0x0000000902007986 */ /* 0x000fe2000c101904 */
[----:B------:R-:W-:Y:S05]  /*0220*/  EXIT ;  /* 0x000000000000794d */ /* 0x000fea0003800000 */
.L_x_101:
[----:B------:R-:W1:Y:S01]  /*0230*/  LDCU.64 UR8, c[0x0][0x398] ;  /* 0x00007300ff0877ac */ /* 0x000e620008000a00 */
[----:B------:R-:W-:Y:S01]  /*0240*/  IMAD.SHL.U32 R6, R0, 0x4, RZ ;  /* 0x0000000400067824 */ /* 0x000fe200078e00ff */
[----:B------:R-:W-:Y:S01]  /*0250*/  SHF.R.U32.HI R0, RZ, 0x1e, R0 ;  /* 0x0000001eff007819 */ /* 0x000fe20000011600 */
[----:B------:R-:W2:Y:S03]  /*0260*/  LDCU.64 UR6, c[0x0][0x388] ;  /* 0x00007100ff0677ac */ /* 0x000ea60008000a00 */
[C---:B-1----:R-:W-:Y:S02]  /*0270*/  IADD3 R4, P1, PT, R6.reuse, UR8, RZ ;  /* 0x0000000806047c10 */ /* 0x042fe4000ff3e0ff */
[----:B--2---:R-:W-:Y:S01]  /*0280*/  IADD3 R2, P0, PT, R6, UR6, RZ ;  /* 0x0000000606027c10 */ /* 0x004fe2000ff1e0ff */
[----:B------:R-:W1:Y:S01]  /*0290*/  LDCU UR6, c[0x0][0x390] ;  /* 0x00007200ff0677ac */ /* 0x000e620008000800 */
[----:B------:R-:W-:-:S02]  /*02a0*/  IADD3.X R5, PT, PT, R0, UR9, RZ, P1, !PT ;  /* 0x0000000900057c10 */ /* 0x000fc40008ffe4ff */
[----:B------:R-:W-:Y:S01]  /*02b0*/  IADD3.X R3, PT, PT, R0, UR7, RZ, P0, !PT ;  /* 0x0000000700037c10 */ /* 0x000fe200087fe4ff */
[----:B------:R-:W2:Y:S02]  /*02c0*/  LDCU.64 UR8, c[0x0][0x3a0] ;  /* 0x00007400ff0877ac */ /* 0x000ea40008000a00 */
[----:B0-----:R-:W1:Y:S01]  /*02d0*/  LDG.E R4, desc[UR4][R4.64] ;  /* 0x0000000404047981 */ /* 0x001e62000c1e1900 */
[----:B------:R-:W0:Y:S03]  /*02e0*/  LDCU UR7, c[0x0][0x380] ;  /* 0x00007000ff0777ac */ /* 0x000e260008000800 */
[----:B------:R-:W0:Y:S01]  /*02f0*/  LDG.E R2, desc[UR4][R2.64] ;  /* 0x0000000402027981 */ /* 0x000e22000c1e1900 */
[----:B--2---:R-:W-:-:S04]  /*0300*/  IADD3 R6, P0, PT, R6, UR8, RZ ;  /* 0x0000000806067c10 */ /* 0x004fc8000ff1e0ff */
[----:B------:R-:W-:Y:S01]  /*0310*/  IADD3.X R7, PT, PT, R0, UR9, RZ, P0, !PT ;  /* 0x0000000900077c10 */ /* 0x000fe200087fe4ff */
[----:B-1----:R-:W-:-:S04]  /*0320*/  FMUL R9, R4, UR6 ;  /* 0x0000000604097c20 */ /* 0x002fc80008400000 */
[----:B0-----:R-:W-:-:S05]  /*0330*/  FFMA R9, R2, UR7, R9 ;  /* 0x0000000702097c23 */ /* 0x001fca0008000009 */
[----:B------:R-:W-:Y:S01]  /*0340*/  STG.E desc[UR4][R6.64], R9 ;  /* 0x0000000906007986 */ /* 0x000fe2000c101904 */
[----:B------:R-:W-:Y:S05]  /*0350*/  EXIT ;  /* 0x000000000000794d */ /* 0x000fea0003800000 */
.L_x_102:
        /* <DEDUP_REMOVED lines=10> */
.L_x_152:


//--------------------- .text._Z3sumPffll         --------------------------
	.section	.text._Z3sumPffll,"ax",@progbits
	.align	128
        .global         _Z3sumPffll
        .type           _Z3sumPffll,@function
        .size           _Z3sumPffll,(.L_x_153 - _Z3sumPffll)
        .other          _Z3sumPffll,@"STO_CUDA_ENTRY STV_DEFAULT"
_Z3sumPffll:
.text._Z3sumPffll:
        /* <DEDUP_REMOVED lines=20> */
[----:B0-----:R-:W-:-:S05]  /*0140*/  FADD R5, R0, UR6 ;  /* 0x0000000600057e21 */ /* 0x001fca0008000000 */
[----:B------:R-:W-:Y:S01]  /*0150*/  STG.E desc[UR4][R2.64], R5 ;  /* 0x0000000502007986 */ /* 0x000fe2000c101904 */
[----:B------:R-:W-:Y:S05]  /*0160*/  EXIT ;  /* 0x000000000000794d */ /* 0x000fea0003800000 */
.L_x_103:
        /* <DEDUP_REMOVED lines=9> */
.L_x_153:


//--------------------- .text._Z6el_divPfS_S_lll  --------------------------
	.section	.text._Z6el_divPfS_S_lll,"ax",@progbits
	.align	128
        .global         _Z6el_divPfS_S_lll
        .type           _Z6el_divPfS_S_lll,@function
        .size           _Z6el_divPfS_S_lll,(.L_x_137 - _Z6el_divPfS_S_lll)
        .other          _Z6el_divPfS_S_lll,@"STO_CUDA_ENTRY STV_DEFAULT"
_Z6el_divPfS_S_lll:
.text._Z6el_divPfS_S_lll:
        /* <DEDUP_REMOVED lines=18> */
[----:B-1----:R-:W-:Y:S05]  /*0120*/  BRA.U !UP0, `(.L_x_104) ;  /* 0x0000000108747547 */ /* 0x002fea000b800000 */
[----:B------:R-:W0:Y:S01]  /*0130*/  LDCU.128 UR8, c[0x0][0x380] ;  /* 0x00007000ff0877ac */ /* 0x000e220008000c00 */
[----:B------:R-:W-:Y:S01]  /*0140*/  IMAD.SHL.U32 R4, R2, 0x4, RZ ;  /* 0x0000000402047824 */ /* 0x000fe200078e00ff */
[----:B------:R-:W-:-:S04]  /*0150*/  SHF.R.U32.HI R2, RZ, 0x1e, R2 ;  /* 0x0000001eff027819 */ /* 0x000fc80000011602 */
[----:B0-----:R-:W-:-:S04]  /*0160*/  IADD3 R8, P0, PT, R4, UR10, RZ ;  /* 0x0000000a04087c10 */ /* 0x001fc8000ff1e0ff */
[----:B------:R-:W-:-:S05]  /*0170*/  IADD3.X R9, PT, PT, R2, UR11, RZ, P0, !PT ;  /* 0x0000000b02097c10 */ /* 0x000fca00087fe4ff */
[----:B------:R-:W2:Y:S01]  /*0180*/  LDG.E R3, desc[UR4][R8.64] ;  /* 0x0000000408037981 */ /* 0x000ea2000c1e1900 */
[----:B------:R-:W-:-:S04]  /*0190*/  IADD3 R6, P0, PT, R4, UR8, RZ ;  /* 0x0000000804067c10 */ /* 0x000fc8000ff1e0ff */
[----:B------:R-:W-:-:S05]  /*01a0*/  IADD3.X R7, PT, PT, R2, UR9, RZ, P0, !PT ;  /* 0x0000000902077c10 */ /* 0x000fca00087fe4ff */
[----:B------:R-:W3:Y:S01]  /*01b0*/  LDG.E R0, desc[UR4][R6.64] ;  /* 0x0000000406007981 */ /* 0x000ee2000c1e1900 */
[----:B------:R-:W-:Y:S01]  /*01c0*/  BSSY.RECONVERGENT B0, `(.L_x_105) ;  /* 0x000000c000007945 */ /* 0x000fe20003800200 */
[----:B--2---:R-:W0:Y:S08]  /*01d0*/  MUFU.RCP R10, R3 ;  /* 0x00000003000a7308 */ /* 0x004e300000001000 */
[----:B---3--:R-:W1:Y:S01]  /*01e0*/  FCHK P0, R0, R3 ;  /* 0x0000000300007302 */ /* 0x008e620000000000 */
[----:B0-----:R-:W-:-:S04]  /*01f0*/  FFMA R5, -R3, R10, 1 ;  /* 0x3f80000003057423 */ /* 0x001fc8000000010a */
[----:B------:R-:W-:-:S04]  /*0200*/  FFMA R5, R10, R5, R10 ;  /* 0x000000050a057223 */ /* 0x000fc8000000000a */
[----:B------:R-:W-:-:S04]  /*0210*/  FFMA R10, R0, R5, RZ ;  /* 0x00000005000a7223 */ /* 0x000fc800000000ff */
[----:B------:R-:W-:-:S04]  /*0220*/  FFMA R11, -R3, R10, R0 ;  /* 0x0000000a030b7223 */ /* 0x000fc80000000100 */
[----:B------:R-:W-:Y:S01]  /*0230*/  FFMA R10, R5, R11, R10 ;  /* 0x0000000b050a7223 */ /* 0x000fe2000000000a */
[----:B-1----:R-:W-:Y:S06]  /*0240*/  @!P0 BRA `(.L_x_106) ;  /* 0x00000000000c8947 */ /* 0x002fec0003800000 */
[----:B------:R-:W-:-:S07]  /*0250*/  MOV R6, 0x270 ;  /* 0x0000027000067802 */ /* 0x000fce0000000f00 */
[----:B------:R-:W-:Y:S05]  /*0260*/  CALL.REL.NOINC `($__internal_4_$__cuda_sm3x_div_rn_noftz_f32_slowpath) ;  /* 0x0000000000907944 */ /* 0x000fea0003c00000 */
[----:B------:R-:W-:-:S07]  /*0270*/  IMAD.MOV.U32 R10, RZ, RZ, R0 ;  /* 0x000000ffff0a7224 */ /* 0x000fce00078e0000 */
.L_x_106:
[----:B------:R-:W-:Y:S05]  /*0280*/  BSYNC.RECONVERGENT B0 ;  /* 0x0000000000007941 */ /* 0x000fea0003800200 */
.L_x_105:
[----:B------:R-:W0:Y:S02]  /*0290*/  LDCU.64 UR6, c[0x0][0x390] ;  /* 0x00007200ff0677ac */ /* 0x000e240008000a00 */
[----:B0-----:R-:W-:-:S04]  /*02a0*/  IADD3 R4, P0, PT, R4, UR6, RZ ;  /* 0x0000000604047c10 */ /* 0x001fc8000ff1e0ff */
[----:B------:R-:W-:-:S05]  /*02b0*/  IADD3.X R5, PT, PT, R2, UR7, RZ, P0, !PT ;  /* 0x0000000702057c10 */ /* 0x000fca00087fe4ff */
[----:B------:R-:W2:Y:S02]  /*02c0*/  LDG.E R3, desc[UR4][R4.64] ;  /* 0x0000000404037981 */ /* 0x000ea4000c1e1900 */
[----:B--2---:R-:W-:-:S05]  /*02d0*/  FADD R3, R3, R10 ;  /* 0x0000000a03037221 */ /* 0x004fca0000000000 */
[----:B------:R-:W-:Y:S01]  /*02e0*/  STG.E desc[UR4][R4.64], R3 ;  /* 0x0000000304007986 */ /* 0x000fe2000c101904 */
[----:B------:R-:W-:Y:S05]  /*02f0*/  EXIT ;  /* 0x000000000000794d */ /* 0x000fea0003800000 */
.L_x_104:
        /* <DEDUP_REMOVED lines=21> */
.L_x_108:
[----:B------:R-:W-:Y:S05]  /*0450*/  BSYNC.RECONVERGENT B0 ;  /* 0x0000000000007941 */ /* 0x000fea0003800200 */
.L_x_107:
[----:B------:R-:W0:Y:S02]  /*0460*/  LDCU.64 UR6, c[0x0][0x390] ;  /* 0x00007200ff0677ac */ /* 0x000e240008000a00 */
[----:B0-----:R-:W-:-:S04]  /*0470*/  IADD3 R4, P0, PT, R4, UR6, RZ ;  /* 0x0000000604047c10 */ /* 0x001fc8000ff1e0ff */
[----:B------:R-:W-:-:S05]  /*0480*/  IADD3.X R5, PT, PT, R2, UR7, RZ, P0, !PT ;  /* 0x0000000702057c10 */ /* 0x000fca00087fe4ff */
[----:B------:R-:W-:Y:S01]  /*0490*/  STG.E desc[UR4][R4.64], R11 ;  /* 0x0000000b04007986 */ /* 0x000fe2000c101904 */
[----:B------:R-:W-:Y:S05]  /*04a0*/  EXIT ;  /* 0x000000000000794d */ /* 0x000fea0003800000 */
        .weak           $__internal_4_$__cuda_sm3x_div_rn_noftz_f32_slowpath
        .type           $__internal_4_$__cuda_sm3x_div_rn_noftz_f32_slowpath,@function
        .size           $__internal_4_$__cuda_sm3x_div_rn_noftz_f32_slowpath,(.L_x_137 - $__internal_4_$__cuda_sm3x_div_rn_noftz_f32_slowpath)
$__internal_4_$__cuda_sm3x_div_rn_noftz_f32_slowpath:
[----:B------:R-:W-:Y:S01]  /*04b0*/  SHF.R.U32.HI R7, RZ, 0x17, R3 ;  /* 0x00000017ff077819 */ /* 0x000fe20000011603 */
[----:B------:R-:W-:Y:S01]  /*04c0*/  BSSY.RECONVERGENT B1, `(.L_x_109) ;  /* 0x0000062000017945 */ /* 0x000fe20003800200 */
[----:B------:R-:W-:Y:S02]  /*04d0*/  SHF.R.U32.HI R5, RZ, 0x17, R0 ;  /* 0x00000017ff057819 */ /* 0x000fe40000011600 */
[----:B------:R-:W-:Y:S02]  /*04e0*/  LOP3.LUT R12, R7, 0xff, RZ, 0xc0, !PT ;  /* 0x000000ff070c7812 */ /* 0x000fe400078ec0ff */
[----:B------:R-:W-:-:S03]  /*04f0*/  LOP3.LUT R10, R5, 0xff, RZ, 0xc0, !PT ;  /* 0x000000ff050a7812 */ /* 0x000fc600078ec0ff */
[----:B------:R-:W-:Y:S02]  /*0500*/  VIADD R8, R12, 0xffffffff ;  /* 0xffffffff0c087836 */ /* 0x000fe40000000000 */
[----:B------:R-:W-:-:S03]  /*0510*/  VIADD R7, R10, 0xffffffff ;  /* 0xffffffff0a077836 */ /* 0x000fc60000000000 */
[----:B------:R-:W-:-:S04]  /*0520*/  ISETP.GT.U32.AND P0, PT, R8, 0xfd, PT ;  /* 0x000000fd0800780c */ /* 0x000fc80003f04070 */
[----:B------:R-:W-:-:S13]  /*0530*/  ISETP.GT.U32.OR P0, PT, R7, 0xfd, P0 ;  /* 0x000000fd0700780c */ /* 0x000fda0000704470 */
[----:B------:R-:W-:Y:S01]  /*0540*/  @!P0 IMAD.MOV.U32 R5, RZ, RZ, RZ ;  /* 0x000000ffff058224 */ /* 0x000fe200078e00ff */
        /* <DEDUP_REMOVED lines=19> */
[----:B------:R-:W-:Y:S02]  /*0680*/  @P0 IMAD.MOV.U32 R5, RZ, RZ, RZ ;  /* 0x000000ffff050224 */ /* 0x000fe400078e00ff */
[----:B------:R-:W-:Y:S01]  /*0690*/  @!P0 FFMA R0, R0, 1.84467440737095516160e+19, RZ ;  /* 0x5f80000000008823 */ /* 0x000fe200000000ff */
[----:B------:R-:W-:Y:S02]  /*06a0*/  @!P0 IMAD.MOV.U32 R5, RZ, RZ, -0x40 ;  /* 0xffffffc0ff058424 */ /* 0x000fe400078e00ff */
[----:B------:R-:W-:Y:S02]  /*06b0*/  @!P1 FFMA R3, R3, 1.84467440737095516160e+19, RZ ;  /* 0x5f80000003039823 */ /* 0x000fe400000000ff */
[----:B------:R-:W-:-:S07]  /*06c0*/  @!P1 VIADD R5, R5, 0x40 ;  /* 0x0000004005059836 */ /* 0x000fce0000000000 */
.L_x_110:
[----:B------:R-:W-:Y:S01]  /*06d0*/  LEA R8, R12, 0xc0800000, 0x17 ;  /* 0xc08000000c087811 */ /* 0x000fe200078eb8ff */
[----:B------:R-:W-:Y:S04]  /*06e0*/  BSSY.RECONVERGENT B2, `(.L_x_115) ;  /* 0x0000036000027945 */ /* 0x000fe80003800200 */
[----:B------:R-:W-:Y:S02]  /*06f0*/  IMAD.IADD R8, R3, 0x1, -R8 ;  /* 0x0000000103087824 */ /* 0x000fe400078e0a08 */
[----:B------:R-:W-:Y:S02]  /*0700*/  VIADD R3, R10, 0xffffff81 ;  /* 0xffffff810a037836 */ /* 0x000fe40000000000 */
[----:B------:R0:W1:Y:S01]  /*0710*/  MUFU.RCP R7, R8 ;  /* 0x0000000800077308 */ /* 0x0000620000001000 */
[----:B------:R-:W-:Y:S01]  /*0720*/  FADD.FTZ R9, -R8, -RZ ;  /* 0x800000ff08097221 */ /* 0x000fe20000010100 */
[C---:B------:R-:W-:Y:S01]  /*0730*/  IMAD R0, R3.reuse, -0x800000, R0 ;  /* 0xff80000003007824 */ /* 0x040fe200078e0200 */
[----:B0-----:R-:W-:-:S05]  /*0740*/  IADD3 R8, PT, PT, R3, 0x7f, -R12 ;  /* 0x0000007f03087810 */ /* 0x001fca0007ffe80c */
[----:B------:R-:W-:Y:S02]  /*0750*/  IMAD.IADD R8, R8, 0x1, R5 ;  /* 0x0000000108087824 */ /* 0x000fe400078e0205 */
[----:B-1----:R-:W-:-:S04]  /*0760*/  FFMA R10, R7, R9, 1 ;  /* 0x3f800000070a7423 */ /* 0x002fc80000000009 */
        /* <DEDUP_REMOVED lines=8> */
[----:B------:R-:W-:-:S04]  /*07f0*/  IMAD.IADD R9, R3, 0x1, R8 ;  /* 0x0000000103097824 */ /* 0x000fc800078e0208 */
[----:B------:R-:W-:-:S05]  /*0800*/  VIADD R3, R9, 0xffffffff ;  /* 0xffffffff09037836 */ /* 0x000fca0000000000 */
        /* <DEDUP_REMOVED lines=10> */
[CCC-:B------:R-:W-:Y:S01]  /*08b0*/  FFMA.RM R8, R14.reuse, R10.reuse, R7.reuse ;  /* 0x0000000a0e087223 */ /* 0x1c0fe20000004007 */
[C---:B------:R-:W-:Y:S02]  /*08c0*/  ISETP.NE.AND P2, PT, R9.reuse, RZ, PT ;  /* 0x000000ff0900720c */ /* 0x040fe40003f45270 */
[----:B------:R-:W-:Y:S02]  /*08d0*/  ISETP.NE.AND P1, PT, R9, RZ, PT ;  /* 0x000000ff0900720c */ /* 0x000fe40003f25270 */
[----:B------:R-:W-:Y:S01]  /*08e0*/  LOP3.LUT R5, R3, 0x7fffff, RZ, 0xc0, !PT ;  /* 0x007fffff03057812 */ /* 0x000fe200078ec0ff */
[----:B------:R-:W-:Y:S01]  /*08f0*/  FFMA.RP R3, R14, R10, R7 ;  /* 0x0000000a0e037223 */ /* 0x000fe20000008007 */
[----:B------:R-:W-:Y:S02]  /*0900*/  VIADD R10, R9, 0x20 ;  /* 0x00000020090a7836 */ /* 0x000fe40000000000 */
[----:B------:R-:W-:Y:S01]  /*0910*/  LOP3.LUT R5, R5, 0x800000, RZ, 0xfc, !PT ;  /* 0x0080000005057812 */ /* 0x000fe200078efcff */
[----:B------:R-:W-:Y:S01]  /*0920*/  IMAD.MOV R7, RZ, RZ, -R9 ;  /* 0x000000ffff077224 */ /* 0x000fe200078e0a09 */
[----:B------:R-:W-:-:S02]  /*0930*/  FSETP.NEU.FTZ.AND P0, PT, R3, R8, PT ;  /* 0x000000080300720b */ /* 0x000fc40003f1d000 */
[----:B------:R-:W-:Y:S02]  /*0940*/  SHF.L.U32 R10, R5, R10, RZ ;  /* 0x0000000a050a7219 */ /* 0x000fe400000006ff */
[----:B------:R-:W-:Y:S02]  /*0950*/  SEL R8, R7, RZ, P2 ;  /* 0x000000ff07087207 */ /* 0x000fe40001000000 */
[----:B------:R-:W-:Y:S02]  /*0960*/  ISETP.NE.AND P1, PT, R10, RZ, P1 ;  /* 0x000000ff0a00720c */ /* 0x000fe40000f25270 */
[----:B------:R-:W-:Y:S02]  /*0970*/  SHF.R.U32.HI R8, RZ, R8, R5 ;  /* 0x00000008ff087219 */ /* 0x000fe40000011605 */
[----:B------:R-:W-:Y:S02]  /*0980*/  PLOP3.LUT P0, PT, P0, P1, PT, 0xf8, 0x8f ;  /* 0x00000000008f781c */ /* 0x000fe40000703f70 */
[----:B------:R-:W-:-:S02]  /*0990*/  SHF.R.U32.HI R10, RZ, 0x1, R8 ;  /* 0x00000001ff0a7819 */ /* 0x000fc40000011608 */
[----:B------:R-:W-:-:S04]  /*09a0*/  SEL R3, RZ, 0x1, !P0 ;  /* 0x00000001ff037807 */ /* 0x000fc80004000000 */
[----:B------:R-:W-:-:S04]  /*09b0*/  LOP3.LUT R3, R3, 0x1, R10, 0xf8, !PT ;  /* 0x0000000103037812 */ /* 0x000fc800078ef80a */
[----:B------:R-:W-:-:S05]  /*09c0*/  LOP3.LUT R3, R3, R8, RZ, 0xc0, !PT ;  /* 0x0000000803037212 */ /* 0x000fca00078ec0ff */
[----:B------:R-:W-:-:S05]  /*09d0*/  IMAD.IADD R3, R10, 0x1, R3 ;  /* 0x000000010a037824 */ /* 0x000fca00078e0203 */
[----:B------:R-:W-:Y:S01]  /*09e0*/  LOP3.LUT R0, R3, R0, RZ, 0xfc, !PT ;  /* 0x0000000003007212 */ /* 0x000fe200078efcff */
[----:B------:R-:W-:Y:S06]  /*09f0*/  BRA `(.L_x_118) ;  /* 0x0000000000107947 */ /* 0x000fec0003800000 */
.L_x_117:
[----:B------:R-:W-:-:S04]  /*0a00*/  LOP3.LUT R0, R0, 0x80000000, RZ, 0xc0, !PT ;  /* 0x8000000000007812 */ /* 0x000fc800078ec0ff */
[----:B------:R-:W-:Y:S01]  /*0a10*/  LOP3.LUT R0, R0, 0x7f800000, RZ, 0xfc, !PT ;  /* 0x7f80000000007812 */ /* 0x000fe200078efcff */
[----:B------:R-:W-:Y:S06]  /*0a20*/  BRA `(.L_x_118) ;  /* 0x0000000000047947 */ /* 0x000fec0003800000 */
.L_x_116:
[----:B------:R-:W-:-:S07]  /*0a30*/  IMAD R0, R8, 0x800000, R0 ;  /* 0x0080000008007824 */ /* 0x000fce00078e0200 */
.L_x_118:
[----:B------:R-:W-:Y:S05]  /*0a40*/  BSYNC.RECONVERGENT B2 ;  /* 0x0000000000027941 */ /* 0x000fea0003800200 */
.L_x_115:
[----:B------:R-:W-:Y:S05]  /*0a50*/  BRA `(.L_x_119) ;  /* 0x0000000000207947 */ /* 0x000fea0003800000 */
.L_x_114:
[----:B------:R-:W-:-:S04]  /*0a60*/  LOP3.LUT R0, R3, 0x80000000, R0, 0x48, !PT ;  /* 0x8000000003007812 */ /* 0x000fc800078e4800 */
[----:B------:R-:W-:Y:S01]  /*0a70*/  LOP3.LUT R0, R0, 0x7f800000, RZ, 0xfc, !PT ;  /* 0x7f80000000007812 */ /* 0x000fe200078efcff */
[----:B------:R-:W-:Y:S06]  /*0a80*/  BRA `(.L_x_119) ;  /* 0x0000000000147947 */ /* 0x000fec0003800000 */
.L_x_113:
[----:B------:R-:W-:Y:S01]  /*0a90*/  LOP3.LUT R0, R3, 0x80000000, R0, 0x48, !PT ;  /* 0x8000000003007812 */ /* 0x000fe200078e4800 */
[----:B------:R-:W-:Y:S06]  /*0aa0*/  BRA `(.L_x_119) ;  /* 0x00000000000c7947 */ /* 0x000fec0003800000 */
.L_x_112:
[----:B------:R-:W0:Y:S01]  /*0ab0*/  MUFU.RSQ R0, -QNAN ;  /* 0xffc0000000007908 */ /* 0x000e220000001400 */
[----:B------:R-:W-:Y:S05]  /*0ac0*/  BRA `(.L_x_119) ;  /* 0x0000000000047947 */ /* 0x000fea0003800000 */
.L_x_111:
[----:B------:R-:W-:-:S07]  /*0ad0*/  FADD.FTZ R0, R0, R3 ;  /* 0x0000000300007221 */ /* 0x000fce0000010000 */
.L_x_119:
[----:B------:R-:W-:Y:S05]  /*0ae0*/  BSYNC.RECONVERGENT B1 ;  /* 0x0000000000017941 */ /* 0x000fea0003800200 */
.L_x_109:
[----:B------:R-:W-:-:S04]  /*0af0*/  IMAD.MOV.U32 R7, RZ, RZ, 0x0 ;  /* 0x00000000ff077424 */ /* 0x000fc800078e00ff */
[----:B0-----:R-:W-:Y:S05]  /*0b00*/  RET.REL.NODEC R6 `(_Z6el_divPfS_S_lll) ;  /* 0xfffffff4063c7950 */ /* 0x001fea0003c3ffff */
.L_x_120:
        /* <DEDUP_REMOVED lines=15> */
.L_x_137:


//--------------------- .text._Z7el_multPfS_S_lll --------------------------
	.section	.text._Z7el_multPfS_S_lll,"ax",@progbits
	.align	128
        .global         _Z7el_multPfS_S_lll
        .type           _Z7el_multPfS_S_lll,@function
        .size           _Z7el_multPfS_S_lll,(.L_x_155 - _Z7el_multPfS_S_lll)
        .other          _Z7el_multPfS_S_lll,@"STO_CUDA_ENTRY STV_DEFAULT"
_Z7el_multPfS_S_lll:
.text._Z7el_multPfS_S_lll:
        /* <DEDUP_REMOVED lines=14> */
[----:B------:R-:W0:Y:S02]  /*00e0*/  LDCU.64 UR4, c[0x0][0x398] ;  /* 0x00007300ff0477ac */ /* 0x000e240008000a00 */
[----:B0-----:R-:W-:-:S04]  /*00f0*/  UISETP.NE.U32.AND UP0, UPT, UR4, URZ, UPT ;  /* 0x000000ff0400728c */ /* 0x001fc8000bf05070 */
[----:B------:R-:W-:Y:S01]  /*0100*/  UISETP.NE.AND.EX UP0, UPT, UR5, URZ, UPT, UP0 ;  /* 0x000000ff0500728c */ /* 0x000fe2000bf05300 */
[----:B------:R-:W0:Y:S08]  /*0110*/  LDCU.64 UR4, c[0x0][0x358] ;  /* 0x00006b00ff0477ac */ /* 0x000e300008000a00 */
[----:B------:R-:W-:Y:S05]  /*0120*/  BRA.U !UP0, `(.L_x_121) ;  /* 0x0000000108407547 */ /* 0x000fea000b800000 */
[----:B------:R-:W1:Y:S01]  /*0130*/  LDCU.128 UR8, c[0x0][0x380] ;  /* 0x00007000ff0877ac */ /* 0x000e620008000c00 */
[----:B------:R-:W-:Y:S01]  /*0140*/  IMAD.SHL.U32 R2, R0, 0x4, RZ ;  /* 0x0000000400027824 */ /* 0x000fe200078e00ff */
[----:B------:R-:W-:Y:S01]  /*0150*/  SHF.R.U32.HI R0, RZ, 0x1e, R0 ;  /* 0x0000001eff007819 */ /* 0x000fe20000011600 */
[----:B------:R-:W2:Y:S03]  /*0160*/  LDCU.64 UR6, c[0x0][0x390] ;  /* 0x00007200ff0677ac */ /* 0x000ea60008000a00 */
[C---:B-1----:R-:W-:Y:S02]  /*0170*/  IADD3 R4, P0, PT, R2.reuse, UR8, RZ ;  /* 0x0000000802047c10 */ /* 0x042fe4000ff1e0ff */
[C---:B------:R-:W-:Y:S02]  /*0180*/  IADD3 R6, P1, PT, R2.reuse, UR10, RZ ;  /* 0x0000000a02067c10 */ /* 0x040fe4000ff3e0ff */
[----:B--2---:R-:W-:-:S02]  /*0190*/  IADD3 R2, P2, PT, R2, UR6, RZ ;  /* 0x0000000602027c10 */ /* 0x004fc4000ff5e0ff */
[C---:B------:R-:W-:Y:S02]  /*01a0*/  IADD3.X R7, PT, PT, R0.reuse, UR11, RZ, P1, !PT ;  /* 0x0000000b00077c10 */ /* 0x040fe40008ffe4ff */
[C---:B------:R-:W-:Y:S02]  /*01b0*/  IADD3.X R5, PT, PT, R0.reuse, UR9, RZ, P0, !PT ;  /* 0x0000000900057c10 */ /* 0x040fe400087fe4ff */
[----:B------:R-:W-:Y:S02]  /*01c0*/  IADD3.X R3, PT, PT, R0, UR7, RZ, P2, !PT ;  /* 0x0000000700037c10 */ /* 0x000fe400097fe4ff */
[----:B0-----:R-:W2:Y:S04]  /*01d0*/  LDG.E R7, desc[UR4][R6.64] ;  /* 0x0000000406077981 */ /* 0x001ea8000c1e1900 */
[----:B------:R-:W2:Y:S04]  /*01e0*/  LDG.E R4, desc[UR4][R4.64] ;  /* 0x0000000404047981 */ /* 0x000ea8000c1e1900 */
[----:B------:R-:W2:Y:S02]  /*01f0*/  LDG.E R9, desc[UR4][R2.64] ;  /* 0x0000000402097981 */ /* 0x000ea4000c1e1900 */
[----:B--2---:R-:W-:-:S05]  /*0200*/  FFMA R9, R4, R7, R9 ;  /* 0x0000000704097223 */ /* 0x004fca0000000009 */
[----:B------:R-:W-:Y:S01]  /*0210*/  STG.E desc[UR4][R2.64], R9 ;  /* 0x0000000902007986 */ /* 0x000fe2000c101904 */
[----:B------:R-:W-:Y:S05]  /*0220*/  EXIT ;  /* 0x000000000000794d */ /* 0x000fea0003800000 */
.L_x_121:
[----:B------:R-:W1:Y:S01]  /*0230*/  LDCU.128 UR8, c[0x0][0x380] ;  /* 0x00007000ff0877ac */ /* 0x000e620008000c00 */
[----:B------:R-:W-:Y:S01]  /*0240*/  IMAD.SHL.U32 R6, R0, 0x4, RZ ;  /* 0x0000000400067824 */ /* 0x000fe200078e00ff */
[----:B------:R-:W-:Y:S01]  /*0250*/  SHF.R.U32.HI R0, RZ, 0x1e, R0 ;  /* 0x0000001eff007819 */ /* 0x000fe20000011600 */
[----:B------:R-:W2:Y:S03]  /*0260*/  LDCU.64 UR6, c[0x0][0x390] ;  /* 0x00007200ff0677ac */ /* 0x000ea60008000a00 */
[C---:B-1----:R-:W-:Y:S02]  /*0270*/  IADD3 R4, P1, PT, R6.reuse, UR10, RZ ;  /* 0x0000000a06047c10 */ /* 0x042fe4000ff3e0ff */
[----:B------:R-:W-:Y:S02]  /*0280*/  IADD3 R2, P0, PT, R6, UR8, RZ ;  /* 0x0000000806027c10 */ /* 0x000fe4000ff1e0ff */
[----:B------:R-:W-:-:S02]  /*0290*/  IADD3.X R5, PT, PT, R0, UR11, RZ, P1, !PT ;  /* 0x0000000b00057c10 */ /* 0x000fc40008ffe4ff */
[----:B------:R-:W-:-:S04]  /*02a0*/  IADD3.X R3, PT, PT, R0, UR9, RZ, P0, !PT ;  /* 0x0000000900037c10 */ /* 0x000fc800087fe4ff */
[----:B0-----:R-:W3:Y:S04]  /*02b0*/  LDG.E R5, desc[UR4][R4.64] ;  /* 0x0000000404057981 */ /* 0x001ee8000c1e1900 */
[----:B------:R-:W3:Y:S01]  /*02c0*/  LDG.E R2, desc[UR4][R2.64] ;  /* 0x0000000402027981 */ /* 0x000ee2000c1e1900 */
[----:B--2---:R-:W-:-:S04]  /*02d0*/  IADD3 R6, P0, PT, R6, UR6, RZ ;  /* 0x0000000606067c10 */ /* 0x004fc8000ff1e0ff */
[----:B------:R-:W-:Y:S01]  /*02e0*/  IADD3.X R7, PT, PT, R0, UR7, RZ, P0, !PT ;  /* 0x0000000700077c10 */ /* 0x000fe200087fe4ff */
[----:B---3--:R-:W-:-:S05]  /*02f0*/  FMUL R9, R2, R5 ;  /* 0x0000000502097220 */ /* 0x008fca0000400000 */
[----:B------:R-:W-:Y:S01]  /*0300*/  STG.E desc[UR4][R6.64], R9 ;  /* 0x0000000906007986 */ /* 0x000fe2000c101904 */
[----:B------:R-:W-:Y:S05]  /*0310*/  EXIT ;  /* 0x000000000000794d */ /* 0x000fea0003800000 */
.L_x_122:
        /* <DEDUP_REMOVED lines=14> */
.L_x_155:


//--------------------- .text._Z4multPffll        --------------------------
	.section	.text._Z4multPffll,"ax",@progbits
	.align	128
        .global         _Z4multPffll
        .type           _Z4multPffll,@function
        .size           _Z4multPffll,(.L_x_156 - _Z4multPffll)
        .other          _Z4multPffll,@"STO_CUDA_ENTRY STV_DEFAULT"
_Z4multPffll:
.text._Z4multPffll:
        /* <DEDUP_REMOVED lines=20> */
[----:B0-----:R-:W-:-:S05]  /*0140*/  FMUL R5, R0, UR6 ;  /* 0x0000000600057c20 */ /* 0x001fca0008400000 */
[----:B------:R-:W-:Y:S01]  /*0150*/  STG.E desc[UR4][R2.64], R5 ;  /* 0x0000000502007986 */ /* 0x000fe2000c101904 */
[----:B------:R-:W-:Y:S05]  /*0160*/  EXIT ;  /* 0x000000000000794d */ /* 0x000fea0003800000 */
.L_x_123:
        /* <DEDUP_REMOVED lines=9> */
.L_x_156:


//--------------------- .text._Z3setPffll         --------------------------
	.section	.text._Z3setPffll,"ax",@progbits
	.align	128
        .global         _Z3setPffll
        .type           _Z3setPffll,@function
        .size           _Z3setPffll,(.L_x_157 - _Z3setPffll)
        .other          _Z3setPffll,@"STO_CUDA_ENTRY STV_DEFAULT"
_Z3setPffll:
.text._Z3setPffll:
        /* <DEDUP_REMOVED lines=15> */
[----:B------:R-:W1:Y:S01]  /*00f0*/  LDC R5, c[0x0][0x388] ;  /* 0x0000e200ff057b82 */ /* 0x000e620000000800 */
[----:B------:R-:W1:Y:S01]  /*0100*/  LDCU.64 UR4, c[0x0][0x358] ;  /* 0x00006b00ff0477ac */ /* 0x000e620008000a00 */
[----:B0-----:R-:W-:-:S04]  /*0110*/  LEA R2, P0, R0, UR6, 0x2 ;  /* 0x0000000600027c11 */ /* 0x001fc8000f8010ff */
[----:B------:R-:W-:-:S05]  /*0120*/  LEA.HI.X R3, R0, UR7, RZ, 0x2, P0 ;  /* 0x0000000700037c11 */ /* 0x000fca00080f14ff */
[----:B-1----:R-:W-:Y:S01]  /*0130*/  STG.E desc[UR4][R2.64], R5 ;  /* 0x0000000502007986 */ /* 0x002fe2000c101904 */
[----:B------:R-:W-:Y:S05]  /*0140*/  EXIT ;  /* 0x000000000000794d */ /* 0x000fea0003800000 */
.L_x_124:
        /* <DEDUP_REMOVED lines=11> */
.L_x_157:


//--------------------- .text._Z11sum_mat_colPfS_S_ll --------------------------
	.section	.text._Z11sum_mat_colPfS_S_ll,"ax",@progbits
	.align	128
        .global         _Z11sum_mat_colPfS_S_ll
        .type           _Z11sum_mat_colPfS_S_ll,@function
        .size           _Z11sum_mat_colPfS_S_ll,(.L_x_138 - _Z11sum_mat_colPfS_S_ll)
        .other          _Z11sum_mat_colPfS_S_ll,@"STO_CUDA_ENTRY STV_DEFAULT"
_Z11sum_mat_colPfS_S_ll:
.text._Z11sum_mat_colPfS_S_ll:
        /* <DEDUP_REMOVED lines=16> */
[----:B------:R-:W-:Y:S01]  /*0100*/  IMAD.SHL.U32 R0, R5, 0x4, RZ ;  /* 0x0000000405007824 */ /* 0x000fe200078e00ff */
[----:B------:R-:W-:Y:S01]  /*0110*/  SHF.R.U32.HI R7, RZ, 0x1e, R5 ;  /* 0x0000001eff077819 */ /* 0x000fe20000011605 */
[----:B------:R-:W1:Y:S03]  /*0120*/  LDCU.64 UR4, c[0x0][0x358] ;  /* 0x00006b00ff0477ac */ /* 0x000e660008000a00 */
[----:B0-----:R-:W-:-:S04]  /*0130*/  IADD3 R2, P0, PT, R0, UR6, RZ ;  /* 0x0000000600027c10 */ /* 0x001fc8000ff1e0ff */
[----:B------:R-:W-:-:S05]  /*0140*/  IADD3.X R3, PT, PT, R7, UR7, RZ, P0, !PT ;  /* 0x0000000707037c10 */ /* 0x000fca00087fe4ff */
[----:B-1----:R0:W5:Y:S01]  /*0150*/  LDG.E R4, desc[UR4][R2.64] ;  /* 0x0000000402047981 */ /* 0x002162000c1e1900 */
        /* <DEDUP_REMOVED lines=10> */
[----:B------:R-:W-:-:S04]  /*0200*/  IMAD.HI.U32 R8, R3, R9, R2 ;  /* 0x0000000903087227 */ /* 0x000fc800078e0002 */
[----:B------:R-:W-:Y:S02]  /*0210*/  IMAD.MOV.U32 R3, RZ, RZ, RZ ;  /* 0x000000ffff037224 */ /* 0x000fe400078e00ff */
[----:B------:R-:W-:-:S04]  /*0220*/  IMAD.HI.U32 R2, R8, R5, RZ ;  /* 0x0000000508027227 */ /* 0x000fc800078e00ff */
[----:B------:R-:W-:-:S04]  /*0230*/  IMAD.MOV R8, RZ, RZ, -R2 ;  /* 0x000000ffff087224 */ /* 0x000fc800078e0a02 */
[----:B------:R-:W-:-:S05]  /*0240*/  IMAD R5, R8, UR10, R5 ;  /* 0x0000000a08057c24 */ /* 0x000fca000f8e0205 */
[----:B------:R-:W-:-:S13]  /*0250*/  ISETP.GE.U32.AND P0, PT, R5, UR10, PT ;  /* 0x0000000a05007c0c */ /* 0x000fda000bf06070 */
[----:B------:R-:W-:Y:S02]  /*0260*/  @P0 VIADD R5, R5, -UR10 ;  /* 0x8000000a05050c36 */ /* 0x000fe40008000000 */
[----:B------:R-:W-:-:S03]  /*0270*/  @P0 VIADD R2, R2, 0x1 ;  /* 0x0000000102020836 */ /* 0x000fc60000000000 */
[----:B------:R-:W-:-:S13]  /*0280*/  ISETP.GE.U32.AND P1, PT, R5, UR10, PT ;  /* 0x0000000a05007c0c */ /* 0x000fda000bf26070 */
[----:B------:R-:W-:Y:S02]  /*0290*/  @P1 IADD3 R2, PT, PT, R2, 0x1, RZ ;  /* 0x0000000102021810 */ /* 0x000fe40007ffe0ff */
[----:B------:R-:W-:Y:S01]  /*02a0*/  @!P2 LOP3.LUT R2, RZ, UR10, RZ, 0x33, !PT ;  /* 0x0000000aff02ac12 */ /* 0x000fe2000f8e33ff */
[----:B------:R-:W-:Y:S06]  /*02b0*/  BRA `(.L_x_126) ;  /* 0x0000000000107947 */ /* 0x000fec0003800000 */
.L_x_125:
[----:B------:R-:W-:-:S07]  /*02c0*/  MOV R6, 0x2e0 ;  /* 0x000002e000067802 */ /* 0x000fce0000000f00 */
[----:B-----5:R-:W-:Y:S05]  /*02d0*/  CALL.REL.NOINC `($__internal_5_$__cuda_sm20_div_s64) ;  /* 0x0000000000307944 */ /* 0x020fea0003c00000 */
[----:B------:R-:W-:Y:S02]  /*02e0*/  IMAD.MOV.U32 R2, RZ, RZ, R5 ;  /* 0x000000ffff027224 */ /* 0x000fe400078e0005 */
[----:B------:R-:W-:-:S07]  /*02f0*/  IMAD.MOV.U32 R3, RZ, RZ, R8 ;  /* 0x000000ffff037224 */ /* 0x000fce00078e0008 */
.L_x_126:
[----:B------:R-:W0:Y:S02]  /*0300*/  LDCU.64 UR6, c[0x0][0x388] ;  /* 0x00007100ff0677ac */ /* 0x000e240008000a00 */
[----:B0-----:R-:W-:-:S04]  /*0310*/  LEA R8, P0, R2, UR6, 0x2 ;  /* 0x0000000602087c11 */ /* 0x001fc8000f8010ff */
[----:B------:R-:W-:Y:S01]  /*0320*/  LEA.HI.X R9, R2, UR7, R3, 0x2, P0 ;  /* 0x0000000702097c11 */ /* 0x000fe200080f1403 */
[----:B------:R-:W0:Y:S05]  /*0330*/  LDCU.64 UR6, c[0x0][0x390] ;  /* 0x00007200ff0677ac */ /* 0x000e2a0008000a00 */
[----:B------:R-:W2:Y:S01]  /*0340*/  LDG.E R9, desc[UR4][R8.64] ;  /* 0x0000000408097981 */ /* 0x000ea2000c1e1900 */
[----:B0-----:R-:W-:-:S04]  /*0350*/  IADD3 R2, P0, PT, R0, UR6, RZ ;  /* 0x0000000600027c10 */ /* 0x001fc8000ff1e0ff */
[----:B------:R-:W-:Y:S01]  /*0360*/  IADD3.X R3, PT, PT, R7, UR7, RZ, P0, !PT ;  /* 0x0000000707037c10 */ /* 0x000fe200087fe4ff */
[----:B--2--5:R-:W-:-:S05]  /*0370*/  FADD R5, R4, R9 ;  /* 0x0000000904057221 */ /* 0x024fca0000000000 */
[----:B------:R-:W-:Y:S01]  /*0380*/  STG.E desc[UR4][R2.64], R5 ;  /* 0x0000000502007986 */ /* 0x000fe2000c101904 */
[----:B------:R-:W-:Y:S05]  /*0390*/  EXIT ;  /* 0x000000000000794d */ /* 0x000fea0003800000 */
        .weak           $__internal_5_$__cuda_sm20_div_s64
        .type           $__internal_5_$__cuda_sm20_div_s64,@function
        .size           $__internal_5_$__cuda_sm20_div_s64,(.L_x_138 - $__internal_5_$__cuda_sm20_div_s64)
$__internal_5_$__cuda_sm20_div_s64:
[----:B------:R-:W0:Y:S02]  /*03a0*/  LDCU.64 UR6, c[0x0][0x3a0] ;  /* 0x00007400ff0677ac */ /* 0x000e240008000a00 */
[----:B0-----:R-:W-:Y:S02]  /*03b0*/  IADD3 R2, P0, PT, RZ, -UR6, RZ ;  /* 0x80000006ff027c10 */ /* 0x001fe4000ff1e0ff */
[----:B------:R-:W-:Y:S02]  /*03c0*/  ISETP.LE.AND P1, PT, RZ, UR7, PT ;  /* 0x00000007ff007c0c */ /* 0x000fe4000bf23270 */
[----:B------:R-:W-:Y:S02]  /*03d0*/  IADD3.X R3, PT, PT, RZ, ~UR7, RZ, P0, !PT ;  /* 0x80000007ff037c10 */ /* 0x000fe400087fe4ff */
[----:B------:R-:W-:Y:S02]  /*03e0*/  SEL R2, R2, UR6, !P1 ;  /* 0x0000000602027c07 */ /* 0x000fe4000c800000 */
[----:B------:R-:W-:-:S04]  /*03f0*/  SEL R3, R3, UR7, !P1 ;  /* 0x0000000703037c07 */ /* 0x000fc8000c800000 */
[----:B------:R-:W0:Y:S08]  /*0400*/  I2F.U64.RP R12, R2 ;  /* 0x00000002000c7312 */ /* 0x000e300000309000 */
[----:B0-----:R-:W0:Y:S02]  /*0410*/  MUFU.RCP R12, R12 ;  /* 0x0000000c000c7308 */ /* 0x001e240000001000 */
[----:B0-----:R-:W-:-:S06]  /*0420*/  VIADD R8, R12, 0x1ffffffe ;  /* 0x1ffffffe0c087836 */ /* 0x001fcc0000000000 */
[----:B------:R-:W0:Y:S02]  /*0430*/  F2I.U64.TRUNC R8, R8 ;  /* 0x0000000800087311 */ /* 0x000e24000020d800 */
[----:B0-----:R-:W-:-:S04]  /*0440*/  IMAD.WIDE.U32 R10, R8, R2, RZ ;  /* 0x00000002080a7225 */ /* 0x001fc800078e00ff */
[----:B------:R-:W-:Y:S01]  /*0450*/  IMAD R11, R8, R3, R11 ;  /* 0x00000003080b7224 */ /* 0x000fe200078e020b */
[----:B------:R-:W-:-:S03]  /*0460*/  IADD3 R13, P0, PT, RZ, -R10, RZ ;  /* 0x8000000aff0d7210 */ /* 0x000fc60007f1e0ff */
[----:B------:R-:W-:Y:S02]  /*0470*/  IMAD R11, R9, R2, R11 ;  /* 0x00000002090b7224 */ /* 0x000fe400078e020b */
[----:B------:R-:W-:-:S04]  /*0480*/  IMAD.HI.U32 R10, R8, R13, RZ ;  /* 0x0000000d080a7227 */ /* 0x000fc800078e00ff */
[----:B------:R-:W-:Y:S02]  /*0490*/  IMAD.X R15, RZ, RZ, ~R11, P0 ;  /* 0x000000ffff0f7224 */ /* 0x000fe400000e0e0b */
[----:B------:R-:W-:Y:S02]  /*04a0*/  IMAD.MOV.U32 R11, RZ, RZ, R8 ;  /* 0x000000ffff0b7224 */ /* 0x000fe400078e0008 */
[-C--:B------:R-:W-:Y:S02]  /*04b0*/  IMAD R17, R9, R15.reuse, RZ ;  /* 0x0000000f09117224 */ /* 0x080fe400078e02ff */
[----:B------:R-:W-:-:S04]  /*04c0*/  IMAD.WIDE.U32 R10, P0, R8, R15, R10 ;  /* 0x0000000f080a7225 */ /* 0x000fc8000780000a */
[----:B------:R-:W-:-:S04]  /*04d0*/  IMAD.HI.U32 R15, R9, R15, RZ ;  /* 0x0000000f090f7227 */ /* 0x000fc800078e00ff */
[----:B------:R-:W-:-:S05]  /*04e0*/  IMAD.HI.U32 R10, P2, R9, R13, R10 ;  /* 0x0000000d090a7227 */ /* 0x000fca000784000a */
[----:B------:R-:W-:Y:S02]  /*04f0*/  IADD3 R11, P3, PT, R17, R10, RZ ;  /* 0x0000000a110b7210 */ /* 0x000fe40007f7e0ff */
[----:B------:R-:W-:-:S03]  /*0500*/  IADD3.X R10, PT, PT, R15, R9, RZ, P0, !PT ;  /* 0x000000090f0a7210 */ /* 0x000fc600007fe4ff */
[----:B------:R-:W-:Y:S01]  /*0510*/  IMAD.WIDE.U32 R8, R11, R2, RZ ;  /* 0x000000020b087225 */ /* 0x000fe200078e00ff */
[----:B------:R-:W-:-:S03]  /*0520*/  IADD3.X R13, PT, PT, RZ, RZ, R10, P3, P2 ;  /* 0x000000ffff0d7210 */ /* 0x000fc60001fe440a */
        /* <DEDUP_REMOVED lines=8> */
[----:B------:R-:W-:Y:S01]  /*05b0*/  IMAD.HI.U32 R12, R13, R8, RZ ;  /* 0x000000080d0c7227 */ /* 0x000fe200078e00ff */
[----:B------:R-:W-:-:S03]  /*05c0*/  IADD3 R10, P3, PT, R9, R10, RZ ;  /* 0x0000000a090a7210 */ /* 0x000fc60007f7e0ff */
[----:B------:R-:W-:Y:S02]  /*05d0*/  IMAD.X R13, R12, 0x1, R13, P0 ;  /* 0x000000010c0d7824 */ /* 0x000fe400000e060d */
[----:B------:R-:W-:-:S03]  /*05e0*/  IMAD.HI.U32 R8, R10, R5, RZ ;  /* 0x000000050a087227 */ /* 0x000fc600078e00ff */
[----:B------:R-:W-:Y:S01]  /*05f0*/  IADD3.X R13, PT, PT, RZ, RZ, R13, P3, P2 ;  /* 0x000000ffff0d7210 */ /* 0x000fe20001fe440d */
[----:B------:R-:W-:Y:S02]  /*0600*/  IMAD.MOV.U32 R9, RZ, RZ, RZ ;  /* 0x000000ffff097224 */ /* 0x000fe400078e00ff */
[----:B------:R-:W-:-:S04]  /*0610*/  IMAD.WIDE.U32 R8, RZ, R10, R8 ;  /* 0x0000000aff087225 */ /* 0x000fc800078e0008 */
[----:B------:R-:W-:-:S05]  /*0620*/  IMAD.HI.U32 R8, P0, R13, R5, R8 ;  /* 0x000000050d087227 */ /* 0x000fca0007800008 */
[----:B------:R-:W-:Y:S02]  /*0630*/  IADD3 R11, P2, PT, RZ, R8, RZ ;  /* 0x00000008ff0b7210 */ /* 0x000fe40007f5e0ff */
[----:B------:R-:W-:-:S03]  /*0640*/  IADD3.X R10, PT, PT, RZ, RZ, RZ, P0, !PT ;  /* 0x000000ffff0a7210 */ /* 0x000fc600007fe4ff */
[----:B------:R-:W-:-:S04]  /*0650*/  IMAD.WIDE.U32 R8, R11, R2, RZ ;  /* 0x000000020b087225 */ /* 0x000fc800078e00ff */
[----:B------:R-:W-:Y:S01]  /*0660*/  IMAD.X R13, RZ, RZ, R10, P2 ;  /* 0x000000ffff0d7224 */ /* 0x000fe200010e060a */
[----:B------:R-:W-:Y:S01]  /*0670*/  IADD3 R15, P2, PT, -R8, R5, RZ ;  /* 0x00000005080f7210 */ /* 0x000fe20007f5e1ff */
[C---:B------:R-:W-:Y:S01]  /*0680*/  IMAD R9, R11.reuse, R3, R9 ;  /* 0x000000030b097224 */ /* 0x040fe200078e0209 */
[----:B------:R-:W-:Y:S02]  /*0690*/  IADD3 R10, P3, PT, R11, 0x1, RZ ;  /* 0x000000010b0a7810 */ /* 0x000fe40007f7e0ff */
[-C--:B------:R-:W-:Y:S01]  /*06a0*/  ISETP.GE.U32.AND P0, PT, R15, R2.reuse, PT ;  /* 0x000000020f00720c */ /* 0x080fe20003f06070 */
[----:B------:R-:W-:Y:S01]  /*06b0*/  IMAD R9, R13, R2, R9 ;  /* 0x000000020d097224 */ /* 0x000fe200078e0209 */
[----:B------:R-:W-:-:S03]  /*06c0*/  IADD3.X R8, PT, PT, RZ, R13, RZ, P3, !PT ;  /* 0x0000000dff087210 */ /* 0x000fc60001ffe4ff */
[----:B------:R-:W-:Y:S01]  /*06d0*/  IMAD.X R17, RZ, RZ, ~R9, P2 ;  /* 0x000000ffff117224 */ /* 0x000fe200010e0e09 */
[----:B------:R-:W-:-:S04]  /*06e0*/  IADD3 R5, P2, PT, R15, -R2, RZ ;  /* 0x800000020f057210 */ /* 0x000fc80007f5e0ff */
[C---:B------:R-:W-:Y:S01]  /*06f0*/  ISETP.GE.U32.AND.EX P0, PT, R17.reuse, R3, PT, P0 ;  /* 0x000000031100720c */ /* 0x040fe20003f06100 */
[----:B------:R-:W-:-:S03]  /*0700*/  IMAD.X R9, R17, 0x1, ~R3, P2 ;  /* 0x0000000111097824 */ /* 0x000fc600010e0e03 */
[----:B------:R-:W-:Y:S02]  /*0710*/  SEL R5, R5, R15, P0 ;  /* 0x0000000f05057207 */ /* 0x000fe40000000000 */
[----:B------:R-:W-:Y:S02]  /*0720*/  SEL R10, R10, R11, P0 ;  /* 0x0000000b0a0a7207 */ /* 0x000fe40000000000 */
[----:B------:R-:W-:Y:S02]  /*0730*/  SEL R9, R9, R17, P0 ;  /* 0x0000001109097207 */ /* 0x000fe40000000000 */
[----:B------:R-:W-:Y:S02]  /*0740*/  ISETP.GE.U32.AND P2, PT, R5, R2, PT ;  /* 0x000000020500720c */ /* 0x000fe40003f46070 */
[----:B------:R-:W-:Y:S02]  /*0750*/  SEL R13, R8, R13, P0 ;  /* 0x0000000d080d7207 */ /* 0x000fe40000000000 */
[----:B------:R-:W-:-:S02]  /*0760*/  IADD3 R5, P3, PT, R10, 0x1, RZ ;  /* 0x000000010a057810 */ /* 0x000fc40007f7e0ff */
[----:B------:R-:W-:-:S03]  /*0770*/  ISETP.GE.U32.AND.EX P0, PT, R9, R3, PT, P2 ;  /* 0x000000030900720c */ /* 0x000fc60003f06120 */
[----:B------:R-:W-:Y:S01]  /*0780*/  IMAD.X R8, RZ, RZ, R13, P3 ;  /* 0x000000ffff087224 */ /* 0x000fe200018e060d */
[----:B------:R-:W-:-:S04]  /*0790*/  SEL R5, R5, R10, P0 ;  /* 0x0000000a05057207 */ /* 0x000fc80000000000 */
[----:B------:R-:W-:Y:S02]  /*07a0*/  SEL R8, R8, R13, P0 ;  /* 0x0000000d08087207 */ /* 0x000fe40000000000 */
[-C--:B------:R-:W-:Y:S02]  /*07b0*/  IADD3 R2, P2, PT, RZ, -R5.reuse, RZ ;  /* 0x80000005ff027210 */ /* 0x080fe40007f5e0ff */
[----:B------:R-:W-:Y:S02]  /*07c0*/  ISETP.NE.U32.AND P0, PT, RZ, UR6, PT ;  /* 0x00000006ff007c0c */ /* 0x000fe4000bf05070 */
[----:B------:R-:W-:Y:S01]  /*07d0*/  SEL R5, R2, R5, !P1 ;  /* 0x0000000502057207 */ /* 0x000fe20004800000 */
[----:B------:R-:W-:Y:S01]  /*07e0*/  IMAD.X R3, RZ, RZ, ~R8, P2 ;  /* 0x000000ffff037224 */ /* 0x000fe200010e0e08 */
[----:B------:R-:W-:Y:S02]  /*07f0*/  MOV R2, R6 ;  /* 0x0000000600027202 */ /* 0x000fe40000000f00 */
[----:B------:R-:W-:-:S02]  /*0800*/  ISETP.NE.AND.EX P0, PT, RZ, UR7, PT, P0 ;  /* 0x00000007ff007c0c */ /* 0x000fc4000bf05300 */
[----:B------:R-:W-:Y:S01]  /*0810*/  SEL R8, R3, R8, !P1 ;  /* 0x0000000803087207 */ /* 0x000fe20004800000 */
[----:B------:R-:W-:Y:S01]  /*0820*/  IMAD.MOV.U32 R3, RZ, RZ, 0x0 ;  /* 0x00000000ff037424 */ /* 0x000fe200078e00ff */
[----:B------:R-:W-:Y:S02]  /*0830*/  SEL R5, R5, 0xffffffff, P0 ;  /* 0xffffffff05057807 */ /* 0x000fe40000000000 */
[----:B------:R-:W-:Y:S01]  /*0840*/  SEL R8, R8, 0xffffffff, P0 ;  /* 0xffffffff08087807 */ /* 0x000fe20000000000 */
[----:B------:R-:W-:Y:S06]  /*0850*/  RET.REL.NODEC R2 `(_Z11sum_mat_colPfS_S_ll) ;  /* 0xfffffff402e87950 */ /* 0x000fec0003c3ffff */
.L_x_127:
        /* <DEDUP_REMOVED lines=10> */
.L_x_138:


//--------------------- .text._Z11sum_mat_rowPfS_S_ll --------------------------
	.section	.text._Z11sum_mat_rowPfS_S_ll,"ax",@progbits
	.align	128
        .global         _Z11sum_mat_rowPfS_S_ll
        .type           _Z11sum_mat_rowPfS_S_ll,@function
        .size           _Z11sum_mat_rowPfS_S_ll,(.L_x_139 - _Z11sum_mat_rowPfS_S_ll)
        .other          _Z11sum_mat_rowPfS_S_ll,@"STO_CUDA_ENTRY STV_DEFAULT"
_Z11sum_mat_rowPfS_S_ll:
.text._Z11sum_mat_rowPfS_S_ll:
        /* <DEDUP_REMOVED lines=32> */
[----:B------:R-:W-:-:S04]  /*0200*/  IMAD.HI.U32 R8, R5, R7, R4 ;  /* 0x0000000705087227 */ /* 0x000fc800078e0004 */
[----:B------:R-:W-:Y:S02]  /*0210*/  IMAD.MOV.U32 R5, RZ, RZ, RZ ;  /* 0x000000ffff057224 */ /* 0x000fe400078e00ff */
[----:B------:R-:W-:-:S05]  /*0220*/  IMAD.HI.U32 R8, R8, R3, RZ ;  /* 0x0000000308087227 */ /* 0x000fca00078e00ff */
[----:B------:R-:W-:-:S05]  /*0230*/  IADD3 R8, PT, PT, -R8, RZ, RZ ;  /* 0x000000ff08087210 */ /* 0x000fca0007ffe1ff */
[----:B------:R-:W-:-:S05]  /*0240*/  IMAD R3, R8, UR10, R3 ;  /* 0x0000000a08037c24 */ /* 0x000fca000f8e0203 */
[----:B------:R-:W-:-:S13]  /*0250*/  ISETP.GE.U32.AND P0, PT, R3, UR10, PT ;  /* 0x0000000a03007c0c */ /* 0x000fda000bf06070 */
[----:B------:R-:W-:-:S05]  /*0260*/  @P0 VIADD R3, R3, -UR10 ;  /* 0x8000000a03030c36 */ /* 0x000fca0008000000 */
[----:B------:R-:W-:-:S13]  /*0270*/  ISETP.GE.U32.AND P0, PT, R3, UR10, PT ;  /* 0x0000000a03007c0c */ /* 0x000fda000bf06070 */
[----:B------:R-:W-:Y:S01]  /*0280*/  @P0 VIADD R3, R3, -UR10 ;  /* 0x8000000a03030c36 */ /* 0x000fe20008000000 */
[----:B------:R-:W-:-:S04]  /*0290*/  @!P1 LOP3.LUT R3, RZ, UR10, RZ, 0x33, !PT ;  /* 0x0000000aff039c12 */ /* 0x000fc8000f8e33ff */
[----:B------:R-:W-:Y:S01]  /*02a0*/  MOV R4, R3 ;  /* 0x0000000300047202 */ /* 0x000fe20000000f00 */
[----:B------:R-:W-:Y:S06]  /*02b0*/  BRA `(.L_x_129) ;  /* 0x0000000000107947 */ /* 0x000fec0003800000 */
.L_x_128:
[----:B------:R-:W-:-:S07]  /*02c0*/  MOV R4, 0x2e0 ;  /* 0x000002e000047802 */ /* 0x000fce0000000f00 */
[----:B-----5:R-:W-:Y:S05]  /*02d0*/  CALL.REL.NOINC `($__internal_6_$__cuda_sm20_rem_s64) ;  /* 0x0000000000307944 */ /* 0x020fea0003c00000 */
[----:B------:R-:W-:Y:S01]  /*02e0*/  IMAD.MOV.U32 R4, RZ, RZ, R3 ;  /* 0x000000ffff047224 */ /* 0x000fe200078e0003 */
[----:B------:R-:W-:-:S07]  /*02f0*/  MOV R5, R6 ;  /* 0x0000000600057202 */ /* 0x000fce0000000f00 */
.L_x_129:
        /* <DEDUP_REMOVED lines=10> */
        .weak           $__internal_6_$__cuda_sm20_rem_s64
        .type           $__internal_6_$__cuda_sm20_rem_s64,@function
        .size           $__internal_6_$__cuda_sm20_rem_s64,(.L_x_139 - $__internal_6_$__cuda_sm20_rem_s64)
$__internal_6_$__cuda_sm20_rem_s64:
        /* <DEDUP_REMOVED lines=8> */
[----:B0-----:R-:W-:-:S06]  /*0420*/  VIADD R6, R5, 0x1ffffffe ;  /* 0x1ffffffe05067836 */ /* 0x001fcc0000000000 */
[----:B------:R-:W0:Y:S02]  /*0430*/  F2I.U64.TRUNC R6, R6 ;  /* 0x0000000600067311 */ /* 0x000e24000020d800 */
[----:B0-----:R-:W-:-:S04]  /*0440*/  IMAD.WIDE.U32 R8, R6, UR4, RZ ;  /* 0x0000000406087c25 */ /* 0x001fc8000f8e00ff */
[----:B------:R-:W-:Y:S01]  /*0450*/  IMAD R9, R6, UR5, R9 ;  /* 0x0000000506097c24 */ /* 0x000fe2000f8e0209 */
[----:B------:R-:W-:-:S03]  /*0460*/  IADD3 R11, P0, PT, RZ, -R8, RZ ;  /* 0x80000008ff0b7210 */ /* 0x000fc60007f1e0ff */
[----:B------:R-:W-:Y:S02]  /*0470*/  IMAD R9, R7, UR4, R9 ;  /* 0x0000000407097c24 */ /* 0x000fe4000f8e0209 */
[----:B------:R-:W-:-:S04]  /*0480*/  IMAD.HI.U32 R8, R6, R11, RZ ;  /* 0x0000000b06087227 */ /* 0x000fc800078e00ff */
[----:B------:R-:W-:Y:S01]  /*0490*/  IMAD.X R13, RZ, RZ, ~R9, P0 ;  /* 0x000000ffff0d7224 */ /* 0x000fe200000e0e09 */
[----:B------:R-:W-:-:S03]  /*04a0*/  MOV R9, R6 ;  /* 0x0000000600097202 */ /* 0x000fc60000000f00 */
[-C--:B------:R-:W-:Y:S02]  /*04b0*/  IMAD R15, R7, R13.reuse, RZ ;  /* 0x0000000d070f7224 */ /* 0x080fe400078e02ff */
[----:B------:R-:W-:-:S04]  /*04c0*/  IMAD.WIDE.U32 R8, P0, R6, R13, R8 ;  /* 0x0000000d06087225 */ /* 0x000fc80007800008 */
[----:B------:R-:W-:-:S04]  /*04d0*/  IMAD.HI.U32 R5, R7, R13, RZ ;  /* 0x0000000d07057227 */ /* 0x000fc800078e00ff */
[----:B------:R-:W-:-:S04]  /*04e0*/  IMAD.HI.U32 R8, P1, R7, R11, R8 ;  /* 0x0000000b07087227 */ /* 0x000fc80007820008 */
[----:B------:R-:W-:Y:S01]  /*04f0*/  IMAD.X R5, R5, 0x1, R7, P0 ;  /* 0x0000000105057824 */ /* 0x000fe200000e0607 */
[----:B------:R-:W-:-:S04]  /*0500*/  IADD3 R9, P2, PT, R15, R8, RZ ;  /* 0x000000080f097210 */ /* 0x000fc80007f5e0ff */
[----:B------:R-:W-:Y:S01]  /*0510*/  IADD3.X R5, PT, PT, RZ, RZ, R5, P2, P1 ;  /* 0x000000ffff057210 */ /* 0x000fe200017e2405 */
[----:B------:R-:W-:-:S04]  /*0520*/  IMAD.WIDE.U32 R6, R9, UR4, RZ ;  /* 0x0000000409067c25 */ /* 0x000fc8000f8e00ff */
[----:B------:R-:W-:Y:S01]  /*0530*/  IMAD R8, R9, UR5, R7 ;  /* 0x0000000509087c24 */ /* 0x000fe2000f8e0207 */
[----:B------:R-:W-:-:S03]  /*0540*/  IADD3 R7, P0, PT, RZ, -R6, RZ ;  /* 0x80000006ff077210 */ /* 0x000fc60007f1e0ff */
[----:B------:R-:W-:Y:S02]  /*0550*/  IMAD R6, R5, UR4, R8 ;  /* 0x0000000405067c24 */ /* 0x000fe4000f8e0208 */
[----:B------:R-:W-:-:S04]  /*0560*/  IMAD.HI.U32 R8, R9, R7, RZ ;  /* 0x0000000709087227 */ /* 0x000fc800078e00ff */
[----:B------:R-:W-:-:S04]  /*0570*/  IMAD.X R6, RZ, RZ, ~R6, P0 ;  /* 0x000000ffff067224 */ /* 0x000fc800000e0e06 */
[----:B------:R-:W-:-:S04]  /*0580*/  IMAD.WIDE.U32 R8, P0, R9, R6, R8 ;  /* 0x0000000609087225 */ /* 0x000fc80007800008 */
[C---:B------:R-:W-:Y:S02]  /*0590*/  IMAD R11, R5.reuse, R6, RZ ;  /* 0x00000006050b7224 */ /* 0x040fe400078e02ff */
[----:B------:R-:W-:-:S04]  /*05a0*/  IMAD.HI.U32 R8, P1, R5, R7, R8 ;  /* 0x0000000705087227 */ /* 0x000fc80007820008 */
[----:B------:R-:W-:Y:S01]  /*05b0*/  IMAD.HI.U32 R12, R5, R6, RZ ;  /* 0x00000006050c7227 */ /* 0x000fe200078e00ff */
[----:B------:R-:W-:-:S03]  /*05c0*/  IADD3 R8, P2, PT, R11, R8, RZ ;  /* 0x000000080b087210 */ /* 0x000fc60007f5e0ff */
[----:B------:R-:W-:Y:S01]  /*05d0*/  IMAD.MOV.U32 R7, RZ, RZ, RZ ;  /* 0x000000ffff077224 */ /* 0x000fe200078e00ff */
[----:B------:R-:W-:Y:S01]  /*05e0*/  IADD3.X R5, PT, PT, R12, R5, RZ, P0, !PT ;  /* 0x000000050c057210 */ /* 0x000fe200007fe4ff */
[----:B------:R-:W-:-:S03]  /*05f0*/  IMAD.HI.U32 R6, R8, R3, RZ ;  /* 0x0000000308067227 */ /* 0x000fc600078e00ff */
[----:B------:R-:W-:Y:S01]  /*0600*/  IADD3.X R5, PT, PT, RZ, RZ, R5, P2, P1 ;  /* 0x000000ffff057210 */ /* 0x000fe200017e2405 */
[----:B------:R-:W-:-:S04]  /*0610*/  IMAD.WIDE.U32 R6, RZ, R8, R6 ;  /* 0x00000008ff067225 */ /* 0x000fc800078e0006 */
[----:B------:R-:W-:-:S05]  /*0620*/  IMAD.HI.U32 R5, P0, R5, R3, R6 ;  /* 0x0000000305057227 */ /* 0x000fca0007800006 */
[----:B------:R-:W-:Y:S01]  /*0630*/  IADD3 R9, P1, PT, RZ, R5, RZ ;  /* 0x00000005ff097210 */ /* 0x000fe20007f3e0ff */
[----:B------:R-:W-:-:S04]  /*0640*/  IMAD.X R5, RZ, RZ, RZ, P0 ;  /* 0x000000ffff057224 */ /* 0x000fc800000e06ff */
[----:B------:R-:W-:Y:S01]  /*0650*/  IMAD.WIDE.U32 R6, R9, UR4, RZ ;  /* 0x0000000409067c25 */ /* 0x000fe2000f8e00ff */
[----:B------:R-:W-:-:S03]  /*0660*/  IADD3.X R5, PT, PT, RZ, R5, RZ, P1, !PT ;  /* 0x00000005ff057210 */ /* 0x000fc60000ffe4ff */
[----:B------:R-:W-:Y:S01]  /*0670*/  IMAD R8, R9, UR5, R7 ;  /* 0x0000000509087c24 */ /* 0x000fe2000f8e0207 */
[----:B------:R-:W-:-:S03]  /*0680*/  IADD3 R3, P1, PT, -R6, R3, RZ ;  /* 0x0000000306037210 */ /* 0x000fc60007f3e1ff */
[----:B------:R-:W-:Y:S01]  /*0690*/  IMAD R5, R5, UR4, R8 ;  /* 0x0000000405057c24 */ /* 0x000fe2000f8e0208 */
[----:B------:R-:W-:-:S03]  /*06a0*/  ISETP.GE.U32.AND P0, PT, R3, UR4, PT ;  /* 0x0000000403007c0c */ /* 0x000fc6000bf06070 */
[----:B------:R-:W-:Y:S01]  /*06b0*/  IMAD.X R6, RZ, RZ, ~R5, P1 ;  /* 0x000000ffff067224 */ /* 0x000fe200008e0e05 */
[----:B------:R-:W-:-:S04]  /*06c0*/  IADD3 R8, P1, PT, R3, -UR4, RZ ;  /* 0x8000000403087c10 */ /* 0x000fc8000ff3e0ff */
[C---:B------:R-:W-:Y:S02]  /*06d0*/  ISETP.GE.U32.AND.EX P0, PT, R6.reuse, UR5, PT, P0 ;  /* 0x0000000506007c0c */ /* 0x040fe4000bf06100 */
[----:B------:R-:W-:Y:S02]  /*06e0*/  IADD3.X R5, PT, PT, R6, ~UR5, RZ, P1, !PT ;  /* 0x8000000506057c10 */ /* 0x000fe40008ffe4ff */
[----:B------:R-:W-:Y:S02]  /*06f0*/  SEL R8, R8, R3, P0 ;  /* 0x0000000308087207 */ /* 0x000fe40000000000 */
[----:B------:R-:W-:Y:S02]  /*0700*/  SEL R5, R5, R6, P0 ;  /* 0x0000000605057207 */ /* 0x000fe40000000000 */
[C---:B------:R-:W-:Y:S02]  /*0710*/  ISETP.GE.U32.AND P0, PT, R8.reuse, UR4, PT ;  /* 0x0000000408007c0c */ /* 0x040fe4000bf06070 */
[----:B------:R-:W-:-:S02]  /*0720*/  IADD3 R3, P2, PT, R8, -UR4, RZ ;  /* 0x8000000408037c10 */ /* 0x000fc4000ff5e0ff */
[C---:B------:R-:W-:Y:S02]  /*0730*/  ISETP.GE.U32.AND.EX P0, PT, R5.reuse, UR5, PT, P0 ;  /* 0x0000000505007c0c */ /* 0x040fe4000bf06100 */
[----:B------:R-:W-:Y:S02]  /*0740*/  IADD3.X R6, PT, PT, R5, ~UR5, RZ, P2, !PT ;  /* 0x8000000505067c10 */ /* 0x000fe400097fe4ff */
[----:B------:R-:W-:Y:S02]  /*0750*/  ISETP.NE.U32.AND P1, PT, RZ, UR8, PT ;  /* 0x00000008ff007c0c */ /* 0x000fe4000bf25070 */
[----:B------:R-:W-:Y:S01]  /*0760*/  SEL R6, R6, R5, P0 ;  /* 0x0000000506067207 */ /* 0x000fe20000000000 */
[----:B------:R-:W-:Y:S01]  /*0770*/  HFMA2 R5, -RZ, RZ, 0, 0 ;  /* 0x00000000ff057431 */ /* 0x000fe200000001ff */
[----:B------:R-:W-:Y:S02]  /*0780*/  ISETP.NE.AND.EX P1, PT, RZ, UR9, PT, P1 ;  /* 0x00000009ff007c0c */ /* 0x000fe4000bf25310 */
[----:B------:R-:W-:-:S02]  /*0790*/  SEL R3, R3, R8, P0 ;  /* 0x0000000803037207 */ /* 0x000fc40000000000 */
[----:B------:R-:W-:Y:S02]  /*07a0*/  SEL R6, R6, 0xffffffff, P1 ;  /* 0xffffffff06067807 */ /* 0x000fe40000800000 */
[----:B------:R-:W-:Y:S01]  /*07b0*/  SEL R3, R3, 0xffffffff, P1 ;  /* 0xffffffff03037807 */ /* 0x000fe20000800000 */
[----:B------:R-:W-:Y:S06]  /*07c0*/  RET.REL.NODEC R4 `(_Z11sum_mat_rowPfS_S_ll) ;  /* 0xfffffff8040c7950 */ /* 0x000fec0003c3ffff */
.L_x_130:
        /* <DEDUP_REMOVED lines=11> */
.L_x_139:


//--------------------- .text._Z4fillPfS_iiiiiii  --------------------------
	.section	.text._Z4fillPfS_iiiiiii,"ax",@progbits
	.align	128
        .global         _Z4fillPfS_iiiiiii
        .type           _Z4fillPfS_iiiiiii,@function
        .size           _Z4fillPfS_iiiiiii,(.L_x_160 - _Z4fillPfS_iiiiiii)
        .other          _Z4fillPfS_iiiiiii,@"STO_CUDA_ENTRY STV_DEFAULT"
_Z4fillPfS_iiiiiii:
.text._Z4fillPfS_iiiiiii:
[----:B------:R-:W-:Y:S01]  /*0000*/  LDC R1, c[0x0][0x37c] ;  /* 0x0000df00ff017b82 */ /* 0x000fe20000000800 */
[----:B------:R-:W0:Y:S07]  /*0010*/  S2R R0, SR_TID.X ;  /* 0x0000000000007919 */ /* 0x000e2e0000002100 */
[----:B------:R-:W0:Y:S08]  /*0020*/  LDC.64 R2, c[0x0][0x398] ;  /* 0x0000e600ff027b82 */ /* 0x000e300000000a00 */
[----:B------:R-:W1:Y:S08]  /*0030*/  S2UR UR5, SR_CTAID.Y ;  /* 0x00000000000579c3 */ /* 0x000e700000002600 */
[----:B------:R-:W1:Y:S08]  /*0040*/  LDC.64 R4, c[0x0][0x390] ;  /* 0x0000e400ff047b82 */ /* 0x000e700000000a00 */
[----:B------:R-:W2:Y:S01]  /*0050*/  S2UR UR4, SR_CTAID.X ;  /* 0x00000000000479c3 */ /* 0x000ea20000002500 */
[----:B0-----:R-:W-:-:S07]  /*0060*/  IADD3 R3, PT, PT, R0, R3, RZ ;  /* 0x0000000300037210 */ /* 0x001fce0007ffe0ff */
[----:B------:R-:W2:Y:S01]  /*0070*/  LDC.64 R6, c[0x0][0x3a0] ;  /* 0x0000e800ff067b82 */ /* 0x000ea20000000a00 */
[----:B-1----:R-:W-:-:S04]  /*0080*/  IMAD R3, R3, R4, UR5 ;  /* 0x0000000503037e24 */ /* 0x002fc8000f8e0204 */
[----:B--2---:R-:W-:Y:S01]  /*0090*/  IMAD R9, R6, UR4, R3 ;  /* 0x0000000406097c24 */ /* 0x004fe2000f8e0203 */
[----:B------:R-:W-:-:S04]  /*00a0*/  IADD3 R3, PT, PT, R0, R5, RZ ;  /* 0x0000000500037210 */ /* 0x000fc80007ffe0ff */
[----:B------:R-:W-:Y:S01]  /*00b0*/  ISETP.GE.AND P0, PT, R9, R7, PT ;  /* 0x000000070900720c */ /* 0x000fe20003f06270 */
[----:B------:R-:W-:-:S04]  /*00c0*/  IMAD R3, R3, R4, UR5 ;  /* 0x0000000503037e24 */ /* 0x000fc8000f8e0204 */
[----:B------:R-:W-:-:S08]  /*00d0*/  IMAD R7, R2, UR4, R3 ;  /* 0x0000000402077c24 */ /* 0x000fd0000f8e0203 */
[----:B------:R-:W-:Y:S05]  /*00e0*/  @P0 EXIT ;  /* 0x000000000000094d */ /* 0x000fea0003800000 */
[----:B------:R-:W0:Y:S02]  /*00f0*/  LDCU UR4, c[0x0][0x3a8] ;  /* 0x00007500ff0477ac */ /* 0x000e240008000800 */
[----:B0-----:R-:W-:Y:S01]  /*0100*/  UISETP.NE.AND UP0, UPT, UR4, URZ, UPT ;  /* 0x000000ff0400728c */ /* 0x001fe2000bf05270 */
[----:B------:R-:W0:Y:S08]  /*0110*/  LDCU.64 UR4, c[0x0][0x358] ;  /* 0x00006b00ff0477ac */ /* 0x000e300008000a00 */
[----:B------:R-:W-:Y:S05]  /*0120*/  BRA.U !UP0, `(.L_x_131) ;  /* 0x0000000108247547 */ /* 0x000fea000b800000 */
[----:B------:R-:W1:Y:S08]  /*0130*/  LDC.64 R2, c[0x0][0x380] ;  /* 0x0000e000ff027b82 */ /* 0x000e700000000a00 */
[----:B------:R-:W2:Y:S01]  /*0140*/  LDC.64 R4, c[0x0][0x388] ;  /* 0x0000e200ff047b82 */ /* 0x000ea20000000a00 */
[----:B-1----:R-:W-:-:S06]  /*0150*/  IMAD.WIDE R2, R7, 0x4, R2 ;  /* 0x0000000407027825 */ /* 0x002fcc00078e0202 */
[----:B0-----:R-:W3:Y:S01]  /*0160*/  LDG.E R2, desc[UR4][R2.64] ;  /* 0x0000000402027981 */ /* 0x001ee2000c1e1900 */
[----:B--2---:R-:W-:-:S05]  /*0170*/  IMAD.WIDE R4, R9, 0x4, R4 ;  /* 0x0000000409047825 */ /* 0x004fca00078e0204 */
[----:B------:R-:W3:Y:S02]  /*0180*/  LDG.E R7, desc[UR4][R4.64] ;  /* 0x0000000404077981 */ /* 0x000ee4000c1e1900 */
[----:B---3--:R-:W-:-:S05]  /*0190*/  FADD R7, R2, R7 ;  /* 0x0000000702077221 */ /* 0x008fca0000000000 */
[----:B------:R-:W-:Y:S01]  /*01a0*/  STG.E desc[UR4][R4.64], R7 ;  /* 0x0000000704007986 */ /* 0x000fe2000c101904 */
[----:B------:R-:W-:Y:S05]  /*01b0*/  EXIT ;  /* 0x000000000000794d */ /* 0x000fea0003800000 */
.L_x_131:
[----:B------:R-:W1:Y:S08]  /*01c0*/  LDC.64 R2, c[0x0][0x380] ;  /* 0x0000e000ff027b82 */ /* 0x000e700000000a00 */
[----:B------:R-:W2:Y:S01]  /*01d0*/  LDC.64 R4, c[0x0][0x388] ;  /* 0x0000e200ff047b82 */ /* 0x000ea20000000a00 */
[----:B-1----:R-:W-:-:S06]  /*01e0*/  IMAD.WIDE R2, R7, 0x4, R2 ;  /* 0x0000000407027825 */ /* 0x002fcc00078e0202 */
[----:B0-----:R-:W3:Y:S01]  /*01f0*/  LDG.E R3, desc[UR4][R2.64] ;  /* 0x0000000402037981 */ /* 0x001ee2000c1e1900 */
[----:B--2---:R-:W-:-:S05]  /*0200*/  IMAD.WIDE R4, R9, 0x4, R4 ;  /* 0x0000000409047825 */ /* 0x004fca00078e0204 */
[----:B---3--:R-:W-:Y:S01]  /*0210*/  STG.E desc[UR4][R4.64], R3 ;  /* 0x0000000304007986 */ /* 0x008fe2000c101904 */
[----:B------:R-:W-:Y:S05]  /*0220*/  EXIT ;  /* 0x000000000000794d */ /* 0x000fea0003800000 */
.L_x_132:
        /* <DEDUP_REMOVED lines=13> */
.L_x_160:


//--------------------- .nv.shared._Z7softmaxPfS_S_ll --------------------------
	.section	.nv.shared._Z7softmaxPfS_S_ll,"aw",@nobits
	.sectionflags	@""
	.align	16
	.zero		1024


//--------------------- .nv.shared.reserved.0     --------------------------
	.section	.nv.shared.reserved.0,"aw",@nobits
	.weak		__nv_reservedSMEM_offset_0_alias
	.size		__nv_reservedSMEM_offset_0_alias, 0, 64
	.other		__nv_reservedSMEM_offset_0_alias,@"STO_CUDA_RESERVED_SHARED STV_DEFAULT"
__nv_reservedSMEM_offset_0_alias:
	.zero		0
	.zero		64


//--------------------- .nv.shared._Z6d_reluPfS_S_l --------------------------
	.section	.nv.shared._Z6d_reluPfS_S_l,"aw",@nobits
	.sectionflags	@""
	.align	16
	.zero		1024


//--------------------- .nv.shared._Z4reluPfS_l   --------------------------
	.section	.nv.shared._Z4reluPfS_l,"aw",@nobits
	.sectionflags	@""
	.align	16
	.zero		1024


//--------------------- .nv.shared._Z8accuracyPfS_S_llPi --------------------------
	.section	.nv.shared._Z8accuracyPfS_S_llPi,"aw",@nobits
	.sectionflags	@""
	.align	16
	.zero		1024


//--------------------- .nv.shared._Z4centPfS_S_l --------------------------
	.section	.nv.shared._Z4centPfS_S_l,"aw",@nobits
	.sectionflags	@""
	.align	16
	.zero		1024


//--------------------- .nv.shared._Z12reduce_sum2DPfS_lll --------------------------
	.section	.nv.shared._Z12reduce_sum2DPfS_lll,"aw",@nobits
	.sectionflags	@""
	.align	16
	.zero		1024


//--------------------- .nv.shared._Z4maskPffll   --------------------------
	.section	.nv.shared._Z4maskPffll,"aw",@nobits
	.sectionflags	@""
	.align	16
	.zero		1024


//--------------------- .nv.shared._Z3sqrPfll     --------------------------
	.section	.nv.shared._Z3sqrPfll,"aw",@nobits
	.sectionflags	@""
	.align	16
	.zero		1024


//--------------------- .nv.shared._Z4sqrtPfll    --------------------------
	.section	.nv.shared._Z4sqrtPfll,"aw",@nobits
	.sectionflags	@""
	.align	16
	.zero		1024


//--------------------- .nv.shared._Z3expPfll     --------------------------
	.section	.nv.shared._Z3expPfll,"aw",@nobits
	.sectionflags	@""
	.align	16
	.zero		1024


//--------------------- .nv.shared._Z3logPfll     --------------------------
	.section	.nv.shared._Z3logPfll,"aw",@nobits
	.sectionflags	@""
	.align	16
	.zero		1024


//--------------------- .nv.shared._Z16reduce_array_sumPfllS_ --------------------------
	.section	.nv.shared._Z16reduce_array_sumPfllS_,"aw",@nobits
	.sectionflags	@""
	.align	16
.nv.shared._Z16reduce_array_sumPfllS_:
	.zero		1040


//--------------------- .nv.shared._Z3sumfPffS_S_ll --------------------------
	.section	.nv.shared._Z3sumfPffS_S_ll,"aw",@nobits
	.sectionflags	@""
	.align	16
	.zero		1024


//--------------------- .nv.shared._Z3sumPffll    --------------------------
	.section	.nv.shared._Z3sumPffll,"aw",@nobits
	.sectionflags	@""
	.align	16
	.zero		1024


//--------------------- .nv.shared._Z6el_divPfS_S_lll --------------------------
	.section	.nv.shared._Z6el_divPfS_S_lll,"aw",@nobits
	.sectionflags	@""
	.align	16
	.zero		1024


//--------------------- .nv.shared._Z7el_multPfS_S_lll --------------------------
	.section	.nv.shared._Z7el_multPfS_S_lll,"aw",@nobits
	.sectionflags	@""
	.align	16
	.zero		1024


//--------------------- .nv.shared._Z4multPffll   --------------------------
	.section	.nv.shared._Z4multPffll,"aw",@nobits
	.sectionflags	@""
	.align	16
	.zero		1024


//--------------------- .nv.shared._Z3setPffll    --------------------------
	.section	.nv.shared._Z3setPffll,"aw",@nobits
	.sectionflags	@""
	.align	16
	.zero		1024


//--------------------- .nv.shared._Z11sum_mat_colPfS_S_ll --------------------------
	.section	.nv.shared._Z11sum_mat_colPfS_S_ll,"aw",@nobits
	.sectionflags	@""
	.align	16
	.zero		1024


//--------------------- .nv.shared._Z11sum_mat_rowPfS_S_ll --------------------------
	.section	.nv.shared._Z11sum_mat_rowPfS_S_ll,"aw",@nobits
	.sectionflags	@""
	.align	16
	.zero		1024


//--------------------- .nv.shared._Z4fillPfS_iiiiiii --------------------------
	.section	.nv.shared._Z4fillPfS_iiiiiii,"aw",@nobits
	.sectionflags	@""
	.align	16
	.zero		1024


//--------------------- .nv.constant0._Z7softmaxPfS_S_ll --------------------------
	.section	.nv.constant0._Z7softmaxPfS_S_ll,"a",@progbits
	.sectionflags	@""
	.align	4
.nv.constant0._Z7softmaxPfS_S_ll:
	.zero		936


//--------------------- .nv.constant0._Z6d_reluPfS_S_l --------------------------
	.section	.nv.constant0._Z6d_reluPfS_S_l,"a",@progbits
	.sectionflags	@""
	.align	4
.nv.constant0._Z6d_reluPfS_S_l:
	.zero		928


//--------------------- .nv.constant0._Z4reluPfS_l --------------------------
	.section	.nv.constant0._Z4reluPfS_l,"a",@progbits
	.sectionflags	@""
	.align	4
.nv.constant0._Z4reluPfS_l:
	.zero		920


//--------------------- .nv.constant0._Z8accuracyPfS_S_llPi --------------------------
	.section	.nv.constant0._Z8accuracyPfS_S_llPi,"a",@progbits
	.sectionflags	@""
	.align	4
.nv.constant0._Z8accuracyPfS_S_llPi:
	.zero		944


//--------------------- .nv.constant0._Z4centPfS_S_l --------------------------
	.section	.nv.constant0._Z4centPfS_S_l,"a",@progbits
	.sectionflags	@""
	.align	4
.nv.constant0._Z4centPfS_S_l:
	.zero		928


//--------------------- .nv.constant0._Z12reduce_sum2DPfS_lll --------------------------
	.section	.nv.constant0._Z12reduce_sum2DPfS_lll,"a",@progbits
	.sectionflags	@""
	.align	4
.nv.constant0._Z12reduce_sum2DPfS_lll:
	.zero		936


//--------------------- .nv.constant0._Z4maskPffll --------------------------
	.section	.nv.constant0._Z4maskPffll,"a",@progbits
	.sectionflags	@""
	.align	4
.nv.constant0._Z4maskPffll:
	.zero		928


//--------------------- .nv.constant0._Z3sqrPfll  --------------------------
	.section	.nv.constant0._Z3sqrPfll,"a",@progbits
	.sectionflags	@""
	.align	4
.nv.constant0._Z3sqrPfll:
	.zero		920


//--------------------- .nv.constant0._Z4sqrtPfll --------------------------
	.section	.nv.constant0._Z4sqrtPfll,"a",@progbits
	.sectionflags	@""
	.align	4
.nv.constant0._Z4sqrtPfll:
	.zero		920


//--------------------- .nv.constant0._Z3expPfll  --------------------------
	.section	.nv.constant0._Z3expPfll,"a",@progbits
	.sectionflags	@""
	.align	4
.nv.constant0._Z3expPfll:
	.zero		920


//--------------------- .nv.constant0._Z3logPfll  --------------------------
	.section	.nv.constant0._Z3logPfll,"a",@progbits
	.sectionflags	@""
	.align	4
.nv.constant0._Z3logPfll:
	.zero		920


//--------------------- .nv.constant0._Z16reduce_array_sumPfllS_ --------------------------
	.section	.nv.constant0._Z16reduce_array_sumPfllS_,"a",@progbits
	.sectionflags	@""
	.align	4
.nv.constant0._Z16reduce_array_sumPfllS_:
	.zero		928


//--------------------- .nv.constant0._Z3sumfPffS_S_ll --------------------------
	.section	.nv.constant0._Z3sumfPffS_S_ll,"a",@progbits
	.sectionflags	@""
	.align	4
.nv.constant0._Z3sumfPffS_S_ll:
	.zero		952


//--------------------- .nv.constant0._Z3sumPffll --------------------------
	.section	.nv.constant0._Z3sumPffll,"a",@progbits
	.sectionflags	@""
	.align	4
.nv.constant0._Z3sumPffll:
	.zero		928


//--------------------- .nv.constant0._Z6el_divPfS_S_lll --------------------------
	.section	.nv.constant0._Z6el_divPfS_S_lll,"a",@progbits
	.sectionflags	@""
	.align	4
.nv.constant0._Z6el_divPfS_S_lll:
	.zero		944


//--------------------- .nv.constant0._Z7el_multPfS_S_lll --------------------------
	.section	.nv.constant0._Z7el_multPfS_S_lll,"a",@progbits
	.sectionflags	@""
	.align	4
.nv.constant0._Z7el_multPfS_S_lll:
	.zero		944


//--------------------- .nv.constant0._Z4multPffll --------------------------
	.section	.nv.constant0._Z4multPffll,"a",@progbits
	.sectionflags	@""
	.align	4
.nv.constant0._Z4multPffll:
	.zero		928


//--------------------- .nv.constant0._Z3setPffll --------------------------
	.section	.nv.constant0._Z3setPffll,"a",@progbits
	.sectionflags	@""
	.align	4
.nv.constant0._Z3setPffll:
	.zero		928


//--------------------- .nv.constant0._Z11sum_mat_colPfS_S_ll --------------------------
	.section	.nv.constant0._Z11sum_mat_colPfS_S_ll,"a",@progbits
	.sectionflags	@""
	.align	4
.nv.constant0._Z11sum_mat_colPfS_S_ll:
	.zero		936


//--------------------- .nv.constant0._Z11sum_mat_rowPfS_S_ll --------------------------
	.section	.nv.constant0._Z11sum_mat_rowPfS_S_ll,"a",@progbits
	.sectionflags	@""
	.align	4
.nv.constant0._Z11sum_mat_rowPfS_S_ll:
	.zero		936


//--------------------- .nv.constant0._Z4fillPfS_iiiiiii --------------------------
	.section	.nv.constant0._Z4fillPfS_iiiiiii,"a",@progbits
	.sectionflags	@""
	.align	4
.nv.constant0._Z4fillPfS_iiiiiii:
	.zero		940


//--------------------- SYMBOLS --------------------------

	.type		.nv.reservedSmem.offset0,@object
	.size		.nv.reservedSmem.offset0,0x4
	.type		.nv.reservedSmem.cap,@object
	.size		.nv.reservedSmem.cap,0x4
